	.target	sm_100a

	.elftype	@"ET_EXEC"


//--------------------- .note.nv.tkinfo           --------------------------
	.section	.note.nv.tkinfo,"",@"SHT_NOTE"
	.sectionflags	@"SHF_NOTE_NV_TKINFO"
	.tkinfo
        /*0018*/ 	.word	0x00000002
        /*0030*/ 	.string	""
        /*0030*/ 	.string	"ptxas"
        /*0030*/ 	.string	"Cuda compilation tools, release 13.0, V13.0.88"
        /*0030*/ 	.string	"Build cuda_13.0.r13.0/compiler.36424714_0"
        /*0030*/ 	.string	"-arch sm_100a -m 64 "



//--------------------- .note.nv.cuinfo           --------------------------
	.section	.note.nv.cuinfo,"",@"SHT_NOTE"
	.sectionflags	@"SHF_NOTE_NV_CUINFO"
        /*0018*/ 	.short	0x0002
        /*001a*/ 	.short	0x0064
        /*001c*/ 	.short	0x0082
	.zero		2


//--------------------- .nv.info                  --------------------------
	.section	.nv.info,"",@"SHT_CUDA_INFO"
	.align	4


	//----- nvinfo : EIATTR_REGCOUNT
	.align		4
        /*0000*/ 	.byte	0x04, 0x2f
        /*0002*/ 	.short	(.L_19 - .L_18)
	.align		4
.L_18:
        /*0004*/ 	.word	index@(_ZN7cutlass13device_kernelINS_4conv6kernel13ConvUniversalINS1_16ConvProblemShapeILNS1_8OperatorE0ELi3EEENS1_10collective14CollectiveConvINS1_47MainloopSm100TmaUmmaWarpSpecializedImplicitGemmILS5_0ELi26ELi3ELi1ELi2EN4cute5tupleIJNSA_1CILi2EEENSC_ILi1EEESE_EEEEENSB_IJNSC_ILi128EEESH_NSB_IJNSC_ILi32EEEEEEEEENS_10bfloat16_tESL_NSA_8TiledMMAINSA_8MMA_AtomIJNSA_26SM100_MMA_F16BF16_2x1SM_SSISL_SL_fLi128ELi128ELNSA_4UMMA5MajorE0ELSQ_0ELNSP_7ScaleInE0ELSR_0EEEEEENSA_6LayoutINSB_IJSE_SE_SE_EEENSB_IJNSC_ILi0EEESW_SW_EEEEENSB_IJNSA_10UnderscoreESZ_SZ_EEEEENS7_6detail27Sm100ImplicitGemmTileTraitsINSA_25SM100_TMA_2SM_LOAD_IM2COLENSA_14ComposedLayoutINSA_7SwizzleILi2ELi4ELi3EEENSA_18smem_ptr_flag_bitsILi16EEENSU_INSB_IJNSC_ILi8EEESI_EEENSB_IJSI_SE_EEEEEEEvEENS13_INSA_18SM100_TMA_2SM_LOADES1E_vEEEENS_8epilogue10collective18CollectiveEpilogueINS1J_23Sm100TmaWarpSpecializedILi4ELi2ELi16ELb1ELb0EEEJNSB_IJNSC_ILi64EEESH_SJ_EEENSB_IJNSU_IS1O_SE_EENSU_INSB_IJNSC_ILi16EEESD_EEENSB_IJSE_S1O_EEEEEEEESL_NSB_IJNSB_IJllllEEESE_SW_EEESL_S1X_NS1J_6fusion15FusionCallbacksIS1N_NS1Y_17LinearCombinationISL_fSL_fLNS_15FloatRoundStyleE2EEES1P_S1V_JEEENSA_5SM1004TMEM4LOAD26SM100_TMEM_LOAD_32dp32b16xENSA_20SM90_TMA_LOAD_IM2COLENS15_INS16_ILi1ELi4ELi3EEES19_NSU_INSB_IJS1A_S1R_EEENSB_IJS1R_SE_EEEEEEENSA_39AutoVectorizingCopyWithAssumedAlignmentILi128EEENSA_21SM90_TMA_STORE_IM2COLES2D_S2F_S2F_EEEvvEEEEvNT_6ParamsE)
        /*0008*/ 	.word	0x0000004b


	//----- nvinfo : EIATTR_FRAME_SIZE
	.align		4
.L_19:
        /*000c*/ 	.byte	0x04, 0x11
        /*000e*/ 	.short	(.L_21 - .L_20)
	.align		4
.L_20:
        /*0010*/ 	.word	index@($__internal_2_$__cuda_sm10x_tcgen05_guardrail_trap_unallocated_columns_being_dealloced)
        /*0014*/ 	.word	0x00000008


	//----- nvinfo : EIATTR_FRAME_SIZE
	.align		4
.L_21:
        /*0018*/ 	.byte	0x04, 0x11
        /*001a*/ 	.short	(.L_23 - .L_22)
	.align		4
.L_22:
        /*001c*/ 	.word	index@($__internal_1_$__cuda_sm10x_tcgen05_guardrail_trap_phase_invalid_during_alloc)
        /*0020*/ 	.word	0x00000008


	//----- nvinfo : EIATTR_FRAME_SIZE
	.align		4
.L_23:
        /*0024*/ 	.byte	0x04, 0x11
        /*0026*/ 	.short	(.L_25 - .L_24)
	.align		4
.L_24:
        /*0028*/ 	.word	index@($__internal_0_$__cuda_sm10x_tcgen05_guardrail_trap_col_being_dealloced_not_returned_by_alloc)
        /*002c*/ 	.word	0x00000008


	//----- nvinfo : EIATTR_FRAME_SIZE
	.align		4
.L_25:
        /*0030*/ 	.byte	0x04, 0x11
        /*0032*/ 	.short	(.L_27 - .L_26)
	.align		4
.L_26:
        /*0034*/ 	.word	index@(_ZN7cutlass13device_kernelINS_4conv6kernel13ConvUniversalINS1_16ConvProblemShapeILNS1_8OperatorE0ELi3EEENS1_10collective14CollectiveConvINS1_47MainloopSm100TmaUmmaWarpSpecializedImplicitGemmILS5_0ELi26ELi3ELi1ELi2EN4cute5tupleIJNSA_1CILi2EEENSC_ILi1EEESE_EEEEENSB_IJNSC_ILi128EEESH_NSB_IJNSC_ILi32EEEEEEEEENS_10bfloat16_tESL_NSA_8TiledMMAINSA_8MMA_AtomIJNSA_26SM100_MMA_F16BF16_2x1SM_SSISL_SL_fLi128ELi128ELNSA_4UMMA5MajorE0ELSQ_0ELNSP_7ScaleInE0ELSR_0EEEEEENSA_6LayoutINSB_IJSE_SE_SE_EEENSB_IJNSC_ILi0EEESW_SW_EEEEENSB_IJNSA_10UnderscoreESZ_SZ_EEEEENS7_6detail27Sm100ImplicitGemmTileTraitsINSA_25SM100_TMA_2SM_LOAD_IM2COLENSA_14ComposedLayoutINSA_7SwizzleILi2ELi4ELi3EEENSA_18smem_ptr_flag_bitsILi16EEENSU_INSB_IJNSC_ILi8EEESI_EEENSB_IJSI_SE_EEEEEEEvEENS13_INSA_18SM100_TMA_2SM_LOADES1E_vEEEENS_8epilogue10collective18CollectiveEpilogueINS1J_23Sm100TmaWarpSpecializedILi4ELi2ELi16ELb1ELb0EEEJNSB_IJNSC_ILi64EEESH_SJ_EEENSB_IJNSU_IS1O_SE_EENSU_INSB_IJNSC_ILi16EEESD_EEENSB_IJSE_S1O_EEEEEEEESL_NSB_IJNSB_IJllllEEESE_SW_EEESL_S1X_NS1J_6fusion15FusionCallbacksIS1N_NS1Y_17LinearCombinationISL_fSL_fLNS_15FloatRoundStyleE2EEES1P_S1V_JEEENSA_5SM1004TMEM4LOAD26SM100_TMEM_LOAD_32dp32b16xENSA_20SM90_TMA_LOAD_IM2COLENS15_INS16_ILi1ELi4ELi3EEES19_NSU_INSB_IJS1A_S1R_EEENSB_IJS1R_SE_EEEEEEENSA_39AutoVectorizingCopyWithAssumedAlignmentILi128EEENSA_21SM90_TMA_STORE_IM2COLES2D_S2F_S2F_EEEvvEEEEvNT_6ParamsE)
        /*0038*/ 	.word	0x00000008


	//----- nvinfo : EIATTR_MIN_STACK_SIZE
	.align		4
.L_27:
        /*003c*/ 	.byte	0x04, 0x12
        /*003e*/ 	.short	(.L_29 - .L_28)
	.align		4
.L_28:
        /*0040*/ 	.word	index@(_ZN7cutlass13device_kernelINS_4conv6kernel13ConvUniversalINS1_16ConvProblemShapeILNS1_8OperatorE0ELi3EEENS1_10collective14CollectiveConvINS1_47MainloopSm100TmaUmmaWarpSpecializedImplicitGemmILS5_0ELi26ELi3ELi1ELi2EN4cute5tupleIJNSA_1CILi2EEENSC_ILi1EEESE_EEEEENSB_IJNSC_ILi128EEESH_NSB_IJNSC_ILi32EEEEEEEEENS_10bfloat16_tESL_NSA_8TiledMMAINSA_8MMA_AtomIJNSA_26SM100_MMA_F16BF16_2x1SM_SSISL_SL_fLi128ELi128ELNSA_4UMMA5MajorE0ELSQ_0ELNSP_7ScaleInE0ELSR_0EEEEEENSA_6LayoutINSB_IJSE_SE_SE_EEENSB_IJNSC_ILi0EEESW_SW_EEEEENSB_IJNSA_10UnderscoreESZ_SZ_EEEEENS7_6detail27Sm100ImplicitGemmTileTraitsINSA_25SM100_TMA_2SM_LOAD_IM2COLENSA_14ComposedLayoutINSA_7SwizzleILi2ELi4ELi3EEENSA_18smem_ptr_flag_bitsILi16EEENSU_INSB_IJNSC_ILi8EEESI_EEENSB_IJSI_SE_EEEEEEEvEENS13_INSA_18SM100_TMA_2SM_LOADES1E_vEEEENS_8epilogue10collective18CollectiveEpilogueINS1J_23Sm100TmaWarpSpecializedILi4ELi2ELi16ELb1ELb0EEEJNSB_IJNSC_ILi64EEESH_SJ_EEENSB_IJNSU_IS1O_SE_EENSU_INSB_IJNSC_ILi16EEESD_EEENSB_IJSE_S1O_EEEEEEEESL_NSB_IJNSB_IJllllEEESE_SW_EEESL_S1X_NS1J_6fusion15FusionCallbacksIS1N_NS1Y_17LinearCombinationISL_fSL_fLNS_15FloatRoundStyleE2EEES1P_S1V_JEEENSA_5SM1004TMEM4LOAD26SM100_TMEM_LOAD_32dp32b16xENSA_20SM90_TMA_LOAD_IM2COLENS15_INS16_ILi1ELi4ELi3EEES19_NSU_INSB_IJS1A_S1R_EEENSB_IJS1R_SE_EEEEEEENSA_39AutoVectorizingCopyWithAssumedAlignmentILi128EEENSA_21SM90_TMA_STORE_IM2COLES2D_S2F_S2F_EEEvvEEEEvNT_6ParamsE)
        /*0044*/ 	.word	0x00000008
.L_29:


//--------------------- .nv.compat                --------------------------
	.section	.nv.compat,"",@"SHT_CUDA_COMPAT_INFO"
	.align	4
        /*0000*/ 	.byte	0x02, 0x09, 0x01, 0x00, 0x02, 0x02, 0x02, 0x00, 0x02, 0x05, 0x05, 0x00, 0x03, 0x07, 0x01, 0x01
        /*0010*/ 	.byte	0x02, 0x03, 0x01, 0x00, 0x02, 0x06, 0x01, 0x00, 0x04, 0x0b, 0x08, 0x00, 0x09, 0x00, 0x00, 0x00
        /*0020*/ 	.byte	0x00, 0x00, 0x00, 0x00


//--------------------- .nv.info._ZN7cutlass13device_kernelINS_4conv6kernel13ConvUniversalINS1_16ConvProblemShapeILNS1_8OperatorE0ELi3EEENS1_10collective14CollectiveConvINS1_47MainloopSm100TmaUmmaWarpSpecializedImplicitGemmILS5_0ELi26ELi3ELi1ELi2EN4cute5tupleIJNSA_1CILi2EEENSC_ILi1EEESE_EEEEENSB_IJNSC_ILi128EEESH_NSB_IJNSC_ILi32EEEEEEEEENS_10bfloat16_tESL_NSA_8TiledMMAINSA_8MMA_AtomIJNSA_26SM100_MMA_F16BF16_2x1SM_SSISL_SL_fLi128ELi128ELNSA_4UMMA5MajorE0ELSQ_0ELNSP_7ScaleInE0ELSR_0EEEEEENSA_6LayoutINSB_IJSE_SE_SE_EEENSB_IJNSC_ILi0EEESW_SW_EEEEENSB_IJNSA_10UnderscoreESZ_SZ_EEEEENS7_6detail27Sm100ImplicitGemmTileTraitsINSA_25SM100_TMA_2SM_LOAD_IM2COLENSA_14ComposedLayoutINSA_7SwizzleILi2ELi4ELi3EEENSA_18smem_ptr_flag_bitsILi16EEENSU_INSB_IJNSC_ILi8EEESI_EEENSB_IJSI_SE_EEEEEEEvEENS13_INSA_18SM100_TMA_2SM_LOADES1E_vEEEENS_8epilogue10collective18CollectiveEpilogueINS1J_23Sm100TmaWarpSpecializedILi4ELi2ELi16ELb1ELb0EEEJNSB_IJNSC_ILi64EEESH_SJ_EEENSB_IJNSU_IS1O_SE_EENSU_INSB_IJNSC_ILi16EEESD_EEENSB_IJSE_S1O_EEEEEEEESL_NSB_IJNSB_IJllllEEESE_SW_EEESL_S1X_NS1J_6fusion15FusionCallbacksIS1N_NS1Y_17LinearCombinationISL_fSL_fLNS_15FloatRoundStyleE2EEES1P_S1V_JEEENSA_5SM1004TMEM4LOAD26SM100_TMEM_LOAD_32dp32b16xENSA_20SM90_TMA_LOAD_IM2COLENS15_INS16_ILi1ELi4ELi3EEES19_NSU_INSB_IJS1A_S1R_EEENSB_IJS1R_SE_EEEEEEENSA_39AutoVectorizingCopyWithAssumedAlignmentILi128EEENSA_21SM90_TMA_STORE_IM2COLES2D_S2F_S2F_EEEvvEEEEvNT_6ParamsE --------------------------
	.section	.nv.info._ZN7cutlass13device_kernelINS_4conv6kernel13ConvUniversalINS1_16ConvProblemShapeILNS1_8OperatorE0ELi3EEENS1_10collective14CollectiveConvINS1_47MainloopSm100TmaUmmaWarpSpecializedImplicitGemmILS5_0ELi26ELi3ELi1ELi2EN4cute5tupleIJNSA_1CILi2EEENSC_ILi1EEESE_EEEEENSB_IJNSC_ILi128EEESH_NSB_IJNSC_ILi32EEEEEEEEENS_10bfloat16_tESL_NSA_8TiledMMAINSA_8MMA_AtomIJNSA_26SM100_MMA_F16BF16_2x1SM_SSISL_SL_fLi128ELi128ELNSA_4UMMA5MajorE0ELSQ_0ELNSP_7ScaleInE0ELSR_0EEEEEENSA_6LayoutINSB_IJSE_SE_SE_EEENSB_IJNSC_ILi0EEESW_SW_EEEEENSB_IJNSA_10UnderscoreESZ_SZ_EEEEENS7_6detail27Sm100ImplicitGemmTileTraitsINSA_25SM100_TMA_2SM_LOAD_IM2COLENSA_14ComposedLayoutINSA_7SwizzleILi2ELi4ELi3EEENSA_18smem_ptr_flag_bitsILi16EEENSU_INSB_IJNSC_ILi8EEESI_EEENSB_IJSI_SE_EEEEEEEvEENS13_INSA_18SM100_TMA_2SM_LOADES1E_vEEEENS_8epilogue10collective18CollectiveEpilogueINS1J_23Sm100TmaWarpSpecializedILi4ELi2ELi16ELb1ELb0EEEJNSB_IJNSC_ILi64EEESH_SJ_EEENSB_IJNSU_IS1O_SE_EENSU_INSB_IJNSC_ILi16EEESD_EEENSB_IJSE_S1O_EEEEEEEESL_NSB_IJNSB_IJllllEEESE_SW_EEESL_S1X_NS1J_6fusion15FusionCallbacksIS1N_NS1Y_17LinearCombinationISL_fSL_fLNS_15FloatRoundStyleE2EEES1P_S1V_JEEENSA_5SM1004TMEM4LOAD26SM100_TMEM_LOAD_32dp32b16xENSA_20SM90_TMA_LOAD_IM2COLENS15_INS16_ILi1ELi4ELi3EEES19_NSU_INSB_IJS1A_S1R_EEENSB_IJS1R_SE_EEEEEEENSA_39AutoVectorizingCopyWithAssumedAlignmentILi128EEENSA_21SM90_TMA_STORE_IM2COLES2D_S2F_S2F_EEEvvEEEEvNT_6ParamsE,"",@"SHT_CUDA_INFO"
	.sectionflags	@""
	.align	4


	//----- nvinfo : EIATTR_CUDA_API_VERSION
	.align		4
        /*0000*/ 	.byte	0x04, 0x37
        /*0002*/ 	.short	(.L_31 - .L_30)
.L_30:
        /*0004*/ 	.word	0x00000082


	//----- nvinfo : EIATTR_KPARAM_INFO
	.align		4
.L_31:
        /*0008*/ 	.byte	0x04, 0x17
        /*000a*/ 	.short	(.L_33 - .L_32)
.L_32:
        /*000c*/ 	.word	0x00000000
        /*0010*/ 	.short	0x0000
        /*0012*/ 	.short	0x0000
        /*0014*/ 	.byte	0x00, 0xf0, 0x01, 0x24


	//----- nvinfo : EIATTR_AT_ENTRY_FRAGMENTS
	.align		4
.L_33:
        /*0018*/ 	.byte	0x04, 0x4f
        /*001a*/ 	.short	(.L_35 - .L_34)


	//   ....[0]....
.L_34:
        /*001c*/ 	.word	0x00000007


	//----- nvinfo : EIATTR_RESERVED_SMEM_USED
	.align		4
.L_35:
        /*0020*/ 	.byte	0x01, 0x41
	.zero		2


	//----- nvinfo : EIATTR_SPARSE_MMA_MASK
	.align		4
        /*0024*/ 	.byte	0x03, 0x50
        /*0026*/ 	.short	0x0000


	//----- nvinfo : EIATTR_TCGEN05_2CTA_USED
	.align		4
        /*0028*/ 	.byte	0x01, 0x52
	.zero		2


	//----- nvinfo : EIATTR_MAXREG_COUNT
	.align		4
        /*002c*/ 	.byte	0x03, 0x1b
        /*002e*/ 	.short	0x00ff


	//----- nvinfo : EIATTR_NUM_BARRIERS
	.align		4
        /*0030*/ 	.byte	0x02, 0x4c
        /*0032*/ 	.byte	0x07
	.zero		1


	//----- nvinfo : EIATTR_EXTERNS
	.align		4
        /*0034*/ 	.byte	0x04, 0x0f
        /*0036*/ 	.short	(.L_37 - .L_36)


	//   ....[0]....
	.align		4
.L_36:
        /*0038*/ 	.word	index@(__assertfail)


	//----- nvinfo : EIATTR_MERCURY_ISA_VERSION
	.align		4
.L_37:
        /*003c*/ 	.byte	0x03, 0x5f
        /*003e*/ 	.short	0x0101


	//----- nvinfo : EIATTR_INT_WARP_WIDE_INSTR_OFFSETS
	.align		4
        /*0040*/ 	.byte	0x04, 0x31
        /*0042*/ 	.short	(.L_39 - .L_38)


	//   ....[0]....
.L_38:
        /*0044*/ 	.word	0x00000f40


	//   ....[1]....
        /*0048*/ 	.word	0x00000ff0


	//   ....[2]....
        /*004c*/ 	.word	0x000053a0


	//   ....[3]....
        /*0050*/ 	.word	0x000053c0


	//   ....[4]....
        /*0054*/ 	.word	0x000053f0


	//   ....[5]....
        /*0058*/ 	.word	0x00006160


	//   ....[6]....
        /*005c*/ 	.word	0x00006210


	//   ....[7]....
        /*0060*/ 	.word	0x00006290


	//   ....[8]....
        /*0064*/ 	.word	0x00006350


	//   ....[9]....
        /*0068*/ 	.word	0x00006430


	//   ....[10]....
        /*006c*/ 	.word	0x000064c0


	//   ....[11]....
        /*0070*/ 	.word	0x00006550


	//   ....[12]....
        /*0074*/ 	.word	0x00006650


	//   ....[13]....
        /*0078*/ 	.word	0x000066e0


	//   ....[14]....
        /*007c*/ 	.word	0x00006780


	//   ....[15]....
        /*0080*/ 	.word	0x000068d0


	//   ....[16]....
        /*0084*/ 	.word	0x00006940


	//----- nvinfo : EIATTR_COOP_GROUP_MASK_REGIDS
	.align		4
.L_39:
        /*0088*/ 	.byte	0x04, 0x29
        /*008a*/ 	.short	(.L_41 - .L_40)


	//   ....[0]....
.L_40:
        /*008c*/ 	.word	0xffffffff


	//   ....[1]....
        /*0090*/ 	.word	0xffffffff


	//   ....[2]....
        /*0094*/ 	.word	0xffffffff


	//   ....[3]....
        /*0098*/ 	.word	0xffffffff


	//   ....[4]....
        /*009c*/ 	.word	0xffffffff


	//   ....[5]....
        /*00a0*/ 	.word	0xffffffff


	//   ....[6]....
        /*00a4*/ 	.word	0xffffffff


	//   ....[7]....
        /*00a8*/ 	.word	0xffffffff


	//   ....[8]....
        /*00ac*/ 	.word	0xffffffff


	//   ....[9]....
        /*00b0*/ 	.word	0xffffffff


	//   ....[10]....
        /*00b4*/ 	.word	0xffffffff


	//   ....[11]....
        /*00b8*/ 	.word	0xffffffff


	//   ....[12]....
        /*00bc*/ 	.word	0xffffffff


	//----- nvinfo : EIATTR_COOP_GROUP_INSTR_OFFSETS
	.align		4
.L_41:
        /*00c0*/ 	.byte	0x04, 0x28
        /*00c2*/ 	.short	(.L_43 - .L_42)


	//   ....[0]....
.L_42:
        /*00c4*/ 	.word	0x000000d0


	//   ....[1]....
        /*00c8*/ 	.word	0x00000540


	//   ....[2]....
        /*00cc*/ 	.word	0x000009d0


	//   ....[3]....
        /*00d0*/ 	.word	0x00000b70


	//   ....[4]....
        /*00d4*/ 	.word	0x00000c70


	//   ....[5]....
        /*00d8*/ 	.word	0x00000dc0


	//   ....[6]....
        /*00dc*/ 	.word	0x00001060


	//   ....[7]....
        /*00e0*/ 	.word	0x00002950


	//   ....[8]....
        /*00e4*/ 	.word	0x00004360


	//   ....[9]....
        /*00e8*/ 	.word	0x00004830


	//   ....[10]....
        /*00ec*/ 	.word	0x00004860


	//   ....[11]....
        /*00f0*/ 	.word	0x000052b0


	//   ....[12]....
        /*00f4*/ 	.word	0x000054c0


	//----- nvinfo : EIATTR_VRC_CTA_INIT_COUNT
	.align		4
.L_43:
        /*00f8*/ 	.byte	0x02, 0x4a
        /*00fa*/ 	.byte	0x80
	.zero		1


	//----- nvinfo : EIATTR_SYSCALL_OFFSETS
	.align		4
        /*00fc*/ 	.byte	0x04, 0x46
        /*00fe*/ 	.short	(.L_45 - .L_44)


	//   ....[0]....
.L_44:
        /*0100*/ 	.word	0x00007520


	//   ....[1]....
        /*0104*/ 	.word	0x00007610


	//   ....[2]....
        /*0108*/ 	.word	0x00007f80


	//   ....[3]....
        /*010c*/ 	.word	0x000088f0


	//   ....[4]....
        /*0110*/ 	.word	0x000091d0


	//   ....[5]....
        /*0114*/ 	.word	0x00009aa0


	//----- nvinfo : EIATTR_MBARRIER_INSTR_OFFSETS
	.align		4
.L_45:
        /*0118*/ 	.byte	0x04, 0x39
        /*011a*/ 	.short	(.L_47 - .L_46)


	//   ....[0]....
.L_46:
        /*011c*/ 	.word	0x00000670
        /*0120*/ 	.word	0x000000ff
        /*0124*/ 	.word	0x00000000
        /*0128*/ 	.short	0x0100
        /*012a*/ 	.byte	0x04
	.zero		1


	//   ....[1]....
        /*012c*/ 	.word	0x00000680
        /*0130*/ 	.word	0x000000ff
        /*0134*/ 	.word	0x000000d0
        /*0138*/ 	.short	0x0100
        /*013a*/ 	.byte	0x04
	.zero		1


	//   ....[2]....
        /*013c*/ 	.word	0x00000690
        /*0140*/ 	.word	0x000000ff
        /*0144*/ 	.word	0x00000008
        /*0148*/ 	.short	0x0100
        /*014a*/ 	.byte	0x04
	.zero		1


	//   ....[3]....
        /*014c*/ 	.word	0x000006a0
        /*0150*/ 	.word	0x000000ff
        /*0154*/ 	.word	0x000000d8
        /*0158*/ 	.short	0x0100
        /*015a*/ 	.byte	0x04
	.zero		1


	//   ....[4]....
        /*015c*/ 	.word	0x000006b0
        /*0160*/ 	.word	0x000000ff
        /*0164*/ 	.word	0x00000010
        /*0168*/ 	.short	0x0100
        /*016a*/ 	.byte	0x04
	.zero		1


	//   ....[5]....
        /*016c*/ 	.word	0x000006c0
        /*0170*/ 	.word	0x000000ff
        /*0174*/ 	.word	0x000000e0
        /*0178*/ 	.short	0x0100
        /*017a*/ 	.byte	0x04
	.zero		1


	//   ....[6]....
        /*017c*/ 	.word	0x000006d0
        /*0180*/ 	.word	0x000000ff
        /*0184*/ 	.word	0x00000018
        /*0188*/ 	.short	0x0100
        /*018a*/ 	.byte	0x04
	.zero		1


	//   ....[7]....
        /*018c*/ 	.word	0x000006e0
        /*0190*/ 	.word	0x000000ff
        /*0194*/ 	.word	0x000000e8
        /*0198*/ 	.short	0x0100
        /*019a*/ 	.byte	0x04
	.zero		1


	//   ....[8]....
        /*019c*/ 	.word	0x000006f0
        /*01a0*/ 	.word	0x000000ff
        /*01a4*/ 	.word	0x00000020
        /*01a8*/ 	.short	0x0100
        /*01aa*/ 	.byte	0x04
	.zero		1


	//   ....[9]....
        /*01ac*/ 	.word	0x00000700
        /*01b0*/ 	.word	0x000000ff
        /*01b4*/ 	.word	0x000000f0
        /*01b8*/ 	.short	0x0100
        /*01ba*/ 	.byte	0x04
	.zero		1


	//   ....[10]....
        /*01bc*/ 	.word	0x00000710
        /*01c0*/ 	.word	0x000000ff
        /*01c4*/ 	.word	0x00000028
        /*01c8*/ 	.short	0x0100
        /*01ca*/ 	.byte	0x04
	.zero		1


	//   ....[11]....
        /*01cc*/ 	.word	0x00000720
        /*01d0*/ 	.word	0x000000ff
        /*01d4*/ 	.word	0x000000f8
        /*01d8*/ 	.short	0x0100
        /*01da*/ 	.byte	0x04
	.zero		1


	//   ....[12]....
        /*01dc*/ 	.word	0x00000730
        /*01e0*/ 	.word	0x000000ff
        /*01e4*/ 	.word	0x00000030
        /*01e8*/ 	.short	0x0100
        /*01ea*/ 	.byte	0x04
	.zero		1


	//   ....[13]....
        /*01ec*/ 	.word	0x00000740
        /*01f0*/ 	.word	0x000000ff
        /*01f4*/ 	.word	0x00000100
        /*01f8*/ 	.short	0x0100
        /*01fa*/ 	.byte	0x04
	.zero		1


	//   ....[14]....
        /*01fc*/ 	.word	0x00000750
        /*0200*/ 	.word	0x000000ff
        /*0204*/ 	.word	0x00000038
        /*0208*/ 	.short	0x0100
        /*020a*/ 	.byte	0x04
	.zero		1


	//   ....[15]....
        /*020c*/ 	.word	0x00000760
        /*0210*/ 	.word	0x000000ff
        /*0214*/ 	.word	0x00000108
        /*0218*/ 	.short	0x0100
        /*021a*/ 	.byte	0x04
	.zero		1


	//   ....[16]....
        /*021c*/ 	.word	0x00000770
        /*0220*/ 	.word	0x000000ff
        /*0224*/ 	.word	0x00000040
        /*0228*/ 	.short	0x0100
        /*022a*/ 	.byte	0x04
	.zero		1


	//   ....[17]....
        /*022c*/ 	.word	0x00000780
        /*0230*/ 	.word	0x000000ff
        /*0234*/ 	.word	0x00000110
        /*0238*/ 	.short	0x0100
        /*023a*/ 	.byte	0x04
	.zero		1


	//   ....[18]....
        /*023c*/ 	.word	0x00000790
        /*0240*/ 	.word	0x000000ff
        /*0244*/ 	.word	0x00000048
        /*0248*/ 	.short	0x0100
        /*024a*/ 	.byte	0x04
	.zero		1


	//   ....[19]....
        /*024c*/ 	.word	0x000007a0
        /*0250*/ 	.word	0x000000ff
        /*0254*/ 	.word	0x00000118
        /*0258*/ 	.short	0x0100
        /*025a*/ 	.byte	0x04
	.zero		1


	//   ....[20]....
        /*025c*/ 	.word	0x000007b0
        /*0260*/ 	.word	0x000000ff
        /*0264*/ 	.word	0x00000050
        /*0268*/ 	.short	0x0100
        /*026a*/ 	.byte	0x04
	.zero		1


	//   ....[21]....
        /*026c*/ 	.word	0x000007c0
        /*0270*/ 	.word	0x000000ff
        /*0274*/ 	.word	0x00000120
        /*0278*/ 	.short	0x0100
        /*027a*/ 	.byte	0x04
	.zero		1


	//   ....[22]....
        /*027c*/ 	.word	0x000007d0
        /*0280*/ 	.word	0x000000ff
        /*0284*/ 	.word	0x00000058
        /*0288*/ 	.short	0x0100
        /*028a*/ 	.byte	0x04
	.zero		1


	//   ....[23]....
        /*028c*/ 	.word	0x000007e0
        /*0290*/ 	.word	0x000000ff
        /*0294*/ 	.word	0x00000128
        /*0298*/ 	.short	0x0100
        /*029a*/ 	.byte	0x04
	.zero		1


	//   ....[24]....
        /*029c*/ 	.word	0x000007f0
        /*02a0*/ 	.word	0x000000ff
        /*02a4*/ 	.word	0x00000060
        /*02a8*/ 	.short	0x0100
        /*02aa*/ 	.byte	0x04
	.zero		1


	//   ....[25]....
        /*02ac*/ 	.word	0x00000800
        /*02b0*/ 	.word	0x000000ff
        /*02b4*/ 	.word	0x00000130
        /*02b8*/ 	.short	0x0100
        /*02ba*/ 	.byte	0x04
	.zero		1


	//   ....[26]....
        /*02bc*/ 	.word	0x00000810
        /*02c0*/ 	.word	0x000000ff
        /*02c4*/ 	.word	0x00000068
        /*02c8*/ 	.short	0x0100
        /*02ca*/ 	.byte	0x04
	.zero		1


	//   ....[27]....
        /*02cc*/ 	.word	0x00000820
        /*02d0*/ 	.word	0x000000ff
        /*02d4*/ 	.word	0x00000138
        /*02d8*/ 	.short	0x0100
        /*02da*/ 	.byte	0x04
	.zero		1


	//   ....[28]....
        /*02dc*/ 	.word	0x00000830
        /*02e0*/ 	.word	0x000000ff
        /*02e4*/ 	.word	0x00000070
        /*02e8*/ 	.short	0x0100
        /*02ea*/ 	.byte	0x04
	.zero		1


	//   ....[29]....
        /*02ec*/ 	.word	0x00000840
        /*02f0*/ 	.word	0x000000ff
        /*02f4*/ 	.word	0x00000140
        /*02f8*/ 	.short	0x0100
        /*02fa*/ 	.byte	0x04
	.zero		1


	//   ....[30]....
        /*02fc*/ 	.word	0x00000850
        /*0300*/ 	.word	0x000000ff
        /*0304*/ 	.word	0x00000078
        /*0308*/ 	.short	0x0100
        /*030a*/ 	.byte	0x04
	.zero		1


	//   ....[31]....
        /*030c*/ 	.word	0x00000860
        /*0310*/ 	.word	0x000000ff
        /*0314*/ 	.word	0x00000148
        /*0318*/ 	.short	0x0100
        /*031a*/ 	.byte	0x04
	.zero		1


	//   ....[32]....
        /*031c*/ 	.word	0x00000870
        /*0320*/ 	.word	0x000000ff
        /*0324*/ 	.word	0x00000080
        /*0328*/ 	.short	0x0100
        /*032a*/ 	.byte	0x04
	.zero		1


	//   ....[33]....
        /*032c*/ 	.word	0x00000880
        /*0330*/ 	.word	0x000000ff
        /*0334*/ 	.word	0x00000150
        /*0338*/ 	.short	0x0100
        /*033a*/ 	.byte	0x04
	.zero		1


	//   ....[34]....
        /*033c*/ 	.word	0x00000890
        /*0340*/ 	.word	0x000000ff
        /*0344*/ 	.word	0x00000088
        /*0348*/ 	.short	0x0100
        /*034a*/ 	.byte	0x04
	.zero		1


	//   ....[35]....
        /*034c*/ 	.word	0x000008a0
        /*0350*/ 	.word	0x000000ff
        /*0354*/ 	.word	0x00000158
        /*0358*/ 	.short	0x0100
        /*035a*/ 	.byte	0x04
	.zero		1


	//   ....[36]....
        /*035c*/ 	.word	0x000008b0
        /*0360*/ 	.word	0x000000ff
        /*0364*/ 	.word	0x00000090
        /*0368*/ 	.short	0x0100
        /*036a*/ 	.byte	0x04
	.zero		1


	//   ....[37]....
        /*036c*/ 	.word	0x000008c0
        /*0370*/ 	.word	0x000000ff
        /*0374*/ 	.word	0x00000160
        /*0378*/ 	.short	0x0100
        /*037a*/ 	.byte	0x04
	.zero		1


	//   ....[38]....
        /*037c*/ 	.word	0x000008d0
        /*0380*/ 	.word	0x000000ff
        /*0384*/ 	.word	0x00000098
        /*0388*/ 	.short	0x0100
        /*038a*/ 	.byte	0x04
	.zero		1


	//   ....[39]....
        /*038c*/ 	.word	0x000008e0
        /*0390*/ 	.word	0x000000ff
        /*0394*/ 	.word	0x00000168
        /*0398*/ 	.short	0x0100
        /*039a*/ 	.byte	0x04
	.zero		1


	//   ....[40]....
        /*039c*/ 	.word	0x000008f0
        /*03a0*/ 	.word	0x000000ff
        /*03a4*/ 	.word	0x000000a0
        /*03a8*/ 	.short	0x0100
        /*03aa*/ 	.byte	0x04
	.zero		1


	//   ....[41]....
        /*03ac*/ 	.word	0x00000900
        /*03b0*/ 	.word	0x000000ff
        /*03b4*/ 	.word	0x00000170
        /*03b8*/ 	.short	0x0100
        /*03ba*/ 	.byte	0x04
	.zero		1


	//   ....[42]....
        /*03bc*/ 	.word	0x00000910
        /*03c0*/ 	.word	0x000000ff
        /*03c4*/ 	.word	0x000000a8
        /*03c8*/ 	.short	0x0100
        /*03ca*/ 	.byte	0x04
	.zero		1


	//   ....[43]....
        /*03cc*/ 	.word	0x00000920
        /*03d0*/ 	.word	0x000000ff
        /*03d4*/ 	.word	0x00000178
        /*03d8*/ 	.short	0x0100
        /*03da*/ 	.byte	0x04
	.zero		1


	//   ....[44]....
        /*03dc*/ 	.word	0x00000930
        /*03e0*/ 	.word	0x000000ff
        /*03e4*/ 	.word	0x000000b0
        /*03e8*/ 	.short	0x0100
        /*03ea*/ 	.byte	0x04
	.zero		1


	//   ....[45]....
        /*03ec*/ 	.word	0x00000940
        /*03f0*/ 	.word	0x000000ff
        /*03f4*/ 	.word	0x00000180
        /*03f8*/ 	.short	0x0100
        /*03fa*/ 	.byte	0x04
	.zero		1


	//   ....[46]....
        /*03fc*/ 	.word	0x00000950
        /*0400*/ 	.word	0x000000ff
        /*0404*/ 	.word	0x000000b8
        /*0408*/ 	.short	0x0100
        /*040a*/ 	.byte	0x04
	.zero		1


	//   ....[47]....
        /*040c*/ 	.word	0x00000960
        /*0410*/ 	.word	0x000000ff
        /*0414*/ 	.word	0x00000188
        /*0418*/ 	.short	0x0100
        /*041a*/ 	.byte	0x04
	.zero		1


	//   ....[48]....
        /*041c*/ 	.word	0x00000970
        /*0420*/ 	.word	0x000000ff
        /*0424*/ 	.word	0x000000c0
        /*0428*/ 	.short	0x0100
        /*042a*/ 	.byte	0x04
	.zero		1


	//   ....[49]....
        /*042c*/ 	.word	0x00000980
        /*0430*/ 	.word	0x000000ff
        /*0434*/ 	.word	0x00000190
        /*0438*/ 	.short	0x0100
        /*043a*/ 	.byte	0x04
	.zero		1


	//   ....[50]....
        /*043c*/ 	.word	0x00000990
        /*0440*/ 	.word	0x000000ff
        /*0444*/ 	.word	0x000000c8
        /*0448*/ 	.short	0x0100
        /*044a*/ 	.byte	0x04
	.zero		1


	//   ....[51]....
        /*044c*/ 	.word	0x000009a0
        /*0450*/ 	.word	0x000000ff
        /*0454*/ 	.word	0x00000198
        /*0458*/ 	.short	0x0100
        /*045a*/ 	.byte	0x04
	.zero		1


	//   ....[52]....
        /*045c*/ 	.word	0x00000ae0
        /*0460*/ 	.word	0x000000ff
        /*0464*/ 	.word	0x000001a0
        /*0468*/ 	.short	0x0100
        /*046a*/ 	.byte	0x04
	.zero		1


	//   ....[53]....
        /*046c*/ 	.word	0x00000af0
        /*0470*/ 	.word	0x000000ff
        /*0474*/ 	.word	0x000001c0
        /*0478*/ 	.short	0x0100
        /*047a*/ 	.byte	0x04
	.zero		1


	//   ....[54]....
        /*047c*/ 	.word	0x00000b00
        /*0480*/ 	.word	0x000000ff
        /*0484*/ 	.word	0x000001a8
        /*0488*/ 	.short	0x0100
        /*048a*/ 	.byte	0x04
	.zero		1


	//   ....[55]....
        /*048c*/ 	.word	0x00000b10
        /*0490*/ 	.word	0x000000ff
        /*0494*/ 	.word	0x000001c8
        /*0498*/ 	.short	0x0100
        /*049a*/ 	.byte	0x04
	.zero		1


	//   ....[56]....
        /*049c*/ 	.word	0x00000b20
        /*04a0*/ 	.word	0x000000ff
        /*04a4*/ 	.word	0x000001b0
        /*04a8*/ 	.short	0x0100
        /*04aa*/ 	.byte	0x04
	.zero		1


	//   ....[57]....
        /*04ac*/ 	.word	0x00000b30
        /*04b0*/ 	.word	0x000000ff
        /*04b4*/ 	.word	0x000001d0
        /*04b8*/ 	.short	0x0100
        /*04ba*/ 	.byte	0x04
	.zero		1


	//   ....[58]....
        /*04bc*/ 	.word	0x00000b40
        /*04c0*/ 	.word	0x000000ff
        /*04c4*/ 	.word	0x000001b8
        /*04c8*/ 	.short	0x0100
        /*04ca*/ 	.byte	0x04
	.zero		1


	//   ....[59]....
        /*04cc*/ 	.word	0x00000b50
        /*04d0*/ 	.word	0x000000ff
        /*04d4*/ 	.word	0x000001d8
        /*04d8*/ 	.short	0x0100
        /*04da*/ 	.byte	0x04
	.zero		1


	//   ....[60]....
        /*04dc*/ 	.word	0x00000c40
        /*04e0*/ 	.word	0x000000ff
        /*04e4*/ 	.word	0x000001e0
        /*04e8*/ 	.short	0x0100
        /*04ea*/ 	.byte	0x04
	.zero		1


	//   ....[61]....
        /*04ec*/ 	.word	0x00000c50
        /*04f0*/ 	.word	0x000000ff
        /*04f4*/ 	.word	0x000001e8
        /*04f8*/ 	.short	0x0100
        /*04fa*/ 	.byte	0x04
	.zero		1


	//   ....[62]....
        /*04fc*/ 	.word	0x00000d90
        /*0500*/ 	.word	0x000000ff
        /*0504*/ 	.word	0x000001f0
        /*0508*/ 	.short	0x0100
        /*050a*/ 	.byte	0x06
	.zero		1


	//   ....[63]....
        /*050c*/ 	.word	0x00000da0
        /*0510*/ 	.word	0x000000ff
        /*0514*/ 	.word	0x000001f8
        /*0518*/ 	.short	0x0100
        /*051a*/ 	.byte	0x06
	.zero		1


	//   ....[64]....
        /*051c*/ 	.word	0x00000ee0
        /*0520*/ 	.word	0x000000ff
        /*0524*/ 	.word	0x00000200
        /*0528*/ 	.short	0x0100
        /*052a*/ 	.byte	0x04
	.zero		1


	//   ....[65]....
        /*052c*/ 	.word	0x00000ef0
        /*0530*/ 	.word	0x000000ff
        /*0534*/ 	.word	0x00000210
        /*0538*/ 	.short	0x0100
        /*053a*/ 	.byte	0x04
	.zero		1


	//   ....[66]....
        /*053c*/ 	.word	0x00000f00
        /*0540*/ 	.word	0x000000ff
        /*0544*/ 	.word	0x00000208
        /*0548*/ 	.short	0x0100
        /*054a*/ 	.byte	0x04
	.zero		1


	//   ....[67]....
        /*054c*/ 	.word	0x00000f10
        /*0550*/ 	.word	0x000000ff
        /*0554*/ 	.word	0x00000218
        /*0558*/ 	.short	0x0100
        /*055a*/ 	.byte	0x04
	.zero		1


	//   ....[68]....
        /*055c*/ 	.word	0x00001010
        /*0560*/ 	.word	0x000000ff
        /*0564*/ 	.word	0x00000220
        /*0568*/ 	.short	0x0100
        /*056a*/ 	.byte	0x06
	.zero		1


	//   ....[69]....
        /*056c*/ 	.word	0x00001b60
        /*0570*/ 	.word	0x000000ff
        /*0574*/ 	.word	0x000000d0
        /*0578*/ 	.short	0x010a
        /*057a*/ 	.byte	0x04
	.zero		1


	//   ....[70]....
        /*057c*/ 	.word	0x00001ea0
        /*0580*/ 	.word	0x000000ff
        /*0584*/ 	.word	0x000000d0
        /*0588*/ 	.short	0x010a
        /*058a*/ 	.byte	0x09
	.zero		1


	//   ....[71]....
        /*058c*/ 	.word	0x00002050
        /*0590*/ 	.word	0x000000ff
        /*0594*/ 	.word	0x000000d0
        /*0598*/ 	.short	0x010a
        /*059a*/ 	.byte	0x08
	.zero		1


	//   ....[72]....
        /*059c*/ 	.word	0x00002270
        /*05a0*/ 	.word	0x000000ff
        /*05a4*/ 	.word	0x000001e8
        /*05a8*/ 	.short	0x0101
        /*05aa*/ 	.byte	0x24
	.zero		1


	//   ....[73]....
        /*05ac*/ 	.word	0x000022a0
        /*05b0*/ 	.word	0x000000ff
        /*05b4*/ 	.word	0x000000d0
        /*05b8*/ 	.short	0x010a
        /*05ba*/ 	.byte	0x04
	.zero		1


	//   ....[74]....
        /*05bc*/ 	.word	0x00002580
        /*05c0*/ 	.word	0x000000ff
        /*05c4*/ 	.word	0x000000d0
        /*05c8*/ 	.short	0x010a
        /*05ca*/ 	.byte	0x09
	.zero		1


	//   ....[75]....
        /*05cc*/ 	.word	0x00002730
        /*05d0*/ 	.word	0x000000ff
        /*05d4*/ 	.word	0x000000d0
        /*05d8*/ 	.short	0x010a
        /*05da*/ 	.byte	0x08
	.zero		1


	//   ....[76]....
        /*05dc*/ 	.word	0x00002960
        /*05e0*/ 	.word	0x000000ff
        /*05e4*/ 	.word	0x000001f0
        /*05e8*/ 	.short	0x010a
        /*05ea*/ 	.byte	0x24
	.zero		1


	//   ....[77]....
        /*05ec*/ 	.word	0x00002a20
        /*05f0*/ 	.word	0x000000ff
        /*05f4*/ 	.word	0x00000000
        /*05f8*/ 	.short	0x0101
        /*05fa*/ 	.byte	0x04
	.zero		1


	//   ....[78]....
        /*05fc*/ 	.word	0x00003020
        /*0600*/ 	.word	0x000000ff
        /*0604*/ 	.word	0x00000000
        /*0608*/ 	.short	0x010a
        /*060a*/ 	.byte	0x04
	.zero		1


	//   ....[79]....
        /*060c*/ 	.word	0x000030c0
        /*0610*/ 	.word	0x000000ff
        /*0614*/ 	.word	0x00000000
        /*0618*/ 	.short	0x010a
        /*061a*/ 	.byte	0x05
	.zero		1


	//   ....[80]....
        /*061c*/ 	.word	0x00003160
        /*0620*/ 	.word	0x000000ff
        /*0624*/ 	.word	0x00000000
        /*0628*/ 	.short	0x010a
        /*062a*/ 	.byte	0x05
	.zero		1


	//   ....[81]....
        /*062c*/ 	.word	0x00003200
        /*0630*/ 	.word	0x000000ff
        /*0634*/ 	.word	0x00000000
        /*0638*/ 	.short	0x010a
        /*063a*/ 	.byte	0x05
	.zero		1


	//   ....[82]....
        /*063c*/ 	.word	0x000032a0
        /*0640*/ 	.word	0x000000ff
        /*0644*/ 	.word	0x00000000
        /*0648*/ 	.short	0x010a
        /*064a*/ 	.byte	0x05
	.zero		1


	//   ....[83]....
        /*064c*/ 	.word	0x00003340
        /*0650*/ 	.word	0x000000ff
        /*0654*/ 	.word	0x00000000
        /*0658*/ 	.short	0x010a
        /*065a*/ 	.byte	0x05
	.zero		1


	//   ....[84]....
        /*065c*/ 	.word	0x000033e0
        /*0660*/ 	.word	0x000000ff
        /*0664*/ 	.word	0x00000000
        /*0668*/ 	.short	0x010a
        /*066a*/ 	.byte	0x05
	.zero		1


	//   ....[85]....
        /*066c*/ 	.word	0x00003480
        /*0670*/ 	.word	0x000000ff
        /*0674*/ 	.word	0x00000000
        /*0678*/ 	.short	0x010a
        /*067a*/ 	.byte	0x05
	.zero		1


	//   ....[86]....
        /*067c*/ 	.word	0x00003520
        /*0680*/ 	.word	0x000000ff
        /*0684*/ 	.word	0x00000000
        /*0688*/ 	.short	0x010a
        /*068a*/ 	.byte	0x05
	.zero		1


	//   ....[87]....
        /*068c*/ 	.word	0x000035c0
        /*0690*/ 	.word	0x000000ff
        /*0694*/ 	.word	0x00000000
        /*0698*/ 	.short	0x010a
        /*069a*/ 	.byte	0x05
	.zero		1


	//   ....[88]....
        /*069c*/ 	.word	0x00003660
        /*06a0*/ 	.word	0x000000ff
        /*06a4*/ 	.word	0x00000000
        /*06a8*/ 	.short	0x010a
        /*06aa*/ 	.byte	0x05
	.zero		1


	//   ....[89]....
        /*06ac*/ 	.word	0x00003700
        /*06b0*/ 	.word	0x000000ff
        /*06b4*/ 	.word	0x00000000
        /*06b8*/ 	.short	0x010a
        /*06ba*/ 	.byte	0x05
	.zero		1


	//   ....[90]....
        /*06bc*/ 	.word	0x000037a0
        /*06c0*/ 	.word	0x000000ff
        /*06c4*/ 	.word	0x00000000
        /*06c8*/ 	.short	0x010a
        /*06ca*/ 	.byte	0x05
	.zero		1


	//   ....[91]....
        /*06cc*/ 	.word	0x00003840
        /*06d0*/ 	.word	0x000000ff
        /*06d4*/ 	.word	0x00000000
        /*06d8*/ 	.short	0x010a
        /*06da*/ 	.byte	0x05
	.zero		1


	//   ....[92]....
        /*06dc*/ 	.word	0x000038e0
        /*06e0*/ 	.word	0x000000ff
        /*06e4*/ 	.word	0x00000000
        /*06e8*/ 	.short	0x010a
        /*06ea*/ 	.byte	0x05
	.zero		1


	//   ....[93]....
        /*06ec*/ 	.word	0x00003980
        /*06f0*/ 	.word	0x000000ff
        /*06f4*/ 	.word	0x00000000
        /*06f8*/ 	.short	0x010a
        /*06fa*/ 	.byte	0x05
	.zero		1


	//   ....[94]....
        /*06fc*/ 	.word	0x00003a20
        /*0700*/ 	.word	0x000000ff
        /*0704*/ 	.word	0x00000000
        /*0708*/ 	.short	0x010a
        /*070a*/ 	.byte	0x05
	.zero		1


	//   ....[95]....
        /*070c*/ 	.word	0x00003ac0
        /*0710*/ 	.word	0x000000ff
        /*0714*/ 	.word	0x00000000
        /*0718*/ 	.short	0x010a
        /*071a*/ 	.byte	0x05
	.zero		1


	//   ....[96]....
        /*071c*/ 	.word	0x00003b60
        /*0720*/ 	.word	0x000000ff
        /*0724*/ 	.word	0x00000000
        /*0728*/ 	.short	0x010a
        /*072a*/ 	.byte	0x05
	.zero		1


	//   ....[97]....
        /*072c*/ 	.word	0x00003c00
        /*0730*/ 	.word	0x000000ff
        /*0734*/ 	.word	0x00000000
        /*0738*/ 	.short	0x010a
        /*073a*/ 	.byte	0x05
	.zero		1


	//   ....[98]....
        /*073c*/ 	.word	0x00003ca0
        /*0740*/ 	.word	0x000000ff
        /*0744*/ 	.word	0x00000000
        /*0748*/ 	.short	0x010a
        /*074a*/ 	.byte	0x05
	.zero		1


	//   ....[99]....
        /*074c*/ 	.word	0x00003d40
        /*0750*/ 	.word	0x000000ff
        /*0754*/ 	.word	0x00000000
        /*0758*/ 	.short	0x010a
        /*075a*/ 	.byte	0x05
	.zero		1


	//   ....[100]....
        /*075c*/ 	.word	0x00003de0
        /*0760*/ 	.word	0x000000ff
        /*0764*/ 	.word	0x00000000
        /*0768*/ 	.short	0x010a
        /*076a*/ 	.byte	0x05
	.zero		1


	//   ....[101]....
        /*076c*/ 	.word	0x00003e80
        /*0770*/ 	.word	0x000000ff
        /*0774*/ 	.word	0x00000000
        /*0778*/ 	.short	0x010a
        /*077a*/ 	.byte	0x05
	.zero		1


	//   ....[102]....
        /*077c*/ 	.word	0x00003f20
        /*0780*/ 	.word	0x000000ff
        /*0784*/ 	.word	0x00000000
        /*0788*/ 	.short	0x010a
        /*078a*/ 	.byte	0x05
	.zero		1


	//   ....[103]....
        /*078c*/ 	.word	0x00003fd0
        /*0790*/ 	.word	0x00000000
        /*0794*/ 	.word	0x00000000
        /*0798*/ 	.short	0x010a
        /*079a*/ 	.byte	0xff
	.zero		1


	//   ....[104]....
        /*079c*/ 	.word	0x00004120
        /*07a0*/ 	.word	0x000000ff
        /*07a4*/ 	.word	0x000001f8
        /*07a8*/ 	.short	0x010a
        /*07aa*/ 	.byte	0x04
	.zero		1


	//   ....[105]....
        /*07ac*/ 	.word	0x000041c0
        /*07b0*/ 	.word	0x000000ff
        /*07b4*/ 	.word	0x000001f0
        /*07b8*/ 	.short	0x010a
        /*07ba*/ 	.byte	0x04
	.zero		1


	//   ....[106]....
        /*07bc*/ 	.word	0x00004260
        /*07c0*/ 	.word	0x000000ff
        /*07c4*/ 	.word	0x00000000
        /*07c8*/ 	.short	0x0101
        /*07ca*/ 	.byte	0x05
	.zero		1


	//   ....[107]....
        /*07cc*/ 	.word	0x000042a0
        /*07d0*/ 	.word	0x000000ff
        /*07d4*/ 	.word	0x000001f8
        /*07d8*/ 	.short	0x0106
        /*07da*/ 	.byte	0x04
	.zero		1


	//   ....[108]....
        /*07dc*/ 	.word	0x000042e0
        /*07e0*/ 	.word	0x00000000
        /*07e4*/ 	.word	0x000001f8
        /*07e8*/ 	.short	0x010a
        /*07ea*/ 	.byte	0xff
	.zero		1


	//   ....[109]....
        /*07ec*/ 	.word	0x00004530
        /*07f0*/ 	.word	0x000000ff
        /*07f4*/ 	.word	0x00000008
        /*07f8*/ 	.short	0x010a
        /*07fa*/ 	.byte	0x05
	.zero		1


	//   ....[110]....
        /*07fc*/ 	.word	0x00004550
        /*0800*/ 	.word	0x000000ff
        /*0804*/ 	.word	0x00000008
        /*0808*/ 	.short	0x010a
        /*080a*/ 	.byte	0x05
	.zero		1


	//   ....[111]....
        /*080c*/ 	.word	0x000046e0
        /*0810*/ 	.word	0x000000ff
        /*0814*/ 	.word	0x00000008
        /*0818*/ 	.short	0x010a
        /*081a*/ 	.byte	0x05
	.zero		1


	//   ....[112]....
        /*081c*/ 	.word	0x00004700
        /*0820*/ 	.word	0x000000ff
        /*0824*/ 	.word	0x00000008
        /*0828*/ 	.short	0x010a
        /*082a*/ 	.byte	0x05
	.zero		1


	//   ....[113]....
        /*082c*/ 	.word	0x000047c0
        /*0830*/ 	.word	0x000000ff
        /*0834*/ 	.word	0x00000000
        /*0838*/ 	.short	0x0101
        /*083a*/ 	.byte	0x04
	.zero		1


	//   ....[114]....
        /*083c*/ 	.word	0x00004b20
        /*0840*/ 	.word	0x000000ff
        /*0844*/ 	.word	0x000001f0
        /*0848*/ 	.short	0x010a
        /*084a*/ 	.byte	0x11
	.zero		1


	//   ....[115]....
        /*084c*/ 	.word	0x00004bc0
        /*0850*/ 	.word	0x000000ff
        /*0854*/ 	.word	0x00000000
        /*0858*/ 	.short	0x0101
        /*085a*/ 	.byte	0x17
	.zero		1


	//   ....[116]....
        /*085c*/ 	.word	0x00004c00
        /*0860*/ 	.word	0x000000ff
        /*0864*/ 	.word	0x00000210
        /*0868*/ 	.short	0x010a
        /*086a*/ 	.byte	0x16
	.zero		1


	//   ....[117]....
        /*086c*/ 	.word	0x00004cb0
        /*0870*/ 	.word	0x000000ff
        /*0874*/ 	.word	0x00000000
        /*0878*/ 	.short	0x010a
        /*087a*/ 	.byte	0x04
	.zero		1


	//   ....[118]....
        /*087c*/ 	.word	0x00004cf0
        /*0880*/ 	.word	0x000000ff
        /*0884*/ 	.word	0x00000000
        /*0888*/ 	.short	0x010a
        /*088a*/ 	.byte	0x0a
	.zero		1


	//   ....[119]....
        /*088c*/ 	.word	0x00004e10
        /*0890*/ 	.word	0x000000ff
        /*0894*/ 	.word	0x00000000
        /*0898*/ 	.short	0x010a
        /*089a*/ 	.byte	0x04
	.zero		1


	//   ....[120]....
        /*089c*/ 	.word	0x000050b0
        /*08a0*/ 	.word	0x000000ff
        /*08a4*/ 	.word	0x00000000
        /*08a8*/ 	.short	0x010a
        /*08aa*/ 	.byte	0x04
	.zero		1


	//   ....[121]....
        /*08ac*/ 	.word	0x00005150
        /*08b0*/ 	.word	0x00000000
        /*08b4*/ 	.word	0x00000000
        /*08b8*/ 	.short	0x010a
        /*08ba*/ 	.byte	0xff
	.zero		1


	//   ....[122]....
        /*08bc*/ 	.word	0x00005190
        /*08c0*/ 	.word	0x00000000
        /*08c4*/ 	.word	0x00000000
        /*08c8*/ 	.short	0x010a
        /*08ca*/ 	.byte	0xff
	.zero		1


	//   ....[123]....
        /*08cc*/ 	.word	0x00005200
        /*08d0*/ 	.word	0x000000ff
        /*08d4*/ 	.word	0x00000000
        /*08d8*/ 	.short	0x0101
        /*08da*/ 	.byte	0x04
	.zero		1


	//   ....[124]....
        /*08dc*/ 	.word	0x00005240
        /*08e0*/ 	.word	0x000000ff
        /*08e4*/ 	.word	0x00000220
        /*08e8*/ 	.short	0x010a
        /*08ea*/ 	.byte	0x11
	.zero		1


	//   ....[125]....
        /*08ec*/ 	.word	0x000052a0
        /*08f0*/ 	.word	0x000000ff
        /*08f4*/ 	.word	0x00000000
        /*08f8*/ 	.short	0x0101
        /*08fa*/ 	.byte	0x04
	.zero		1


	//   ....[126]....
        /*08fc*/ 	.word	0x00005810
        /*0900*/ 	.word	0x000000ff
        /*0904*/ 	.word	0x000001f0
        /*0908*/ 	.short	0x010a
        /*090a*/ 	.byte	0x2a
	.zero		1


	//   ....[127]....
        /*090c*/ 	.word	0x000058b0
        /*0910*/ 	.word	0x000000ff
        /*0914*/ 	.word	0x00000000
        /*0918*/ 	.short	0x0101
        /*091a*/ 	.byte	0x32
	.zero		1


	//   ....[128]....
        /*091c*/ 	.word	0x00005e00
        /*0920*/ 	.word	0x000000ff
        /*0924*/ 	.word	0x000001e8
        /*0928*/ 	.short	0x010a
        /*092a*/ 	.byte	0x2a
	.zero		1


	//   ....[129]....
        /*092c*/ 	.word	0x00005fa0
        /*0930*/ 	.word	0x000000ff
        /*0934*/ 	.word	0x000001c0
        /*0938*/ 	.short	0x010a
        /*093a*/ 	.byte	0x2a
	.zero		1


	//   ....[130]....
        /*093c*/ 	.word	0x000062e0
        /*0940*/ 	.word	0x000000ff
        /*0944*/ 	.word	0x000001a0
        /*0948*/ 	.short	0x010b
        /*094a*/ 	.byte	0x2a
	.zero		1


	//   ....[131]....
        /*094c*/ 	.word	0x000062f0
        /*0950*/ 	.word	0x000000ff
        /*0954*/ 	.word	0x00000000
        /*0958*/ 	.short	0x0101
        /*095a*/ 	.byte	0x42
	.zero		1


	//   ....[132]....
        /*095c*/ 	.word	0x00006310
        /*0960*/ 	.word	0x000000ff
        /*0964*/ 	.word	0x000001c8
        /*0968*/ 	.short	0x010a
        /*096a*/ 	.byte	0x2a
	.zero		1


	//   ....[133]....
        /*096c*/ 	.word	0x000064e0
        /*0970*/ 	.word	0x000000ff
        /*0974*/ 	.word	0x000001a8
        /*0978*/ 	.short	0x010b
        /*097a*/ 	.byte	0x2a
	.zero		1


	//   ....[134]....
        /*097c*/ 	.word	0x000064f0
        /*0980*/ 	.word	0x000000ff
        /*0984*/ 	.word	0x00000000
        /*0988*/ 	.short	0x0101
        /*098a*/ 	.byte	0x41
	.zero		1


	//   ....[135]....
        /*098c*/ 	.word	0x00006510
        /*0990*/ 	.word	0x000000ff
        /*0994*/ 	.word	0x000001d0
        /*0998*/ 	.short	0x010a
        /*099a*/ 	.byte	0x2a
	.zero		1


	//   ....[136]....
        /*099c*/ 	.word	0x00006700
        /*09a0*/ 	.word	0x000000ff
        /*09a4*/ 	.word	0x000001b0
        /*09a8*/ 	.short	0x010b
        /*09aa*/ 	.byte	0x2a
	.zero		1


	//   ....[137]....
        /*09ac*/ 	.word	0x00006710
        /*09b0*/ 	.word	0x000000ff
        /*09b4*/ 	.word	0x00000000
        /*09b8*/ 	.short	0x0101
        /*09ba*/ 	.byte	0x40
	.zero		1


	//   ....[138]....
        /*09bc*/ 	.word	0x00006720
        /*09c0*/ 	.word	0x000000ff
        /*09c4*/ 	.word	0x000001d8
        /*09c8*/ 	.short	0x010a
        /*09ca*/ 	.byte	0x2a
	.zero		1


	//   ....[139]....
        /*09cc*/ 	.word	0x00006960
        /*09d0*/ 	.word	0x000000ff
        /*09d4*/ 	.word	0x000001b8
        /*09d8*/ 	.short	0x010b
        /*09da*/ 	.byte	0x2a
	.zero		1


	//   ....[140]....
        /*09dc*/ 	.word	0x00006970
        /*09e0*/ 	.word	0x000000ff
        /*09e4*/ 	.word	0x00000000
        /*09e8*/ 	.short	0x0101
        /*09ea*/ 	.byte	0x33
	.zero		1


	//   ....[141]....
        /*09ec*/ 	.word	0x000069b0
        /*09f0*/ 	.word	0x000000ff
        /*09f4*/ 	.word	0x000001c0
        /*09f8*/ 	.short	0x010a
        /*09fa*/ 	.byte	0x2a
	.zero		1


	//   ....[142]....
        /*09fc*/ 	.word	0x000069d0
        /*0a00*/ 	.word	0x000000ff
        /*0a04*/ 	.word	0x000001c8
        /*0a08*/ 	.short	0x010a
        /*0a0a*/ 	.byte	0x2a
	.zero		1


	//   ....[143]....
        /*0a0c*/ 	.word	0x000069f0
        /*0a10*/ 	.word	0x000000ff
        /*0a14*/ 	.word	0x000001d0
        /*0a18*/ 	.short	0x010a
        /*0a1a*/ 	.byte	0x2a
	.zero		1


	//   ....[144]....
        /*0a1c*/ 	.word	0x00006a30
        /*0a20*/ 	.word	0x00000000
        /*0a24*/ 	.word	0x000001d8
        /*0a28*/ 	.short	0x010a
        /*0a2a*/ 	.byte	0xff
	.zero		1


	//   ....[145]....
        /*0a2c*/ 	.word	0x00006dc0
        /*0a30*/ 	.word	0x000000ff
        /*0a34*/ 	.word	0x000001f0
        /*0a38*/ 	.short	0x010a
        /*0a3a*/ 	.byte	0x2c
	.zero		1


	//   ....[146]....
        /*0a3c*/ 	.word	0x00006e90
        /*0a40*/ 	.word	0x000000ff
        /*0a44*/ 	.word	0x00000000
        /*0a48*/ 	.short	0x0101
        /*0a4a*/ 	.byte	0x04
	.zero		1


	//   ....[147]....
        /*0a4c*/ 	.word	0x00007ad0
        /*0a50*/ 	.word	0x000000ff
        /*0a54*/ 	.word	0x000001a0
        /*0a58*/ 	.short	0x010a
        /*0a5a*/ 	.byte	0x2c
	.zero		1


	//   ....[148]....
        /*0a5c*/ 	.word	0x00007b80
        /*0a60*/ 	.word	0x00000040
        /*0a64*/ 	.word	0x00000200
        /*0a68*/ 	.short	0x010a
        /*0a6a*/ 	.byte	0xff
	.zero		1


	//   ....[149]....
        /*0a6c*/ 	.word	0x00007d90
        /*0a70*/ 	.word	0x000000ff
        /*0a74*/ 	.word	0x000001a0
        /*0a78*/ 	.short	0x010a
        /*0a7a*/ 	.byte	0x2c
	.zero		1


	//   ....[150]....
        /*0a7c*/ 	.word	0x00007e60
        /*0a80*/ 	.word	0x00000040
        /*0a84*/ 	.word	0x00000200
        /*0a88*/ 	.short	0x010a
        /*0a8a*/ 	.byte	0xff
	.zero		1


	//   ....[151]....
        /*0a8c*/ 	.word	0x00008660
        /*0a90*/ 	.word	0x00000000
        /*0a94*/ 	.word	0x00000000
        /*0a98*/ 	.short	0x0101
        /*0a9a*/ 	.byte	0xff
	.zero		1


	//   ....[152]....
        /*0a9c*/ 	.word	0x00008670
        /*0aa0*/ 	.word	0x00000004
        /*0aa4*/ 	.word	0x000001a0
        /*0aa8*/ 	.short	0x010a
        /*0aaa*/ 	.byte	0xff
	.zero		1


	//   ....[153]....
        /*0aac*/ 	.word	0x00008730
        /*0ab0*/ 	.word	0x00000004
        /*0ab4*/ 	.word	0x000001a0
        /*0ab8*/ 	.short	0x010a
        /*0aba*/ 	.byte	0xff
	.zero		1


	//   ....[154]....
        /*0abc*/ 	.word	0x00008f40
        /*0ac0*/ 	.word	0x00000000
        /*0ac4*/ 	.word	0x00000000
        /*0ac8*/ 	.short	0x0101
        /*0aca*/ 	.byte	0xff
	.zero		1


	//   ....[155]....
        /*0acc*/ 	.word	0x00008f60
        /*0ad0*/ 	.word	0x00000002
        /*0ad4*/ 	.word	0x000001a0
        /*0ad8*/ 	.short	0x010a
        /*0ada*/ 	.byte	0xff
	.zero		1


	//   ....[156]....
        /*0adc*/ 	.word	0x00009010
        /*0ae0*/ 	.word	0x00000002
        /*0ae4*/ 	.word	0x000001a0
        /*0ae8*/ 	.short	0x010a
        /*0aea*/ 	.byte	0xff
	.zero		1


	//   ....[157]....
        /*0aec*/ 	.word	0x00009810
        /*0af0*/ 	.word	0x00000000
        /*0af4*/ 	.word	0x00000000
        /*0af8*/ 	.short	0x0101
        /*0afa*/ 	.byte	0xff
	.zero		1


	//   ....[158]....
        /*0afc*/ 	.word	0x00009830
        /*0b00*/ 	.word	0x00000003
        /*0b04*/ 	.word	0x000001a0
        /*0b08*/ 	.short	0x010a
        /*0b0a*/ 	.byte	0xff
	.zero		1


	//   ....[159]....
        /*0b0c*/ 	.word	0x000098e0
        /*0b10*/ 	.word	0x00000003
        /*0b14*/ 	.word	0x000001a0
        /*0b18*/ 	.short	0x010a
        /*0b1a*/ 	.byte	0xff
	.zero		1


	//   ....[160]....
        /*0b1c*/ 	.word	0x00009bf0
        /*0b20*/ 	.word	0x00000040
        /*0b24*/ 	.word	0x00000000
        /*0b28*/ 	.short	0x0101
        /*0b2a*/ 	.byte	0xff
	.zero		1


	//   ....[161]....
        /*0b2c*/ 	.word	0x0000a130
        /*0b30*/ 	.word	0x00000000
        /*0b34*/ 	.word	0x00000000
        /*0b38*/ 	.short	0x0101
        /*0b3a*/ 	.byte	0xff
	.zero		1


	//   ....[162]....
        /*0b3c*/ 	.word	0x0000a3b0
        /*0b40*/ 	.word	0x000000ff
        /*0b44*/ 	.word	0x00000000
        /*0b48*/ 	.short	0x0101
        /*0b4a*/ 	.byte	0x04
	.zero		1


	//   ....[163]....
        /*0b4c*/ 	.word	0x0000a3e0
        /*0b50*/ 	.word	0x00000000
        /*0b54*/ 	.word	0x000000d0
        /*0b58*/ 	.short	0x010a
        /*0b5a*/ 	.byte	0xff
	.zero		1


	//   ....[164]....
        /*0b5c*/ 	.word	0x0000a440
        /*0b60*/ 	.word	0x00000000
        /*0b64*/ 	.word	0x000000d0
        /*0b68*/ 	.short	0x010a
        /*0b6a*/ 	.byte	0xff
	.zero		1


	//   ....[165]....
        /*0b6c*/ 	.word	0x0000a4a0
        /*0b70*/ 	.word	0x00000000
        /*0b74*/ 	.word	0x000001f0
        /*0b78*/ 	.short	0x010a
        /*0b7a*/ 	.byte	0xff
	.zero		1


	//   ....[166]....
        /*0b7c*/ 	.word	0x0000a500
        /*0b80*/ 	.word	0x00000000
        /*0b84*/ 	.word	0x00000000
        /*0b88*/ 	.short	0x010a
        /*0b8a*/ 	.byte	0xff
	.zero		1


	//   ....[167]....
        /*0b8c*/ 	.word	0x0000a560
        /*0b90*/ 	.word	0x00000000
        /*0b94*/ 	.word	0x00000000
        /*0b98*/ 	.short	0x010a
        /*0b9a*/ 	.byte	0xff
	.zero		1


	//   ....[168]....
        /*0b9c*/ 	.word	0x0000a5c0
        /*0ba0*/ 	.word	0x00000000
        /*0ba4*/ 	.word	0x00000000
        /*0ba8*/ 	.short	0x010a
        /*0baa*/ 	.byte	0xff
	.zero		1


	//   ....[169]....
        /*0bac*/ 	.word	0x0000a620
        /*0bb0*/ 	.word	0x00000000
        /*0bb4*/ 	.word	0x00000000
        /*0bb8*/ 	.short	0x010a
        /*0bba*/ 	.byte	0xff
	.zero		1


	//   ....[170]....
        /*0bbc*/ 	.word	0x0000a680
        /*0bc0*/ 	.word	0x00000000
        /*0bc4*/ 	.word	0x00000000
        /*0bc8*/ 	.short	0x010a
        /*0bca*/ 	.byte	0xff
	.zero		1


	//   ....[171]....
        /*0bcc*/ 	.word	0x0000a6e0
        /*0bd0*/ 	.word	0x00000000
        /*0bd4*/ 	.word	0x00000000
        /*0bd8*/ 	.short	0x010a
        /*0bda*/ 	.byte	0xff
	.zero		1


	//   ....[172]....
        /*0bdc*/ 	.word	0x0000a740
        /*0be0*/ 	.word	0x00000000
        /*0be4*/ 	.word	0x00000000
        /*0be8*/ 	.short	0x010a
        /*0bea*/ 	.byte	0xff
	.zero		1


	//   ....[173]....
        /*0bec*/ 	.word	0x0000a7a0
        /*0bf0*/ 	.word	0x00000000
        /*0bf4*/ 	.word	0x00000000
        /*0bf8*/ 	.short	0x010a
        /*0bfa*/ 	.byte	0xff
	.zero		1


	//   ....[174]....
        /*0bfc*/ 	.word	0x0000a800
        /*0c00*/ 	.word	0x00000000
        /*0c04*/ 	.word	0x00000000
        /*0c08*/ 	.short	0x010a
        /*0c0a*/ 	.byte	0xff
	.zero		1


	//   ....[175]....
        /*0c0c*/ 	.word	0x0000a860
        /*0c10*/ 	.word	0x00000000
        /*0c14*/ 	.word	0x00000000
        /*0c18*/ 	.short	0x010a
        /*0c1a*/ 	.byte	0xff
	.zero		1


	//   ....[176]....
        /*0c1c*/ 	.word	0x0000a8c0
        /*0c20*/ 	.word	0x00000000
        /*0c24*/ 	.word	0x00000000
        /*0c28*/ 	.short	0x010a
        /*0c2a*/ 	.byte	0xff
	.zero		1


	//   ....[177]....
        /*0c2c*/ 	.word	0x0000a920
        /*0c30*/ 	.word	0x00000000
        /*0c34*/ 	.word	0x00000000
        /*0c38*/ 	.short	0x010a
        /*0c3a*/ 	.byte	0xff
	.zero		1


	//   ....[178]....
        /*0c3c*/ 	.word	0x0000a980
        /*0c40*/ 	.word	0x00000000
        /*0c44*/ 	.word	0x00000000
        /*0c48*/ 	.short	0x010a
        /*0c4a*/ 	.byte	0xff
	.zero		1


	//   ....[179]....
        /*0c4c*/ 	.word	0x0000a9e0
        /*0c50*/ 	.word	0x00000000
        /*0c54*/ 	.word	0x00000000
        /*0c58*/ 	.short	0x010a
        /*0c5a*/ 	.byte	0xff
	.zero		1


	//   ....[180]....
        /*0c5c*/ 	.word	0x0000aa40
        /*0c60*/ 	.word	0x00000000
        /*0c64*/ 	.word	0x00000000
        /*0c68*/ 	.short	0x010a
        /*0c6a*/ 	.byte	0xff
	.zero		1


	//   ....[181]....
        /*0c6c*/ 	.word	0x0000aaa0
        /*0c70*/ 	.word	0x00000000
        /*0c74*/ 	.word	0x00000000
        /*0c78*/ 	.short	0x010a
        /*0c7a*/ 	.byte	0xff
	.zero		1


	//   ....[182]....
        /*0c7c*/ 	.word	0x0000ab00
        /*0c80*/ 	.word	0x00000000
        /*0c84*/ 	.word	0x00000000
        /*0c88*/ 	.short	0x010a
        /*0c8a*/ 	.byte	0xff
	.zero		1


	//   ....[183]....
        /*0c8c*/ 	.word	0x0000ab60
        /*0c90*/ 	.word	0x00000000
        /*0c94*/ 	.word	0x00000000
        /*0c98*/ 	.short	0x010a
        /*0c9a*/ 	.byte	0xff
	.zero		1


	//   ....[184]....
        /*0c9c*/ 	.word	0x0000abc0
        /*0ca0*/ 	.word	0x00000000
        /*0ca4*/ 	.word	0x00000000
        /*0ca8*/ 	.short	0x010a
        /*0caa*/ 	.byte	0xff
	.zero		1


	//   ....[185]....
        /*0cac*/ 	.word	0x0000ac20
        /*0cb0*/ 	.word	0x00000000
        /*0cb4*/ 	.word	0x00000000
        /*0cb8*/ 	.short	0x010a
        /*0cba*/ 	.byte	0xff
	.zero		1


	//   ....[186]....
        /*0cbc*/ 	.word	0x0000ac80
        /*0cc0*/ 	.word	0x00000000
        /*0cc4*/ 	.word	0x00000000
        /*0cc8*/ 	.short	0x010a
        /*0cca*/ 	.byte	0xff
	.zero		1


	//   ....[187]....
        /*0ccc*/ 	.word	0x0000ace0
        /*0cd0*/ 	.word	0x00000000
        /*0cd4*/ 	.word	0x00000000
        /*0cd8*/ 	.short	0x010a
        /*0cda*/ 	.byte	0xff
	.zero		1


	//   ....[188]....
        /*0cdc*/ 	.word	0x0000ad40
        /*0ce0*/ 	.word	0x00000000
        /*0ce4*/ 	.word	0x00000000
        /*0ce8*/ 	.short	0x010a
        /*0cea*/ 	.byte	0xff
	.zero		1


	//   ....[189]....
        /*0cec*/ 	.word	0x0000ada0
        /*0cf0*/ 	.word	0x00000000
        /*0cf4*/ 	.word	0x00000000
        /*0cf8*/ 	.short	0x010a
        /*0cfa*/ 	.byte	0xff
	.zero		1


	//   ....[190]....
        /*0cfc*/ 	.word	0x0000ae00
        /*0d00*/ 	.word	0x00000000
        /*0d04*/ 	.word	0x00000000
        /*0d08*/ 	.short	0x010a
        /*0d0a*/ 	.byte	0xff
	.zero		1


	//   ....[191]....
        /*0d0c*/ 	.word	0x0000ae60
        /*0d10*/ 	.word	0x00000004
        /*0d14*/ 	.word	0x000001f8
        /*0d18*/ 	.short	0x010a
        /*0d1a*/ 	.byte	0xff
	.zero		1


	//   ....[192]....
        /*0d1c*/ 	.word	0x0000aec0
        /*0d20*/ 	.word	0x00000004
        /*0d24*/ 	.word	0x000001f0
        /*0d28*/ 	.short	0x010a
        /*0d2a*/ 	.byte	0xff
	.zero		1


	//   ....[193]....
        /*0d2c*/ 	.word	0x0000af20
        /*0d30*/ 	.word	0x00000005
        /*0d34*/ 	.word	0x00000008
        /*0d38*/ 	.short	0x010a
        /*0d3a*/ 	.byte	0xff
	.zero		1


	//   ....[194]....
        /*0d3c*/ 	.word	0x0000b000
        /*0d40*/ 	.word	0x00000003
        /*0d44*/ 	.word	0x00000008
        /*0d48*/ 	.short	0x010a
        /*0d4a*/ 	.byte	0xff
	.zero		1


	//   ....[195]....
        /*0d4c*/ 	.word	0x0000b060
        /*0d50*/ 	.word	0x00000004
        /*0d54*/ 	.word	0x000001f0
        /*0d58*/ 	.short	0x010a
        /*0d5a*/ 	.byte	0xff
	.zero		1


	//   ....[196]....
        /*0d5c*/ 	.word	0x0000b0c0
        /*0d60*/ 	.word	0x00000004
        /*0d64*/ 	.word	0x00000210
        /*0d68*/ 	.short	0x010a
        /*0d6a*/ 	.byte	0xff
	.zero		1


	//   ....[197]....
        /*0d6c*/ 	.word	0x0000b120
        /*0d70*/ 	.word	0x00000004
        /*0d74*/ 	.word	0x00000000
        /*0d78*/ 	.short	0x010a
        /*0d7a*/ 	.byte	0xff
	.zero		1


	//   ....[198]....
        /*0d7c*/ 	.word	0x0000b180
        /*0d80*/ 	.word	0x00000000
        /*0d84*/ 	.word	0x00000000
        /*0d88*/ 	.short	0x010a
        /*0d8a*/ 	.byte	0xff
	.zero		1


	//   ....[199]....
        /*0d8c*/ 	.word	0x0000b1e0
        /*0d90*/ 	.word	0x00000000
        /*0d94*/ 	.word	0x00000220
        /*0d98*/ 	.short	0x010a
        /*0d9a*/ 	.byte	0xff
	.zero		1


	//   ....[200]....
        /*0d9c*/ 	.word	0x0000b240
        /*0da0*/ 	.word	0x00000000
        /*0da4*/ 	.word	0x000001f0
        /*0da8*/ 	.short	0x010a
        /*0daa*/ 	.byte	0xff
	.zero		1


	//   ....[201]....
        /*0dac*/ 	.word	0x0000b2a0
        /*0db0*/ 	.word	0x00000000
        /*0db4*/ 	.word	0x000001e8
        /*0db8*/ 	.short	0x010a
        /*0dba*/ 	.byte	0xff
	.zero		1


	//   ....[202]....
        /*0dbc*/ 	.word	0x0000b300
        /*0dc0*/ 	.word	0x00000002
        /*0dc4*/ 	.word	0x000001c0
        /*0dc8*/ 	.short	0x010a
        /*0dca*/ 	.byte	0xff
	.zero		1


	//   ....[203]....
        /*0dcc*/ 	.word	0x0000b360
        /*0dd0*/ 	.word	0x00000002
        /*0dd4*/ 	.word	0x000001c8
        /*0dd8*/ 	.short	0x010a
        /*0dda*/ 	.byte	0xff
	.zero		1


	//   ....[204]....
        /*0ddc*/ 	.word	0x0000b3c0
        /*0de0*/ 	.word	0x00000002
        /*0de4*/ 	.word	0x000001d0
        /*0de8*/ 	.short	0x010a
        /*0dea*/ 	.byte	0xff
	.zero		1


	//   ....[205]....
        /*0dec*/ 	.word	0x0000b420
        /*0df0*/ 	.word	0x00000000
        /*0df4*/ 	.word	0x000001d8
        /*0df8*/ 	.short	0x010a
        /*0dfa*/ 	.byte	0xff
	.zero		1


	//   ....[206]....
        /*0dfc*/ 	.word	0x0000b480
        /*0e00*/ 	.word	0x00000000
        /*0e04*/ 	.word	0x000001c0
        /*0e08*/ 	.short	0x010a
        /*0e0a*/ 	.byte	0xff
	.zero		1


	//   ....[207]....
        /*0e0c*/ 	.word	0x0000b4e0
        /*0e10*/ 	.word	0x00000000
        /*0e14*/ 	.word	0x000001c8
        /*0e18*/ 	.short	0x010a
        /*0e1a*/ 	.byte	0xff
	.zero		1


	//   ....[208]....
        /*0e1c*/ 	.word	0x0000b540
        /*0e20*/ 	.word	0x00000000
        /*0e24*/ 	.word	0x000001d0
        /*0e28*/ 	.short	0x010a
        /*0e2a*/ 	.byte	0xff
	.zero		1


	//   ....[209]....
        /*0e2c*/ 	.word	0x0000b5a0
        /*0e30*/ 	.word	0x00000000
        /*0e34*/ 	.word	0x000001f0
        /*0e38*/ 	.short	0x010a
        /*0e3a*/ 	.byte	0xff
	.zero		1


	//   ....[210]....
        /*0e3c*/ 	.word	0x0000b600
        /*0e40*/ 	.word	0x00000002
        /*0e44*/ 	.word	0x000001a0
        /*0e48*/ 	.short	0x010a
        /*0e4a*/ 	.byte	0xff
	.zero		1


	//   ....[211]....
        /*0e4c*/ 	.word	0x0000b650
        /*0e50*/ 	.word	0x00000040
        /*0e54*/ 	.word	0x00000200
        /*0e58*/ 	.short	0x010a
        /*0e5a*/ 	.byte	0xff
	.zero		1


	//   ....[212]....
        /*0e5c*/ 	.word	0x0000b6a0
        /*0e60*/ 	.word	0x00000004
        /*0e64*/ 	.word	0x000001a0
        /*0e68*/ 	.short	0x010a
        /*0e6a*/ 	.byte	0xff
	.zero		1


	//   ....[213]....
        /*0e6c*/ 	.word	0x0000b6f0
        /*0e70*/ 	.word	0x00000002
        /*0e74*/ 	.word	0x000001a0
        /*0e78*/ 	.short	0x010a
        /*0e7a*/ 	.byte	0xff
	.zero		1


	//   ....[214]....
        /*0e7c*/ 	.word	0x0000b740
        /*0e80*/ 	.word	0x00000003
        /*0e84*/ 	.word	0x000001a0
        /*0e88*/ 	.short	0x010a
        /*0e8a*/ 	.byte	0xff
	.zero		1


	//----- nvinfo : EIATTR_NUM_MBARRIERS
	.align		4
.L_47:
        /*0e8c*/ 	.byte	0x03, 0x38
        /*0e8e*/ 	.short	0x0045


	//----- nvinfo : EIATTR_EXIT_INSTR_OFFSETS
	.align		4
        /*0e90*/ 	.byte	0x04, 0x1c
        /*0e92*/ 	.short	(.L_49 - .L_48)


	//   ....[0]....
.L_48:
        /*0e94*/ 	.word	0x00004000


	//   ....[1]....
        /*0e98*/ 	.word	0x000042b0


	//   ....[2]....
        /*0e9c*/ 	.word	0x00004310


	//   ....[3]....
        /*0ea0*/ 	.word	0x000054d0


	//   ....[4]....
        /*0ea4*/ 	.word	0x00006a60


	//   ....[5]....
        /*0ea8*/ 	.word	0x00006aa0


	//   ....[6]....
        /*0eac*/ 	.word	0x0000a290


	//   ....[7]....
        /*0eb0*/ 	.word	0x0000a310


	//   ....[8]....
        /*0eb4*/ 	.word	0x0000a340


	//   ....[9]....
        /*0eb8*/ 	.word	0x0000a3c0


	//----- nvinfo : EIATTR_MAX_THREADS
	.align		4
.L_49:
        /*0ebc*/ 	.byte	0x04, 0x05
        /*0ebe*/ 	.short	(.L_51 - .L_50)
.L_50:
        /*0ec0*/ 	.word	0x00000100
        /*0ec4*/ 	.word	0x00000001
        /*0ec8*/ 	.word	0x00000001


	//----- nvinfo : EIATTR_CRS_STACK_SIZE
	.align		4
.L_51:
        /*0ecc*/ 	.byte	0x04, 0x1e
        /*0ece*/ 	.short	(.L_53 - .L_52)
.L_52:
        /*0ed0*/ 	.word	0x00000000


	//----- nvinfo : EIATTR_CBANK_PARAM_SIZE
	.align		4
.L_53:
        /*0ed4*/ 	.byte	0x03, 0x19
        /*0ed6*/ 	.short	0x0900


	//----- nvinfo : EIATTR_PARAM_CBANK
	.align		4
        /*0ed8*/ 	.byte	0x04, 0x0a
        /*0eda*/ 	.short	(.L_55 - .L_54)
	.align		4
.L_54:
        /*0edc*/ 	.word	index@(.nv.constant0._ZN7cutlass13device_kernelINS_4conv6kernel13ConvUniversalINS1_16ConvProblemShapeILNS1_8OperatorE0ELi3EEENS1_10collective14CollectiveConvINS1_47MainloopSm100TmaUmmaWarpSpecializedImplicitGemmILS5_0ELi26ELi3ELi1ELi2EN4cute5tupleIJNSA_1CILi2EEENSC_ILi1EEESE_EEEEENSB_IJNSC_ILi128EEESH_NSB_IJNSC_ILi32EEEEEEEEENS_10bfloat16_tESL_NSA_8TiledMMAINSA_8MMA_AtomIJNSA_26SM100_MMA_F16BF16_2x1SM_SSISL_SL_fLi128ELi128ELNSA_4UMMA5MajorE0ELSQ_0ELNSP_7ScaleInE0ELSR_0EEEEEENSA_6LayoutINSB_IJSE_SE_SE_EEENSB_IJNSC_ILi0EEESW_SW_EEEEENSB_IJNSA_10UnderscoreESZ_SZ_EEEEENS7_6detail27Sm100ImplicitGemmTileTraitsINSA_25SM100_TMA_2SM_LOAD_IM2COLENSA_14ComposedLayoutINSA_7SwizzleILi2ELi4ELi3EEENSA_18smem_ptr_flag_bitsILi16EEENSU_INSB_IJNSC_ILi8EEESI_EEENSB_IJSI_SE_EEEEEEEvEENS13_INSA_18SM100_TMA_2SM_LOADES1E_vEEEENS_8epilogue10collective18CollectiveEpilogueINS1J_23Sm100TmaWarpSpecializedILi4ELi2ELi16ELb1ELb0EEEJNSB_IJNSC_ILi64EEESH_SJ_EEENSB_IJNSU_IS1O_SE_EENSU_INSB_IJNSC_ILi16EEESD_EEENSB_IJSE_S1O_EEEEEEEESL_NSB_IJNSB_IJllllEEESE_SW_EEESL_S1X_NS1J_6fusion15FusionCallbacksIS1N_NS1Y_17LinearCombinationISL_fSL_fLNS_15FloatRoundStyleE2EEES1P_S1V_JEEENSA_5SM1004TMEM4LOAD26SM100_TMEM_LOAD_32dp32b16xENSA_20SM90_TMA_LOAD_IM2COLENS15_INS16_ILi1ELi4ELi3EEES19_NSU_INSB_IJS1A_S1R_EEENSB_IJS1R_SE_EEEEEEENSA_39AutoVectorizingCopyWithAssumedAlignmentILi128EEENSA_21SM90_TMA_STORE_IM2COLES2D_S2F_S2F_EEEvvEEEEvNT_6ParamsE)
        /*0ee0*/ 	.short	0x0380
        /*0ee2*/ 	.short	0x0900


	//----- nvinfo : EIATTR_SW_WAR
	.align		4
.L_55:
        /*0ee4*/ 	.byte	0x04, 0x36
        /*0ee6*/ 	.short	(.L_57 - .L_56)
.L_56:
        /*0ee8*/ 	.word	0x00000008
.L_57:


//--------------------- .nv.callgraph             --------------------------
	.section	.nv.callgraph,"",@"SHT_CUDA_CALLGRAPH"
	.align	4
	.sectionentsize	8
	.align		4
        /*0000*/ 	.word	0x00000000
	.align		4
        /*0004*/ 	.word	0xffffffff
	.align		4
        /*0008*/ 	.word	index@(_ZN7cutlass13device_kernelINS_4conv6kernel13ConvUniversalINS1_16ConvProblemShapeILNS1_8OperatorE0ELi3EEENS1_10collective14CollectiveConvINS1_47MainloopSm100TmaUmmaWarpSpecializedImplicitGemmILS5_0ELi26ELi3ELi1ELi2EN4cute5tupleIJNSA_1CILi2EEENSC_ILi1EEESE_EEEEENSB_IJNSC_ILi128EEESH_NSB_IJNSC_ILi32EEEEEEEEENS_10bfloat16_tESL_NSA_8TiledMMAINSA_8MMA_AtomIJNSA_26SM100_MMA_F16BF16_2x1SM_SSISL_SL_fLi128ELi128ELNSA_4UMMA5MajorE0ELSQ_0ELNSP_7ScaleInE0ELSR_0EEEEEENSA_6LayoutINSB_IJSE_SE_SE_EEENSB_IJNSC_ILi0EEESW_SW_EEEEENSB_IJNSA_10UnderscoreESZ_SZ_EEEEENS7_6detail27Sm100ImplicitGemmTileTraitsINSA_25SM100_TMA_2SM_LOAD_IM2COLENSA_14ComposedLayoutINSA_7SwizzleILi2ELi4ELi3EEENSA_18smem_ptr_flag_bitsILi16EEENSU_INSB_IJNSC_ILi8EEESI_EEENSB_IJSI_SE_EEEEEEEvEENS13_INSA_18SM100_TMA_2SM_LOADES1E_vEEEENS_8epilogue10collective18CollectiveEpilogueINS1J_23Sm100TmaWarpSpecializedILi4ELi2ELi16ELb1ELb0EEEJNSB_IJNSC_ILi64EEESH_SJ_EEENSB_IJNSU_IS1O_SE_EENSU_INSB_IJNSC_ILi16EEESD_EEENSB_IJSE_S1O_EEEEEEEESL_NSB_IJNSB_IJllllEEESE_SW_EEESL_S1X_NS1J_6fusion15FusionCallbacksIS1N_NS1Y_17LinearCombinationISL_fSL_fLNS_15FloatRoundStyleE2EEES1P_S1V_JEEENSA_5SM1004TMEM4LOAD26SM100_TMEM_LOAD_32dp32b16xENSA_20SM90_TMA_LOAD_IM2COLENS15_INS16_ILi1ELi4ELi3EEES19_NSU_INSB_IJS1A_S1R_EEENSB_IJS1R_SE_EEEEEEENSA_39AutoVectorizingCopyWithAssumedAlignmentILi128EEENSA_21SM90_TMA_STORE_IM2COLES2D_S2F_S2F_EEEvvEEEEvNT_6ParamsE)
	.align		4
        /*000c*/ 	.word	index@(__assertfail)
	.align		4
        /*0010*/ 	.word	0x00000000
	.align		4
        /*0014*/ 	.word	0xfffffffe
	.align		4
        /*0018*/ 	.word	0x00000000
	.align		4
        /*001c*/ 	.word	0xfffffffd
	.align		4
        /*0020*/ 	.word	0x00000000
	.align		4
        /*0024*/ 	.word	0xfffffffc


//--------------------- .nv.constant4             --------------------------
	.section	.nv.constant4,"a",@progbits
	.align	8
	.align		8
.nv.constant4:
        /*0000*/ 	.dword	__assertfail
	.align		8
        /*0008*/ 	.dword	__unnamed_1
	.align		8
        /*0010*/ 	.dword	__unnamed_2
	.align		8
        /*0018*/ 	.dword	_ZN39_INTERNAL_01e66ecb_4_k_cu_5a163de1_36844cuda3std3__45__cpo5beginE
	.align		8
        /*0020*/ 	.dword	_ZN39_INTERNAL_01e66ecb_4_k_cu_5a163de1_36844cuda3std3__45__cpo3endE
	.align		8
        /*0028*/ 	.dword	_ZN39_INTERNAL_01e66ecb_4_k_cu_5a163de1_36844cuda3std3__45__cpo6cbeginE
	.align		8
        /*0030*/ 	.dword	_ZN39_INTERNAL_01e66ecb_4_k_cu_5a163de1_36844cuda3std3__45__cpo4cendE
	.align		8
        /*0038*/ 	.dword	_ZN39_INTERNAL_01e66ecb_4_k_cu_5a163de1_36844cuda3std3__441_GLOBAL__N__01e66ecb_4_k_cu_5a163de1_36846ignoreE
	.align		8
        /*0040*/ 	.dword	_ZN39_INTERNAL_01e66ecb_4_k_cu_5a163de1_36844cuda3std3__419piecewise_constructE
	.align		8
        /*0048*/ 	.dword	_ZN39_INTERNAL_01e66ecb_4_k_cu_5a163de1_36844cuda3std3__48in_placeE
	.align		8
        /*0050*/ 	.dword	_ZN39_INTERNAL_01e66ecb_4_k_cu_5a163de1_36844cuda3std6ranges3__45__cpo4swapE
	.align		8
        /*0058*/ 	.dword	_ZN39_INTERNAL_01e66ecb_4_k_cu_5a163de1_36844cuda3std6ranges3__45__cpo9iter_moveE
	.align		8
        /*0060*/ 	.dword	_ZN39_INTERNAL_01e66ecb_4_k_cu_5a163de1_36844cute7productE
	.align		8
        /*0068*/ 	.dword	_ZN39_INTERNAL_01e66ecb_4_k_cu_5a163de1_36844cute1_E
	.align		8
        /*0070*/ 	.dword	$str$27
	.align		8
        /*0078*/ 	.dword	$str$28
	.align		8
        /*0080*/ 	.dword	$str$29
	.align		8
        /*0088*/ 	.dword	$str$30


//--------------------- .text._ZN7cutlass13device_kernelINS_4conv6kernel13ConvUniversalINS1_16ConvProblemShapeILNS1_8OperatorE0ELi3EEENS1_10collective14CollectiveConvINS1_47MainloopSm100TmaUmmaWarpSpecializedImplicitGemmILS5_0ELi26ELi3ELi1ELi2EN4cute5tupleIJNSA_1CILi2EEENSC_ILi1EEESE_EEEEENSB_IJNSC_ILi128EEESH_NSB_IJNSC_ILi32EEEEEEEEENS_10bfloat16_tESL_NSA_8TiledMMAINSA_8MMA_AtomIJNSA_26SM100_MMA_F16BF16_2x1SM_SSISL_SL_fLi128ELi128ELNSA_4UMMA5MajorE0ELSQ_0ELNSP_7ScaleInE0ELSR_0EEEEEENSA_6LayoutINSB_IJSE_SE_SE_EEENSB_IJNSC_ILi0EEESW_SW_EEEEENSB_IJNSA_10UnderscoreESZ_SZ_EEEEENS7_6detail27Sm100ImplicitGemmTileTraitsINSA_25SM100_TMA_2SM_LOAD_IM2COLENSA_14ComposedLayoutINSA_7SwizzleILi2ELi4ELi3EEENSA_18smem_ptr_flag_bitsILi16EEENSU_INSB_IJNSC_ILi8EEESI_EEENSB_IJSI_SE_EEEEEEEvEENS13_INSA_18SM100_TMA_2SM_LOADES1E_vEEEENS_8epilogue10collective18CollectiveEpilogueINS1J_23Sm100TmaWarpSpecializedILi4ELi2ELi16ELb1ELb0EEEJNSB_IJNSC_ILi64EEESH_SJ_EEENSB_IJNSU_IS1O_SE_EENSU_INSB_IJNSC_ILi16EEESD_EEENSB_IJSE_S1O_EEEEEEEESL_NSB_IJNSB_IJllllEEESE_SW_EEESL_S1X_NS1J_6fusion15FusionCallbacksIS1N_NS1Y_17LinearCombinationISL_fSL_fLNS_15FloatRoundStyleE2EEES1P_S1V_JEEENSA_5SM1004TMEM4LOAD26SM100_TMEM_LOAD_32dp32b16xENSA_20SM90_TMA_LOAD_IM2COLENS15_INS16_ILi1ELi4ELi3EEES19_NSU_INSB_IJS1A_S1R_EEENSB_IJS1R_SE_EEEEEEENSA_39AutoVectorizingCopyWithAssumedAlignmentILi128EEENSA_21SM90_TMA_STORE_IM2COLES2D_S2F_S2F_EEEvvEEEEvNT_6ParamsE --------------------------
	.section	.text._ZN7cutlass13device_kernelINS_4conv6kernel13ConvUniversalINS1_16ConvProblemShapeILNS1_8OperatorE0ELi3EEENS1_10collective14CollectiveConvINS1_47MainloopSm100TmaUmmaWarpSpecializedImplicitGemmILS5_0ELi26ELi3ELi1ELi2EN4cute5tupleIJNSA_1CILi2EEENSC_ILi1EEESE_EEEEENSB_IJNSC_ILi128EEESH_NSB_IJNSC_ILi32EEEEEEEEENS_10bfloat16_tESL_NSA_8TiledMMAINSA_8MMA_AtomIJNSA_26SM100_MMA_F16BF16_2x1SM_SSISL_SL_fLi128ELi128ELNSA_4UMMA5MajorE0ELSQ_0ELNSP_7ScaleInE0ELSR_0EEEEEENSA_6LayoutINSB_IJSE_SE_SE_EEENSB_IJNSC_ILi0EEESW_SW_EEEEENSB_IJNSA_10UnderscoreESZ_SZ_EEEEENS7_6detail27Sm100ImplicitGemmTileTraitsINSA_25SM100_TMA_2SM_LOAD_IM2COLENSA_14ComposedLayoutINSA_7SwizzleILi2ELi4ELi3EEENSA_18smem_ptr_flag_bitsILi16EEENSU_INSB_IJNSC_ILi8EEESI_EEENSB_IJSI_SE_EEEEEEEvEENS13_INSA_18SM100_TMA_2SM_LOADES1E_vEEEENS_8epilogue10collective18CollectiveEpilogueINS1J_23Sm100TmaWarpSpecializedILi4ELi2ELi16ELb1ELb0EEEJNSB_IJNSC_ILi64EEESH_SJ_EEENSB_IJNSU_IS1O_SE_EENSU_INSB_IJNSC_ILi16EEESD_EEENSB_IJSE_S1O_EEEEEEEESL_NSB_IJNSB_IJllllEEESE_SW_EEESL_S1X_NS1J_6fusion15FusionCallbacksIS1N_NS1Y_17LinearCombinationISL_fSL_fLNS_15FloatRoundStyleE2EEES1P_S1V_JEEENSA_5SM1004TMEM4LOAD26SM100_TMEM_LOAD_32dp32b16xENSA_20SM90_TMA_LOAD_IM2COLENS15_INS16_ILi1ELi4ELi3EEES19_NSU_INSB_IJS1A_S1R_EEENSB_IJS1R_SE_EEEEEEENSA_39AutoVectorizingCopyWithAssumedAlignmentILi128EEENSA_21SM90_TMA_STORE_IM2COLES2D_S2F_S2F_EEEvvEEEEvNT_6ParamsE,"ax",@progbits
	.align	128
.text._ZN7cutlass13device_kernelINS_4conv6kernel13ConvUniversalINS1_16ConvProblemShapeILNS1_8OperatorE0ELi3EEENS1_10collective14CollectiveConvINS1_47MainloopSm100TmaUmmaWarpSpecializedImplicitGemmILS5_0ELi26ELi3ELi1ELi2EN4cute5tupleIJNSA_1CILi2EEENSC_ILi1EEESE_EEEEENSB_IJNSC_ILi128EEESH_NSB_IJNSC_ILi32EEEEEEEEENS_10bfloat16_tESL_NSA_8TiledMMAINSA_8MMA_AtomIJNSA_26SM100_MMA_F16BF16_2x1SM_SSISL_SL_fLi128ELi128ELNSA_4UMMA5MajorE0ELSQ_0ELNSP_7ScaleInE0ELSR_0EEEEEENSA_6LayoutINSB_IJSE_SE_SE_EEENSB_IJNSC_ILi0EEESW_SW_EEEEENSB_IJNSA_10UnderscoreESZ_SZ_EEEEENS7_6detail27Sm100ImplicitGemmTileTraitsINSA_25SM100_TMA_2SM_LOAD_IM2COLENSA_14ComposedLayoutINSA_7SwizzleILi2ELi4ELi3EEENSA_18smem_ptr_flag_bitsILi16EEENSU_INSB_IJNSC_ILi8EEESI_EEENSB_IJSI_SE_EEEEEEEvEENS13_INSA_18SM100_TMA_2SM_LOADES1E_vEEEENS_8epilogue10collective18CollectiveEpilogueINS1J_23Sm100TmaWarpSpecializedILi4ELi2ELi16ELb1ELb0EEEJNSB_IJNSC_ILi64EEESH_SJ_EEENSB_IJNSU_IS1O_SE_EENSU_INSB_IJNSC_ILi16EEESD_EEENSB_IJSE_S1O_EEEEEEEESL_NSB_IJNSB_IJllllEEESE_SW_EEESL_S1X_NS1J_6fusion15FusionCallbacksIS1N_NS1Y_17LinearCombinationISL_fSL_fLNS_15FloatRoundStyleE2EEES1P_S1V_JEEENSA_5SM1004TMEM4LOAD26SM100_TMEM_LOAD_32dp32b16xENSA_20SM90_TMA_LOAD_IM2COLENS15_INS16_ILi1ELi4ELi3EEES19_NSU_INSB_IJS1A_S1R_EEENSB_IJS1R_SE_EEEEEEENSA_39AutoVectorizingCopyWithAssumedAlignmentILi128EEENSA_21SM90_TMA_STORE_IM2COLES2D_S2F_S2F_EEEvvEEEEvNT_6ParamsE:
        .type           _ZN7cutlass13device_kernelINS_4conv6kernel13ConvUniversalINS1_16ConvProblemShapeILNS1_8OperatorE0ELi3EEENS1_10collective14CollectiveConvINS1_47MainloopSm100TmaUmmaWarpSpecializedImplicitGemmILS5_0ELi26ELi3ELi1ELi2EN4cute5tupleIJNSA_1CILi2EEENSC_ILi1EEESE_EEEEENSB_IJNSC_ILi128EEESH_NSB_IJNSC_ILi32EEEEEEEEENS_10bfloat16_tESL_NSA_8TiledMMAINSA_8MMA_AtomIJNSA_26SM100_MMA_F16BF16_2x1SM_SSISL_SL_fLi128ELi128ELNSA_4UMMA5MajorE0ELSQ_0ELNSP_7ScaleInE0ELSR_0EEEEEENSA_6LayoutINSB_IJSE_SE_SE_EEENSB_IJNSC_ILi0EEESW_SW_EEEEENSB_IJNSA_10UnderscoreESZ_SZ_EEEEENS7_6detail27Sm100ImplicitGemmTileTraitsINSA_25SM100_TMA_2SM_LOAD_IM2COLENSA_14ComposedLayoutINSA_7SwizzleILi2ELi4ELi3EEENSA_18smem_ptr_flag_bitsILi16EEENSU_INSB_IJNSC_ILi8EEESI_EEENSB_IJSI_SE_EEEEEEEvEENS13_INSA_18SM100_TMA_2SM_LOADES1E_vEEEENS_8epilogue10collective18CollectiveEpilogueINS1J_23Sm100TmaWarpSpecializedILi4ELi2ELi16ELb1ELb0EEEJNSB_IJNSC_ILi64EEESH_SJ_EEENSB_IJNSU_IS1O_SE_EENSU_INSB_IJNSC_ILi16EEESD_EEENSB_IJSE_S1O_EEEEEEEESL_NSB_IJNSB_IJllllEEESE_SW_EEESL_S1X_NS1J_6fusion15FusionCallbacksIS1N_NS1Y_17LinearCombinationISL_fSL_fLNS_15FloatRoundStyleE2EEES1P_S1V_JEEENSA_5SM1004TMEM4LOAD26SM100_TMEM_LOAD_32dp32b16xENSA_20SM90_TMA_LOAD_IM2COLENS15_INS16_ILi1ELi4ELi3EEES19_NSU_INSB_IJS1A_S1R_EEENSB_IJS1R_SE_EEEEEEENSA_39AutoVectorizingCopyWithAssumedAlignmentILi128EEENSA_21SM90_TMA_STORE_IM2COLES2D_S2F_S2F_EEEvvEEEEvNT_6ParamsE,@function
        .size           _ZN7cutlass13device_kernelINS_4conv6kernel13ConvUniversalINS1_16ConvProblemShapeILNS1_8OperatorE0ELi3EEENS1_10collective14CollectiveConvINS1_47MainloopSm100TmaUmmaWarpSpecializedImplicitGemmILS5_0ELi26ELi3ELi1ELi2EN4cute5tupleIJNSA_1CILi2EEENSC_ILi1EEESE_EEEEENSB_IJNSC_ILi128EEESH_NSB_IJNSC_ILi32EEEEEEEEENS_10bfloat16_tESL_NSA_8TiledMMAINSA_8MMA_AtomIJNSA_26SM100_MMA_F16BF16_2x1SM_SSISL_SL_fLi128ELi128ELNSA_4UMMA5MajorE0ELSQ_0ELNSP_7ScaleInE0ELSR_0EEEEEENSA_6LayoutINSB_IJSE_SE_SE_EEENSB_IJNSC_ILi0EEESW_SW_EEEEENSB_IJNSA_10UnderscoreESZ_SZ_EEEEENS7_6detail27Sm100ImplicitGemmTileTraitsINSA_25SM100_TMA_2SM_LOAD_IM2COLENSA_14ComposedLayoutINSA_7SwizzleILi2ELi4ELi3EEENSA_18smem_ptr_flag_bitsILi16EEENSU_INSB_IJNSC_ILi8EEESI_EEENSB_IJSI_SE_EEEEEEEvEENS13_INSA_18SM100_TMA_2SM_LOADES1E_vEEEENS_8epilogue10collective18CollectiveEpilogueINS1J_23Sm100TmaWarpSpecializedILi4ELi2ELi16ELb1ELb0EEEJNSB_IJNSC_ILi64EEESH_SJ_EEENSB_IJNSU_IS1O_SE_EENSU_INSB_IJNSC_ILi16EEESD_EEENSB_IJSE_S1O_EEEEEEEESL_NSB_IJNSB_IJllllEEESE_SW_EEESL_S1X_NS1J_6fusion15FusionCallbacksIS1N_NS1Y_17LinearCombinationISL_fSL_fLNS_15FloatRoundStyleE2EEES1P_S1V_JEEENSA_5SM1004TMEM4LOAD26SM100_TMEM_LOAD_32dp32b16xENSA_20SM90_TMA_LOAD_IM2COLENS15_INS16_ILi1ELi4ELi3EEES19_NSU_INSB_IJS1A_S1R_EEENSB_IJS1R_SE_EEEEEEENSA_39AutoVectorizingCopyWithAssumedAlignmentILi128EEENSA_21SM90_TMA_STORE_IM2COLES2D_S2F_S2F_EEEvvEEEEvNT_6ParamsE,(.L_x_254 - _ZN7cutlass13device_kernelINS_4conv6kernel13ConvUniversalINS1_16ConvProblemShapeILNS1_8OperatorE0ELi3EEENS1_10collective14CollectiveConvINS1_47MainloopSm100TmaUmmaWarpSpecializedImplicitGemmILS5_0ELi26ELi3ELi1ELi2EN4cute5tupleIJNSA_1CILi2EEENSC_ILi1EEESE_EEEEENSB_IJNSC_ILi128EEESH_NSB_IJNSC_ILi32EEEEEEEEENS_10bfloat16_tESL_NSA_8TiledMMAINSA_8MMA_AtomIJNSA_26SM100_MMA_F16BF16_2x1SM_SSISL_SL_fLi128ELi128ELNSA_4UMMA5MajorE0ELSQ_0ELNSP_7ScaleInE0ELSR_0EEEEEENSA_6LayoutINSB_IJSE_SE_SE_EEENSB_IJNSC_ILi0EEESW_SW_EEEEENSB_IJNSA_10UnderscoreESZ_SZ_EEEEENS7_6detail27Sm100ImplicitGemmTileTraitsINSA_25SM100_TMA_2SM_LOAD_IM2COLENSA_14ComposedLayoutINSA_7SwizzleILi2ELi4ELi3EEENSA_18smem_ptr_flag_bitsILi16EEENSU_INSB_IJNSC_ILi8EEESI_EEENSB_IJSI_SE_EEEEEEEvEENS13_INSA_18SM100_TMA_2SM_LOADES1E_vEEEENS_8epilogue10collective18CollectiveEpilogueINS1J_23Sm100TmaWarpSpecializedILi4ELi2ELi16ELb1ELb0EEEJNSB_IJNSC_ILi64EEESH_SJ_EEENSB_IJNSU_IS1O_SE_EENSU_INSB_IJNSC_ILi16EEESD_EEENSB_IJSE_S1O_EEEEEEEESL_NSB_IJNSB_IJllllEEESE_SW_EEESL_S1X_NS1J_6fusion15FusionCallbacksIS1N_NS1Y_17LinearCombinationISL_fSL_fLNS_15FloatRoundStyleE2EEES1P_S1V_JEEENSA_5SM1004TMEM4LOAD26SM100_TMEM_LOAD_32dp32b16xENSA_20SM90_TMA_LOAD_IM2COLENS15_INS16_ILi1ELi4ELi3EEES19_NSU_INSB_IJS1A_S1R_EEENSB_IJS1R_SE_EEEEEEENSA_39AutoVectorizingCopyWithAssumedAlignmentILi128EEENSA_21SM90_TMA_STORE_IM2COLES2D_S2F_S2F_EEEvvEEEEvNT_6ParamsE)
        .other          _ZN7cutlass13device_kernelINS_4conv6kernel13ConvUniversalINS1_16ConvProblemShapeILNS1_8OperatorE0ELi3EEENS1_10collective14CollectiveConvINS1_47MainloopSm100TmaUmmaWarpSpecializedImplicitGemmILS5_0ELi26ELi3ELi1ELi2EN4cute5tupleIJNSA_1CILi2EEENSC_ILi1EEESE_EEEEENSB_IJNSC_ILi128EEESH_NSB_IJNSC_ILi32EEEEEEEEENS_10bfloat16_tESL_NSA_8TiledMMAINSA_8MMA_AtomIJNSA_26SM100_MMA_F16BF16_2x1SM_SSISL_SL_fLi128ELi128ELNSA_4UMMA5MajorE0ELSQ_0ELNSP_7ScaleInE0ELSR_0EEEEEENSA_6LayoutINSB_IJSE_SE_SE_EEENSB_IJNSC_ILi0EEESW_SW_EEEEENSB_IJNSA_10UnderscoreESZ_SZ_EEEEENS7_6detail27Sm100ImplicitGemmTileTraitsINSA_25SM100_TMA_2SM_LOAD_IM2COLENSA_14ComposedLayoutINSA_7SwizzleILi2ELi4ELi3EEENSA_18smem_ptr_flag_bitsILi16EEENSU_INSB_IJNSC_ILi8EEESI_EEENSB_IJSI_SE_EEEEEEEvEENS13_INSA_18SM100_TMA_2SM_LOADES1E_vEEEENS_8epilogue10collective18CollectiveEpilogueINS1J_23Sm100TmaWarpSpecializedILi4ELi2ELi16ELb1ELb0EEEJNSB_IJNSC_ILi64EEESH_SJ_EEENSB_IJNSU_IS1O_SE_EENSU_INSB_IJNSC_ILi16EEESD_EEENSB_IJSE_S1O_EEEEEEEESL_NSB_IJNSB_IJllllEEESE_SW_EEESL_S1X_NS1J_6fusion15FusionCallbacksIS1N_NS1Y_17LinearCombinationISL_fSL_fLNS_15FloatRoundStyleE2EEES1P_S1V_JEEENSA_5SM1004TMEM4LOAD26SM100_TMEM_LOAD_32dp32b16xENSA_20SM90_TMA_LOAD_IM2COLENS15_INS16_ILi1ELi4ELi3EEES19_NSU_INSB_IJS1A_S1R_EEENSB_IJS1R_SE_EEEEEEENSA_39AutoVectorizingCopyWithAssumedAlignmentILi128EEENSA_21SM90_TMA_STORE_IM2COLES2D_S2F_S2F_EEEvvEEEEvNT_6ParamsE,@"STO_CUDA_ENTRY STV_DEFAULT"
_ZN7cutlass13device_kernelINS_4conv6kernel13ConvUniversalINS1_16ConvProblemShapeILNS1_8OperatorE0ELi3EEENS1_10collective14CollectiveConvINS1_47MainloopSm100TmaUmmaWarpSpecializedImplicitGemmILS5_0ELi26ELi3ELi1ELi2EN4cute5tupleIJNSA_1CILi2EEENSC_ILi1EEESE_EEEEENSB_IJNSC_ILi128EEESH_NSB_IJNSC_ILi32EEEEEEEEENS_10bfloat16_tESL_NSA_8TiledMMAINSA_8MMA_AtomIJNSA_26SM100_MMA_F16BF16_2x1SM_SSISL_SL_fLi128ELi128ELNSA_4UMMA5MajorE0ELSQ_0ELNSP_7ScaleInE0ELSR_0EEEEEENSA_6LayoutINSB_IJSE_SE_SE_EEENSB_IJNSC_ILi0EEESW_SW_EEEEENSB_IJNSA_10UnderscoreESZ_SZ_EEEEENS7_6detail27Sm100ImplicitGemmTileTraitsINSA_25SM100_TMA_2SM_LOAD_IM2COLENSA_14ComposedLayoutINSA_7SwizzleILi2ELi4ELi3EEENSA_18smem_ptr_flag_bitsILi16EEENSU_INSB_IJNSC_ILi8EEESI_EEENSB_IJSI_SE_EEEEEEEvEENS13_INSA_18SM100_TMA_2SM_LOADES1E_vEEEENS_8epilogue10collective18CollectiveEpilogueINS1J_23Sm100TmaWarpSpecializedILi4ELi2ELi16ELb1ELb0EEEJNSB_IJNSC_ILi64EEESH_SJ_EEENSB_IJNSU_IS1O_SE_EENSU_INSB_IJNSC_ILi16EEESD_EEENSB_IJSE_S1O_EEEEEEEESL_NSB_IJNSB_IJllllEEESE_SW_EEESL_S1X_NS1J_6fusion15FusionCallbacksIS1N_NS1Y_17LinearCombinationISL_fSL_fLNS_15FloatRoundStyleE2EEES1P_S1V_JEEENSA_5SM1004TMEM4LOAD26SM100_TMEM_LOAD_32dp32b16xENSA_20SM90_TMA_LOAD_IM2COLENS15_INS16_ILi1ELi4ELi3EEES19_NSU_INSB_IJS1A_S1R_EEENSB_IJS1R_SE_EEEEEEENSA_39AutoVectorizingCopyWithAssumedAlignmentILi128EEENSA_21SM90_TMA_STORE_IM2COLES2D_S2F_S2F_EEEvvEEEEvNT_6ParamsE:
[----:B------:R-:W1:Y:S01]  /*0000*/  LDC R1, c[0x0][0x37c] ;  /* 0x0000df00ff017b82 */ /* 0x000e620000000800 */
[----:B------:R-:W2:Y:S01]  /*0010*/  S2R R55, SR_TID.X ;  /* 0x0000000000377919 */ /* 0x000ea20000002100 */
[----:B------:R-:W3:Y:S06]  /*0020*/  LDCU.64 UR8, c[0x0][0x990] ;  /* 0x00013200ff0877ac */ /* 0x000eec0008000a00 */
[----:B------:R-:W4:Y:S01]  /*0030*/  S2UR UR4, SR_CgaCtaId ;  /* 0x00000000000479c3 */ /* 0x000f220000008800 */
[----:B-1----:R-:W-:Y:S01]  /*0040*/  VIADD R1, R1, 0xfffffff8 ;  /* 0xfffffff801017836 */ /* 0x002fe20000000000 */
[----:B------:R-:W-:-:S02]  /*0050*/  PRMT R45, RZ, 0x7610, R45 ;  /* 0x00007610ff2d7816 */ /* 0x000fc4000000002d */
[----:B------:R-:W-:Y:S02]  /*0060*/  ELECT P1, URZ, PT ;  /* 0x0000000000ff782f */ /* 0x000fe40003820000 */
[----:B------:R-:W-:Y:S01]  /*0070*/  R2UR UR43, R1 ;  /* 0x00000000012b72ca */ /* 0x000fe200000e0000 */
[----:B---3--:R-:W-:-:S04]  /*0080*/  UISETP.NE.U32.AND UP0, UPT, UR8, URZ, UPT ;  /* 0x000000ff0800728c */ /* 0x008fc8000bf05070 */
[----:B------:R-:W-:Y:S02]  /*0090*/  UISETP.NE.AND.EX UP0, UPT, UR9, URZ, UPT, UP0 ;  /* 0x000000ff0900728c */ /* 0x000fe4000bf05300 */
[----:B----4-:R-:W-:Y:S02]  /*00a0*/  ULOP3.LUT UR31, UR4, 0x1, URZ, 0xc0, !UPT ;  /* 0x00000001041f7892 */ /* 0x010fe4000f8ec0ff */
[----:B------:R-:W-:Y:S01]  /*00b0*/  ULOP3.LUT UR30, UR4, 0x1, URZ, 0x3c, !UPT ;  /* 0x00000001041e7892 */ /* 0x000fe2000f8e3cff */
[----:B--2---:R-:W-:-:S05]  /*00c0*/  SHF.R.U32.HI R46, RZ, 0x5, R55 ;  /* 0x00000005ff2e7819 */ /* 0x004fca0000011637 */
[----:B------:R-:W1:Y:S02]  /*00d0*/  SHFL.IDX PT, R0, R46, RZ, 0x1f ;  /* 0x00001fff2e007589 */ /* 0x000e6400000e0000 */
[----:B-1----:R-:W-:Y:S01]  /*00e0*/  R2UR UR18, R0 ;  /* 0x00000000001272ca */ /* 0x002fe200000e0000 */
[----:B------:R-:W-:-:S14]  /*00f0*/  BRA.U UP0, `(.L_x_0) ;  /* 0x0000000100307547 */ /* 0x000fdc000b800000 */
[----:B------:R-:W1:Y:S02]  /*0100*/  LDCU.64 UR4, c[0x0][0x988] ;  /* 0x00013100ff0477ac */ /* 0x000e640008000a00 */
[----:B-1----:R-:W-:-:S04]  /*0110*/  UISETP.NE.U32.AND UP0, UPT, UR4, URZ, UPT ;  /* 0x000000ff0400728c */ /* 0x002fc8000bf05070 */
[----:B------:R-:W-:-:S09]  /*0120*/  UISETP.NE.AND.EX UP0, UPT, UR5, URZ, UPT, UP0 ;  /* 0x000000ff0500728c */ /* 0x000fd2000bf05300 */
[----:B------:R-:W-:Y:S05]  /*0130*/  BRA.U !UP0, `(.L_x_1) ;  /* 0x0000000108147547 */ /* 0x000fea000b800000 */
[----:B------:R-:W1:Y:S01]  /*0140*/  LDC.64 R2, c[0x0][0x988] ;  /* 0x00026200ff027b82 */ /* 0x000e620000000a00 */
[----:B------:R-:W1:Y:S02]  /*0150*/  LDCU.64 UR4, c[0x0][0x358] ;  /* 0x00006b00ff0477ac */ /* 0x000e640008000a00 */
[----:B-1----:R1:W5:Y:S01]  /*0160*/  LDG.E R27, desc[UR4][R2.64] ;  /* 0x00000004021b7981 */ /* 0x002362000c1e1900 */
[----:B------:R-:W-:Y:S01]  /*0170*/  HFMA2 R45, -RZ, RZ, 0, 5.9604644775390625e-08 ;  /* 0x00000001ff2d7431 */ /* 0x000fe200000001ff */
[----:B------:R-:W-:Y:S05]  /*0180*/  BRA `(.L_x_0) ;  /* 0x00000000000c7947 */ /* 0x000fea0003800000 */
.L_x_1:
[----:B------:R-:W1:Y:S01]  /*0190*/  LDCU UR4, c[0x0][0x980] ;  /* 0x00013000ff0477ac */ /* 0x000e620008000800 */
[----:B------:R-:W-:Y:S01]  /*01a0*/  HFMA2 R45, -RZ, RZ, 0, 5.9604644775390625e-08 ;  /* 0x00000001ff2d7431 */ /* 0x000fe200000001ff */
[----:B-1----:R-:W-:-:S07]  /*01b0*/  MOV R27, UR4 ;  /* 0x00000004001b7c02 */ /* 0x002fce0008000f00 */
.L_x_0:
[----:B------:R-:W2:Y:S02]  /*01c0*/  LDCU.64 UR4, c[0x0][0x9b0] ;  /* 0x00013600ff0477ac */ /* 0x000ea40008000a00 */
[----:B--2---:R-:W-:-:S04]  /*01d0*/  UISETP.NE.U32.AND UP0, UPT, UR4, URZ, UPT ;  /* 0x000000ff0400728c */ /* 0x004fc8000bf05070 */
[----:B------:R-:W-:-:S09]  /*01e0*/  UISETP.NE.AND.EX UP0, UPT, UR5, URZ, UPT, UP0 ;  /* 0x000000ff0500728c */ /* 0x000fd2000bf05300 */
[----:B------:R-:W-:Y:S05]  /*01f0*/  BRA.U UP0, `(.L_x_2) ;  /* 0x0000000100287547 */ /* 0x000fea000b800000 */
[----:B------:R-:W2:Y:S02]  /*0200*/  LDCU.64 UR4, c[0x0][0x9a8] ;  /* 0x00013500ff0477ac */ /* 0x000ea40008000a00 */
[----:B--2---:R-:W-:-:S04]  /*0210*/  UISETP.NE.U32.AND UP0, UPT, UR4, URZ, UPT ;  /* 0x000000ff0400728c */ /* 0x004fc8000bf05070 */
[----:B------:R-:W-:-:S09]  /*0220*/  UISETP.NE.AND.EX UP0, UPT, UR5, URZ, UPT, UP0 ;  /* 0x000000ff0500728c */ /* 0x000fd2000bf05300 */
[----:B------:R-:W-:Y:S05]  /*0230*/  BRA.U !UP0, `(.L_x_3) ;  /* 0x0000000108107547 */ /* 0x000fea000b800000 */
[----:B------:R-:W2:Y:S01]  /*0240*/  LDC.64 R24, c[0x0][0x9a8] ;  /* 0x00026a00ff187b82 */ /* 0x000ea20000000a00 */
[----:B------:R-:W2:Y:S02]  /*0250*/  LDCU.64 UR4, c[0x0][0x358] ;  /* 0x00006b00ff0477ac */ /* 0x000ea40008000a00 */
[----:B--2---:R2:W5:Y:S01]  /*0260*/  LDG.E R24, desc[UR4][R24.64] ;  /* 0x0000000418187981 */ /* 0x004562000c1e1900 */
[----:B------:R-:W-:Y:S05]  /*0270*/  BRA `(.L_x_2) ;  /* 0x0000000000087947 */ /* 0x000fea0003800000 */
.L_x_3:
[----:B------:R-:W2:Y:S02]  /*0280*/  LDCU UR4, c[0x0][0x9a0] ;  /* 0x00013400ff0477ac */ /* 0x000ea40008000800 */
[----:B--2---:R-:W-:Y:S02]  /*0290*/  MOV R24, UR4 ;  /* 0x0000000400187c02 */ /* 0x004fe40008000f00 */
.L_x_2:
[----:B------:R-:W-:Y:S01]  /*02a0*/  IMAD.U32 R0, RZ, RZ, UR18 ;  /* 0x00000012ff007e24 */ /* 0x000fe2000f8e00ff */
[----:B------:R-:W-:Y:S04]  /*02b0*/  BSSY.RECONVERGENT B0, `(.L_x_4) ;  /* 0x000000c000007945 */ /* 0x000fe80003800200 */
[C---:B------:R-:W-:Y:S02]  /*02c0*/  ISETP.NE.OR P2, PT, R0.reuse, 0x1, !P1 ;  /* 0x000000010000780c */ /* 0x040fe40004f45670 */
[----:B------:R-:W-:-:S11]  /*02d0*/  ISETP.NE.OR P0, PT, R0, 0x3, !P1 ;  /* 0x000000030000780c */ /* 0x000fd60004f05670 */
[----:B------:R-:W-:Y:S05]  /*02e0*/  @P2 BRA `(.L_x_5) ;  /* 0x0000000000202947 */ /* 0x000fea0003800000 */
[----:B------:R-:W3:Y:S02]  /*02f0*/  LDCU.64 UR4, c[0x0][0x348] ;  /* 0x00006900ff0477ac */ /* 0x000ee40008000a00 */
[----:B---3--:R-:W-:Y:S02]  /*0300*/  UIADD3 UR6, UP1, UPT, UR4, 0x80, URZ ;  /* 0x0000008004067890 */ /* 0x008fe4000ff3e0ff */
[----:B------:R-:W-:Y:S02]  /*0310*/  UIADD3 UR4, UP0, UPT, UR4, 0x200, URZ ;  /* 0x0000020004047890 */ /* 0x000fe4000ff1e0ff */
[----:B------:R-:W-:Y:S02]  /*0320*/  UIADD3.X UR7, UPT, UPT, URZ, UR5, URZ, UP1, !UPT ;  /* 0x00000005ff077290 */ /* 0x000fe40008ffe4ff */
[----:B------:R-:W-:-:S07]  /*0330*/  UIADD3.X UR5, UPT, UPT, URZ, UR5, URZ, UP0, !UPT ;  /* 0x00000005ff057290 */ /* 0x000fce00087fe4ff */
[----:B------:R3:W-:Y:S02]  /*0340*/  UTMACCTL.PF [UR6] ;  /* 0x00000000060079b9 */ /* 0x0007e40008040000 */
[----:B------:R3:W-:Y:S02]  /*0350*/  UTMACCTL.PF [UR4] ;  /* 0x00000000040079b9 */ /* 0x0007e40008040000 */
[----:B---3--:R-:W-:Y:S01]  /*0360*/  NOP ;  /* 0x0000000000007918 */ /* 0x008fe20000000000 */
.L_x_5:
[----:B------:R-:W-:Y:S05]  /*0370*/  BSYNC.RECONVERGENT B0 ;  /* 0x0000000000007941 */ /* 0x000fea0003800200 */
.L_x_4:
[----:B------:R-:W-:Y:S04]  /*0380*/  BSSY.RECONVERGENT B0, `(.L_x_6) ;  /* 0x000000a000007945 */ /* 0x000fe80003800200 */
        /* <DEDUP_REMOVED lines=9> */
.L_x_7:
[----:B------:R-:W-:Y:S05]  /*0420*/  BSYNC.RECONVERGENT B0 ;  /* 0x0000000000007941 */ /* 0x000fea0003800200 */
.L_x_6:
[----:B------:R-:W3:Y:S01]  /*0430*/  LDCU.64 UR4, c[0x0][0x988] ;  /* 0x00013100ff0477ac */ /* 0x000ee20008000a00 */
[----:B------:R-:W-:Y:S02]  /*0440*/  UISETP.EQ.U32.AND UP2, UPT, UR8, URZ, UPT ;  /* 0x000000ff0800728c */ /* 0x000fe4000bf42070 */
[----:B------:R-:W-:Y:S02]  /*0450*/  UPLOP3.LUT UP3, UPT, UPT, UPT, UPT, 0x80, 0x8 ;  /* 0x000000000008789c */ /* 0x000fe40003f6f070 */
[----:B---3--:R-:W-:-:S04]  /*0460*/  UISETP.NE.U32.AND UP0, UPT, UR4, URZ, UPT ;  /* 0x000000ff0400728c */ /* 0x008fc8000bf05070 */
[----:B------:R-:W-:-:S04]  /*0470*/  UISETP.NE.AND.EX UP1, UPT, UR5, URZ, UPT, UP0 ;  /* 0x000000ff0500728c */ /* 0x000fc8000bf25300 */
[----:B------:R-:W-:-:S04]  /*0480*/  UISETP.EQ.OR.EX UP4, UPT, UR9, URZ, !UP1, UP2 ;  /* 0x000000ff0900728c */ /* 0x000fc8000cf82720 */
[----:B------:R-:W-:-:S06]  /*0490*/  UP2UR UR4, UPR, URZ, 0x10 ;  /* 0x00000010ff047883 */ /* 0x000fcc0008000000 */
[----:B------:R-:W-:Y:S01]  /*04a0*/  MOV R49, UR4 ;  /* 0x0000000400317c02 */ /* 0x000fe20008000f00 */
[----:B------:R-:W-:Y:S06]  /*04b0*/  BRA.U !UP4, `(.L_x_8) ;  /* 0x000000010c207547 */ /* 0x000fec000b800000 */
[----:B------:R-:W-:Y:S01]  /*04c0*/  UISETP.NE.U32.AND UP2, UPT, UR8, URZ, UPT ;  /* 0x000000ff0800728c */ /* 0x000fe2000bf45070 */
[----:B-----5:R-:W-:Y:S01]  /*04d0*/  FSETP.NEU.AND P0, PT, R27, RZ, PT ;  /* 0x000000ff1b00720b */ /* 0x020fe20003f0d000 */
[----:B------:R-:W-:Y:S02]  /*04e0*/  USEL UR4, URZ, 0xffffffff, UP1 ;  /* 0xffffffffff047887 */ /* 0x000fe40008800000 */
[----:B------:R-:W-:-:S10]  /*04f0*/  UISETP.NE.AND.EX UP2, UPT, UR9, URZ, UPT, UP2 ;  /* 0x000000ff0900728c */ /* 0x000fd4000bf45320 */
[----:B------:R-:W-:Y:S01]  /*0500*/  VOTEU.ANY UP0, P0 ;  /* 0x0000000000ff7886 */ /* 0x000fe20000000100 */
[----:B------:R-:W-:-:S04]  /*0510*/  @!UP2 USEL UR4, URZ, 0xffffffff, UP0 ;  /* 0xffffffffff04a887 */ /* 0x000fc80008000000 */
[----:B------:R-:W-:-:S04]  /*0520*/  ULOP3.LUT UR4, UR4, 0x1, URZ, 0xc0, !UPT ;  /* 0x0000000104047892 */ /* 0x000fc8000f8ec0ff */
[----:B------:R-:W-:-:S11]  /*0530*/  UISETP.NE.U32.AND UP3, UPT, UR4, 0x1, UPT ;  /* 0x000000010400788c */ /* 0x000fd6000bf65070 */
.L_x_8:
[----:B------:R-:W3:Y:S01]  /*0540*/  SHFL.IDX PT, R0, R46, RZ, 0x1f ;  /* 0x00001fff2e007589 */ /* 0x000ee200000e0000 */
[----:B------:R-:W-:Y:S02]  /*0550*/  UISETP.NE.AND UP5, UPT, UR18, 0x2, UPT ;  /* 0x000000021200788c */ /* 0x000fe4000bfa5270 */
[----:B------:R-:W-:Y:S02]  /*0560*/  UISETP.NE.AND UP0, UPT, UR18, 0x2, UPT ;  /* 0x000000021200788c */ /* 0x000fe4000bf05270 */
[----:B------:R-:W-:Y:S02]  /*0570*/  UISETP.NE.OR UP2, UPT, UR31, URZ, UP5 ;  /* 0x000000ff1f00728c */ /* 0x000fe4000af45670 */
[----:B------:R-:W-:-:S04]  /*0580*/  USEL UR69, URZ, 0x1, UP0 ;  /* 0x00000001ff457887 */ /* 0x000fc80008000000 */
[----:B------:R-:W-:Y:S02]  /*0590*/  PLOP3.LUT P3, PT, P1, PT, UP2, 0xae, 0xea ;  /* 0x0000000000ea781c */ /* 0x000fe40000f6f52e */
[----:B---3--:R-:W-:-:S13]  /*05a0*/  ISETP.NE.AND P0, PT, R0, RZ, PT ;  /* 0x000000ff0000720c */ /* 0x008fda0003f05270 */
[----:B------:R-:W-:Y:S05]  /*05b0*/  @P0 BRA `(.L_x_9) ;  /* 0x0000000400040947 */ /* 0x000fea0003800000 */
[----:B------:R-:W-:Y:S01]  /*05c0*/  ELECT P0, URZ, PT ;  /* 0x0000000000ff782f */ /* 0x000fe20003800000 */
[----:B------:R-:W-:-:S12]  /*05d0*/  BSSY.RECONVERGENT B0, `(.L_x_9) ;  /* 0x000003f000007945 */ /* 0x000fd80003800200 */
[----:B------:R-:W-:Y:S05]  /*05e0*/  @!P0 BRA `(.L_x_10) ;  /* 0x0000000000f48947 */ /* 0x000fea0003800000 */
[----:B------:R-:W3:Y:S01]  /*05f0*/  S2UR UR5, SR_CgaCtaId ;  /* 0x00000000000579c3 */ /* 0x000ee20000008800 */
[----:B------:R-:W-:Y:S01]  /*0600*/  UMOV UR4, 0x400 ;  /* 0x0000040000047882 */ /* 0x000fe20000000000 */
[----:B------:R-:W-:Y:S02]  /*0610*/  UMOV UR6, 0x1 ;  /* 0x0000000100067882 */ /* 0x000fe40000000000 */
[----:B------:R-:W-:-:S04]  /*0620*/  UIADD3 UR6, UPT, UPT, -UR6, 0x100000, URZ ;  /* 0x0010000006067890 */ /* 0x000fc8000fffe1ff */
[----:B------:R-:W-:Y:S02]  /*0630*/  USHF.L.U32 UR7, UR6, 0xb, URZ ;  /* 0x0000000b06077899 */ /* 0x000fe400080006ff */
[----:B------:R-:W-:Y:S02]  /*0640*/  USHF.L.U32 UR6, UR6, 0x1, URZ ;  /* 0x0000000106067899 */ /* 0x000fe400080006ff */
[----:B---3--:R-:W-:Y:S01]  /*0650*/  ULEA UR4, UR5, UR4, 0x18 ;  /* 0x0000000405047291 */ /* 0x008fe2000f8ec0ff */
[----:B------:R-:W3:Y:S11]  /*0660*/  FENCE.VIEW.ASYNC.S ;  /* 0x00000000000073c6 */ /* 0x000ef60000000000 */
[----:B---3--:R3:W4:Y:S01]  /*0670*/  SYNCS.EXCH.64 URZ, [UR4], UR6 ;  /* 0x0000000604ff75b2 */ /* 0x0087220008000100 */
[----:B------:R3:W1:Y:S01]  /*0680*/  SYNCS.EXCH.64 URZ, [UR4+0xd0], UR6 ;  /* 0x0000d00604ff75b2 */ /* 0x0006620008000100 */
        /* <DEDUP_REMOVED lines=49> */
[----:B------:R3:W1:Y:S02]  /*09a0*/  SYNCS.EXCH.64 URZ, [UR4+0x198], UR6 ;  /* 0x0001980604ff75b2 */ /* 0x0006640008000100 */
[----:B---34-:R-:W-:Y:S01]  /*09b0*/  NOP ;  /* 0x0000000000007918 */ /* 0x018fe20000000000 */
.L_x_10:
[----:B------:R-:W-:Y:S05]  /*09c0*/  BSYNC.RECONVERGENT B0 ;  /* 0x0000000000007941 */ /* 0x000fea0003800200 */
.L_x_9:
[----:B------:R-:W3:Y:S01]  /*09d0*/  SHFL.IDX PT, R0, R46, RZ, 0x1f ;  /* 0x00001fff2e007589 */ /* 0x000ee200000e0000 */
[----:B------:R-:W-:Y:S01]  /*09e0*/  NOP ;  /* 0x0000000000007918 */ /* 0x000fe20000000000 */
[----:B---3--:R-:W-:-:S13]  /*09f0*/  ISETP.NE.AND P0, PT, R0, 0x1, PT ;  /* 0x000000010000780c */ /* 0x008fda0003f05270 */
[----:B------:R-:W-:Y:S05]  /*0a00*/  @P0 BRA `(.L_x_11) ;  /* 0x0000000000580947 */ /* 0x000fea0003800000 */
[----:B------:R-:W3:Y:S01]  /*0a10*/  S2UR UR5, SR_CgaCtaId ;  /* 0x00000000000579c3 */ /* 0x000ee20000008800 */
[----:B------:R-:W-:Y:S01]  /*0a20*/  UMOV UR4, 0x400 ;  /* 0x0000040000047882 */ /* 0x000fe20000000000 */
[----:B------:R-:W-:Y:S01]  /*0a30*/  UMOV UR8, 0x20 ;  /* 0x0000002000087882 */ /* 0x000fe20000000000 */
[----:B------:R-:W-:Y:S01]  /*0a40*/  UMOV UR6, 0x80 ;  /* 0x0000008000067882 */ /* 0x000fe20000000000 */
[----:B------:R-:W-:-:S04]  /*0a50*/  UIADD3 UR8, UPT, UPT, -UR8, 0x100000, URZ ;  /* 0x0010000008087890 */ /* 0x000fc8000fffe1ff */
[----:B------:R-:W-:Y:S02]  /*0a60*/  USHF.L.U32 UR9, UR8, 0xb, URZ ;  /* 0x0000000b08097899 */ /* 0x000fe400080006ff */
[----:B------:R-:W-:Y:S02]  /*0a70*/  USHF.L.U32 UR8, UR8, 0x1, URZ ;  /* 0x0000000108087899 */ /* 0x000fe400080006ff */
[----:B------:R-:W-:-:S04]  /*0a80*/  UIADD3 UR6, UPT, UPT, -UR6, 0x100000, URZ ;  /* 0x0010000006067890 */ /* 0x000fc8000fffe1ff */
[----:B------:R-:W-:Y:S02]  /*0a90*/  USHF.L.U32 UR7, UR6, 0xb, URZ ;  /* 0x0000000b06077899 */ /* 0x000fe400080006ff */
[----:B------:R-:W-:Y:S01]  /*0aa0*/  USHF.L.U32 UR6, UR6, 0x1, URZ ;  /* 0x0000000106067899 */ /* 0x000fe200080006ff */
[----:B------:R-:W-:Y:S01]  /*0ab0*/  ELECT P0, URZ, PT ;  /* 0x0000000000ff782f */ /* 0x000fe20003800000 */
[----:B---3--:R-:W-:Y:S01]  /*0ac0*/  ULEA UR4, UR5, UR4, 0x18 ;  /* 0x0000000405047291 */ /* 0x008fe2000f8ec0ff */
[----:B------:R-:W3:Y:S11]  /*0ad0*/  FENCE.VIEW.ASYNC.S ;  /* 0x00000000000073c6 */ /* 0x000ef60000000000 */
[----:B---3--:R3:W4:Y:S01]  /*0ae0*/  SYNCS.EXCH.64 URZ, [UR4+0x1a0], UR8 ;  /* 0x0001a00804ff75b2 */ /* 0x0087220008000100 */
[----:B------:R3:W1:Y:S01]  /*0af0*/  SYNCS.EXCH.64 URZ, [UR4+0x1c0], UR6 ;  /* 0x0001c00604ff75b2 */ /* 0x0006620008000100 */
[----:B------:R3:W1:Y:S01]  /*0b00*/  SYNCS.EXCH.64 URZ, [UR4+0x1a8], UR8 ;  /* 0x0001a80804ff75b2 */ /* 0x0006620008000100 */
[----:B------:R3:W1:Y:S01]  /*0b10*/  SYNCS.EXCH.64 URZ, [UR4+0x1c8], UR6 ;  /* 0x0001c80604ff75b2 */ /* 0x0006620008000100 */
[----:B------:R3:W1:Y:S01]  /*0b20*/  SYNCS.EXCH.64 URZ, [UR4+0x1b0], UR8 ;  /* 0x0001b00804ff75b2 */ /* 0x0006620008000100 */
[----:B------:R3:W1:Y:S01]  /*0b30*/  SYNCS.EXCH.64 URZ, [UR4+0x1d0], UR6 ;  /* 0x0001d00604ff75b2 */ /* 0x0006620008000100 */
[----:B------:R3:W1:Y:S01]  /*0b40*/  SYNCS.EXCH.64 URZ, [UR4+0x1b8], UR8 ;  /* 0x0001b80804ff75b2 */ /* 0x0006620008000100 */
[----:B------:R3:W1:Y:S01]  /*0b50*/  SYNCS.EXCH.64 URZ, [UR4+0x1d8], UR6 ;  /* 0x0001d80604ff75b2 */ /* 0x0006620008000100 */
[----:B------:R-:W-:Y:S01]  /*0b60*/  NOP ;  /* 0x0000000000007918 */ /* 0x000fe20000000000 */
.L_x_11:
[----:B------:R-:W2:Y:S01]  /*0b70*/  SHFL.IDX PT, R0, R46, RZ, 0x1f ;  /* 0x00001fff2e007589 */ /* 0x000ea200000e0000 */
[----:B------:R-:W-:Y:S01]  /*0b80*/  NOP ;  /* 0x0000000000007918 */ /* 0x000fe20000000000 */
[----:B--2---:R-:W-:-:S13]  /*0b90*/  ISETP.NE.AND P0, PT, R0, 0x3, PT ;  /* 0x000000030000780c */ /* 0x004fda0003f05270 */
[----:B------:R-:W-:Y:S05]  /*0ba0*/  @P0 BRA `(.L_x_12) ;  /* 0x0000000000300947 */ /* 0x000fea0003800000 */
[----:B------:R-:W2:Y:S01]  /*0bb0*/  S2UR UR5, SR_CgaCtaId ;  /* 0x00000000000579c3 */ /* 0x000ea20000008800 */
[----:B---3--:R-:W-:Y:S01]  /*0bc0*/  UMOV UR4, 0x400 ;  /* 0x0000040000047882 */ /* 0x008fe20000000000 */
[----:B------:R-:W-:Y:S01]  /*0bd0*/  UMOV UR6, 0x20 ;  /* 0x0000002000067882 */ /* 0x000fe20000000000 */
[----:B------:R-:W-:Y:S01]  /*0be0*/  ELECT P0, URZ, PT ;  /* 0x0000000000ff782f */ /* 0x000fe20003800000 */
[----:B------:R-:W-:-:S04]  /*0bf0*/  UIADD3 UR6, UPT, UPT, -UR6, 0x100000, URZ ;  /* 0x0010000006067890 */ /* 0x000fc8000fffe1ff */
[----:B------:R-:W-:Y:S02]  /*0c00*/  USHF.L.U32 UR7, UR6, 0xb, URZ ;  /* 0x0000000b06077899 */ /* 0x000fe400080006ff */
[----:B------:R-:W-:Y:S02]  /*0c10*/  USHF.L.U32 UR6, UR6, 0x1, URZ ;  /* 0x0000000106067899 */ /* 0x000fe400080006ff */
[----:B--2---:R-:W-:Y:S01]  /*0c20*/  ULEA UR4, UR5, UR4, 0x18 ;  /* 0x0000000405047291 */ /* 0x004fe2000f8ec0ff */
[----:B------:R-:W2:Y:S11]  /*0c30*/  FENCE.VIEW.ASYNC.S ;  /* 0x00000000000073c6 */ /* 0x000eb60000000000 */
[----:B--2---:R2:W3:Y:S01]  /*0c40*/  SYNCS.EXCH.64 URZ, [UR4+0x1e0], UR6 ;  /* 0x0001e00604ff75b2 */ /* 0x0044e20008000100 */
[----:B------:R2:W1:Y:S01]  /*0c50*/  SYNCS.EXCH.64 URZ, [UR4+0x1e8], UR6 ;  /* 0x0001e80604ff75b2 */ /* 0x0004620008000100 */
[----:B------:R-:W-:Y:S01]  /*0c60*/  NOP ;  /* 0x0000000000007918 */ /* 0x000fe20000000000 */
.L_x_12:
[----:B------:R-:W4:Y:S01]  /*0c70*/  SHFL.IDX PT, R0, R46, RZ, 0x1f ;  /* 0x00001fff2e007589 */ /* 0x000f2200000e0000 */
[----:B------:R-:W-:Y:S01]  /*0c80*/  NOP ;  /* 0x0000000000007918 */ /* 0x000fe20000000000 */
[----:B----4-:R-:W-:-:S13]  /*0c90*/  ISETP.NE.AND P0, PT, R0, 0x4, PT ;  /* 0x000000040000780c */ /* 0x010fda0003f05270 */
[----:B------:R-:W-:Y:S05]  /*0ca0*/  @P0 BRA `(.L_x_13) ;  /* 0x0000000000440947 */ /* 0x000fea0003800000 */
[----:B------:R-:W4:Y:S01]  /*0cb0*/  S2UR UR5, SR_CgaCtaId ;  /* 0x00000000000579c3 */ /* 0x000f220000008800 */
[----:B--23--:R-:W-:Y:S01]  /*0cc0*/  UMOV UR4, 0x1e0 ;  /* 0x000001e000047882 */ /* 0x00cfe20000000000 */
[----:B------:R-:W-:Y:S01]  /*0cd0*/  UMOV UR6, 0x400 ;  /* 0x0000040000067882 */ /* 0x000fe20000000000 */
[----:B------:R-:W-:Y:S01]  /*0ce0*/  USEL UR4, UR4, 0x1a0, UP3 ;  /* 0x000001a004047887 */ /* 0x000fe20009800000 */
[----:B------:R-:W-:Y:S01]  /*0cf0*/  UMOV UR8, 0x1 ;  /* 0x0000000100087882 */ /* 0x000fe20000000000 */
[----:B------:R-:W-:Y:S01]  /*0d00*/  ELECT P0, URZ, PT ;  /* 0x0000000000ff782f */ /* 0x000fe20003800000 */
[----:B------:R-:W-:-:S04]  /*0d10*/  UIADD3 UR8, UPT, UPT, -UR8, 0x100000, URZ ;  /* 0x0010000008087890 */ /* 0x000fc8000fffe1ff */
[----:B------:R-:W-:Y:S02]  /*0d20*/  USHF.L.U32 UR9, UR8, 0xb, URZ ;  /* 0x0000000b08097899 */ /* 0x000fe400080006ff */
[----:B------:R-:W-:Y:S02]  /*0d30*/  USHF.L.U32 UR8, UR8, 0x1, URZ ;  /* 0x0000000108087899 */ /* 0x000fe400080006ff */
[----:B----4-:R-:W-:Y:S02]  /*0d40*/  ULEA UR6, UR5, UR6, 0x18 ;  /* 0x0000000605067291 */ /* 0x010fe4000f8ec0ff */
[----:B------:R-:W-:-:S04]  /*0d50*/  UIADD3 UR4, UPT, UPT, -UR4, 0x100000, URZ ;  /* 0x0010000004047890 */ /* 0x000fc8000fffe1ff */
[----:B------:R-:W-:Y:S02]  /*0d60*/  USHF.L.U32 UR5, UR4, 0xb, URZ ;  /* 0x0000000b04057899 */ /* 0x000fe400080006ff */
[----:B------:R-:W-:Y:S01]  /*0d70*/  USHF.L.U32 UR4, UR4, 0x1, URZ ;  /* 0x0000000104047899 */ /* 0x000fe200080006ff */
[----:B------:R-:W2:Y:S03]  /*0d80*/  FENCE.VIEW.ASYNC.S ;  /* 0x00000000000073c6 */ /* 0x000ea60000000000 */
[----:B--2---:R4:W2:Y:S08]  /*0d90*/  SYNCS.EXCH.64 URZ, [UR6+0x1f0], UR8 ;  /* 0x0001f00806ff75b2 */ /* 0x0048b00008000100 */
[----:B------:R4:W3:Y:S02]  /*0da0*/  SYNCS.EXCH.64 URZ, [UR6+0x1f8], UR4 ;  /* 0x0001f80406ff75b2 */ /* 0x0008e40008000100 */
[----:B----4-:R-:W-:Y:S01]  /*0db0*/  NOP ;  /* 0x0000000000007918 */ /* 0x010fe20000000000 */
.L_x_13:
[----:B------:R-:W4:Y:S01]  /*0dc0*/  SHFL.IDX PT, R0, R46, RZ, 0x1f ;  /* 0x00001fff2e007589 */ /* 0x000f2200000e0000 */
[----:B------:R-:W-:Y:S01]  /*0dd0*/  ISETP.NE.OR P1, PT, RZ, UR18, !P1 ;  /* 0x00000012ff007c0c */ /* 0x000fe2000cf25670 */
[----:B------:R-:W-:Y:S01]  /*0de0*/  NOP ;  /* 0x0000000000007918 */ /* 0x000fe20000000000 */
[----:B----4-:R-:W-:-:S13]  /*0df0*/  ISETP.NE.AND P0, PT, R0, 0x5, PT ;  /* 0x000000050000780c */ /* 0x010fda0003f05270 */
[----:B------:R-:W-:Y:S05]  /*0e00*/  @P0 BRA `(.L_x_14) ;  /* 0x0000000000480947 */ /* 0x000fea0003800000 */
[----:B------:R-:W4:Y:S01]  /*0e10*/  S2UR UR5, SR_CgaCtaId ;  /* 0x00000000000579c3 */ /* 0x000f220000008800 */
[----:B--23--:R-:W-:Y:S01]  /*0e20*/  UMOV UR4, 0x400 ;  /* 0x0000040000047882 */ /* 0x00cfe20000000000 */
        /* <DEDUP_REMOVED lines=9> */
[----:B----4-:R-:W-:Y:S01]  /*0ec0*/  ULEA UR4, UR5, UR4, 0x18 ;  /* 0x0000000405047291 */ /* 0x010fe2000f8ec0ff */
[----:B------:R-:W2:Y:S11]  /*0ed0*/  FENCE.VIEW.ASYNC.S ;  /* 0x00000000000073c6 */ /* 0x000eb60000000000 */
[----:B--2---:R4:W2:Y:S01]  /*0ee0*/  SYNCS.EXCH.64 URZ, [UR4+0x200], UR6 ;  /* 0x0002000604ff75b2 */ /* 0x0048a20008000100 */
[----:B------:R4:W3:Y:S01]  /*0ef0*/  SYNCS.EXCH.64 URZ, [UR4+0x210], UR8 ;  /* 0x0002100804ff75b2 */ /* 0x0008e20008000100 */
[----:B------:R4:W1:Y:S01]  /*0f00*/  SYNCS.EXCH.64 URZ, [UR4+0x208], UR6 ;  /* 0x0002080604ff75b2 */ /* 0x0008620008000100 */
[----:B------:R4:W1:Y:S02]  /*0f10*/  SYNCS.EXCH.64 URZ, [UR4+0x218], UR8 ;  /* 0x0002180804ff75b2 */ /* 0x0008640008000100 */
[----:B----4-:R-:W-:Y:S01]  /*0f20*/  NOP ;  /* 0x0000000000007918 */ /* 0x010fe20000000000 */
.L_x_14:
[----:B--23--:R-:W2:Y:S01]  /*0f30*/  S2UR UR7, SR_CgaCtaId ;  /* 0x00000000000779c3 */ /* 0x00cea20000008800 */
[----:B------:R-:W-:Y:S01]  /*0f40*/  VOTEU.ALL UP0, P1 ;  /* 0x0000000000ff7886 */ /* 0x000fe20000800000 */
[----:B------:R-:W-:Y:S01]  /*0f50*/  UMOV UR4, 0x20 ;  /* 0x0000002000047882 */ /* 0x000fe20000000000 */
[----:B------:R-:W-:Y:S01]  /*0f60*/  NOP ;  /* 0x0000000000007918 */ /* 0x000fe20000000000 */
[----:B-1----:R-:W-:Y:S01]  /*0f70*/  LOP3.LUT R3, R55, 0x1f, RZ, 0xc0, !PT ;  /* 0x0000001f37037812 */ /* 0x002fe200078ec0ff */
[----:B------:R-:W-:Y:S01]  /*0f80*/  UISETP.NE.AND UP4, UPT, UR18, URZ, UPT ;  /* 0x000000ff1200728c */ /* 0x000fe2000bf85270 */
[----:B------:R-:W-:Y:S01]  /*0f90*/  @!UP0 UMOV UR6, 0x400 ;  /* 0x0000040000068882 */ /* 0x000fe20000000000 */
[----:B------:R-:W-:-:S04]  /*0fa0*/  @!UP0 UIADD3 UR4, UPT, UPT, -UR4, 0x100000, URZ ;  /* 0x0010000004048890 */ /* 0x000fc8000fffe1ff */
[----:B------:R-:W-:Y:S02]  /*0fb0*/  @!UP0 USHF.L.U32 UR5, UR4, 0xb, URZ ;  /* 0x0000000b04058899 */ /* 0x000fe400080006ff */
[----:B------:R-:W-:Y:S02]  /*0fc0*/  @!UP0 USHF.L.U32 UR4, UR4, 0x1, URZ ;  /* 0x0000000104048899 */ /* 0x000fe400080006ff */
[----:B--2---:R-:W-:Y:S01]  /*0fd0*/  @!UP0 ULEA UR6, UR7, UR6, 0x18 ;  /* 0x0000000607068291 */ /* 0x004fe2000f8ec0ff */
[----:B------:R-:W1:Y:S01]  /*0fe0*/  LDCU UR7, c[0x0][0x36c] ;  /* 0x00006d80ff0777ac */ /* 0x000e620008000800 */
[----:B------:R-:W-:Y:S01]  /*0ff0*/  VOTEU.ALL UP0, P1 ;  /* 0x0000000000ff7886 */ /* 0x000fe20000800000 */
[----:B------:R-:W2:Y:S09]  /*1000*/  FENCE.VIEW.ASYNC.S ;  /* 0x00000000000073c6 */ /* 0x000eb20000000000 */
[----:B--2---:R2:W3:Y:S01]  /*1010*/  @!UP0 SYNCS.EXCH.64 URZ, [UR6+0x220], UR4 ;  /* 0x0002200406ff85b2 */ /* 0x0044e20008000100 */
[----:B-1----:R-:W-:-:S09]  /*1020*/  UISETP.EQ.U32.AND UP6, UPT, UR7, 0x1, UPT ;  /* 0x000000010700788c */ /* 0x002fd2000bfc2070 */
[----:B--2---:R-:W-:Y:S05]  /*1030*/  BRA.U !UP6, `(.L_x_15) ;  /* 0x000000010e087547 */ /* 0x004fea000b800000 */
[----:B---3--:R-:W-:Y:S01]  /*1040*/  UCGABAR_ARV ;  /* 0x00000000000079c7 */ /* 0x008fe20008000000 */
[----:B------:R-:W-:Y:S05]  /*1050*/  BRA `(.L_x_16) ;  /* 0x0000000000047947 */ /* 0x000fea0003800000 */
.L_x_15:
[----:B---3--:R-:W-:Y:S01]  /*1060*/  NOP ;  /* 0x0000000000007918 */ /* 0x008fe20000000000 */
.L_x_16:
[----:B------:R-:W1:Y:S01]  /*1070*/  S2UR UR22, SR_CTAID.X ;  /* 0x00000000001679c3 */ /* 0x000e620000002500 */
[----:B------:R-:W-:-:S05]  /*1080*/  CS2R.32 R48, SR_CgaSize ;  /* 0x0000000000307805 */ /* 0x000fca0000008a00 */
[----:B------:R-:W-:-:S05]  /*1090*/  IMAD R48, R48, -0xa0, RZ ;  /* 0xffffff6030307824 */ /* 0x000fca00078e02ff */
[----:B------:R-:W-:-:S14]  /*10a0*/  R2UR UR5, R48 ;  /* 0x00000000300572ca */ /* 0x000fdc00000e0000 */
[----:B------:R-:W2:Y:S01]  /*10b0*/  LDCU UR5, c[0x0][UR5+0x2b0] ;  /* 0x00005600050577ac */ /* 0x000ea20008000800 */
[----:B------:R-:W-:-:S05]  /*10c0*/  CS2R.32 R48, SR_CgaSize ;  /* 0x0000000000307805 */ /* 0x000fca0000008a00 */
[----:B------:R-:W-:-:S05]  /*10d0*/  IMAD R48, R48, -0xa0, RZ ;  /* 0xffffff6030307824 */ /* 0x000fca00078e02ff */
[----:B------:R-:W-:-:S14]  /*10e0*/  R2UR UR4, R48 ;  /* 0x00000000300472ca */ /* 0x000fdc00000e0000 */
[----:B------:R-:W3:Y:S01]  /*10f0*/  LDCU UR4, c[0x0][UR4+0x2b4] ;  /* 0x00005680040477ac */ /* 0x000ee20008000800 */
[----:B------:R-:W4:Y:S01]  /*1100*/  S2UR UR19, SR_CTAID.Y ;  /* 0x00000000001379c3 */ /* 0x000f220000002600 */
[----:B------:R-:W-:-:S05]  /*1110*/  CS2R.32 R48, SR_CgaSize ;  /* 0x0000000000307805 */ /* 0x000fca0000008a00 */
[----:B------:R-:W-:-:S05]  /*1120*/  IMAD R48, R48, -0xa0, RZ ;  /* 0xffffff6030307824 */ /* 0x000fca00078e02ff */
[----:B------:R-:W-:-:S14]  /*1130*/  R2UR UR7, R48 ;  /* 0x00000000300772ca */ /* 0x000fdc00000e0000 */
[----:B------:R-:W3:Y:S01]  /*1140*/  LDCU UR7, c[0x0][UR7+0x2a0] ;  /* 0x00005400070777ac */ /* 0x000ee20008000800 */
[----:B------:R-:W-:-:S05]  /*1150*/  CS2R.32 R48, SR_CgaSize ;  /* 0x0000000000307805 */ /* 0x000fca0000008a00 */
[----:B------:R-:W-:-:S05]  /*1160*/  IMAD R48, R48, -0xa0, RZ ;  /* 0xffffff6030307824 */ /* 0x000fca00078e02ff */
[----:B------:R-:W-:-:S14]  /*1170*/  R2UR UR8, R48 ;  /* 0x00000000300872ca */ /* 0x000fdc00000e0000 */
[----:B------:R-:W3:Y:S01]  /*1180*/  LDCU UR8, c[0x0][UR8+0x2a4] ;  /* 0x00005480080877ac */ /* 0x000ee20008000800 */
[----:B------:R-:W3:Y:S01]  /*1190*/  LDCU UR20, c[0x0][0xc24] ;  /* 0x00018480ff1477ac */ /* 0x000ee20008000800 */
[----:B------:R-:W3:Y:S01]  /*11a0*/  LDCU UR39, c[0x0][0xc24] ;  /* 0x00018480ff2777ac */ /* 0x000ee20008000800 */
[----:B-1----:R-:W-:Y:S01]  /*11b0*/  I2FP.F32.U32 R2, UR22 ;  /* 0x0000001600027c45 */ /* 0x002fe20008201000 */
[----:B------:R-:W1:Y:S04]  /*11c0*/  LDCU UR24, c[0x0][0xc30] ;  /* 0x00018600ff1877ac */ /* 0x000e680008000800 */
[----:B--2---:R-:W-:Y:S01]  /*11d0*/  FMUL R2, R2, UR5 ;  /* 0x0000000502027c20 */ /* 0x004fe20008400000 */
[----:B----4-:R-:W-:-:S05]  /*11e0*/  I2FP.F32.U32 R0, UR19 ;  /* 0x0000001300007c45 */ /* 0x010fca0008201000 */
[----:B------:R-:W2:Y:S01]  /*11f0*/  F2I.U32.TRUNC.NTZ R2, R2 ;  /* 0x0000000200027305 */ /* 0x000ea2000020f000 */
[----:B---3--:R-:W-:-:S07]  /*1200*/  FMUL R0, R0, UR4 ;  /* 0x0000000400007c20 */ /* 0x008fce0008400000 */
[----:B------:R-:W3:Y:S01]  /*1210*/  F2I.U32.TRUNC.NTZ R0, R0 ;  /* 0x0000000000007305 */ /* 0x000ee2000020f000 */
[----:B--2---:R-:W-:Y:S02]  /*1220*/  R2UR UR4, R2 ;  /* 0x00000000020472ca */ /* 0x004fe400000e0000 */
[----:B------:R-:W-:Y:S02]  /*1230*/  PRMT R2, RZ, 0x7610, R2 ;  /* 0x00007610ff027816 */ /* 0x000fe40000000002 */
[----:B---3--:R-:W-:Y:S02]  /*1240*/  R2UR UR6, R0 ;  /* 0x00000000000672ca */ /* 0x008fe400000e0000 */
[----:B------:R-:W-:-:S07]  /*1250*/  PRMT R0, RZ, 0x7610, R0 ;  /* 0x00007610ff007816 */ /* 0x000fce0000000000 */
[----:B------:R-:W-:-:S04]  /*1260*/  UIADD3 UR5, UPT, UPT, -UR4, URZ, URZ ;  /* 0x000000ff04057290 */ /* 0x000fc8000fffe1ff */
[----:B------:R-:W-:Y:S02]  /*1270*/  UIMAD UR5, UR7, UR5, UR22 ;  /* 0x00000005070572a4 */ /* 0x000fe4000f8e0216 */
[----:B------:R-:W-:-:S04]  /*1280*/  UIADD3 UR4, UPT, UPT, -UR6, URZ, URZ ;  /* 0x000000ff06047290 */ /* 0x000fc8000fffe1ff */
[----:B------:R-:W-:Y:S01]  /*1290*/  IMAD.U32 R48, RZ, RZ, UR5 ;  /* 0x00000005ff307e24 */ /* 0x000fe2000f8e00ff */
[----:B------:R-:W-:-:S06]  /*12a0*/  UIMAD UR4, UR8, UR4, UR19 ;  /* 0x00000004080472a4 */ /* 0x000fcc000f8e0213 */
[----:B------:R-:W-:Y:S01]  /*12b0*/  IMAD.U32 R47, RZ, RZ, UR4 ;  /* 0x00000004ff2f7e24 */ /* 0x000fe2000f8e00ff */
[----:B-1----:R-:W-:Y:S06]  /*12c0*/  BRA.U UP4, `(.L_x_17) ;  /* 0x0000000104307547 */ /* 0x002fec000b800000 */
[----:B------:R-:W-:Y:S01]  /*12d0*/  R2UR UR5, R47 ;  /* 0x000000002f0572ca */ /* 0x000fe200000e0000 */
[----:B------:R-:W-:Y:S01]  /*12e0*/  UMOV UR7, 0x3 ;  /* 0x0000000300077882 */ /* 0x000fe20000000000 */
[----:B------:R-:W-:-:S11]  /*12f0*/  R2UR UR4, R48 ;  /* 0x00000000300472ca */ /* 0x000fd600000e0000 */
[----:B------:R-:W-:-:S04]  /*1300*/  UISETP.NE.AND UP0, UPT, UR5, URZ, UPT ;  /* 0x000000ff0500728c */ /* 0x000fc8000bf05270 */
[----:B------:R-:W-:Y:S02]  /*1310*/  UISETP.LT.U32.OR UP0, UPT, UR4, 0x2, !UP0 ;  /* 0x000000020400788c */ /* 0x000fe4000c701470 */
[----:B------:R-:W-:Y:S02]  /*1320*/  ULOP3.LUT UR4, UR4, 0xfffffffe, URZ, 0xc0, !UPT ;  /* 0xfffffffe04047892 */ /* 0x000fe4000f8ec0ff */
[----:B------:R-:W-:Y:S02]  /*1330*/  USEL UR6, URZ, 0x1, !UP0 ;  /* 0x00000001ff067887 */ /* 0x000fe4000c000000 */
[----:B------:R-:W-:Y:S02]  /*1340*/  USEL UR5, URZ, 0x2, !UP0 ;  /* 0x00000002ff057887 */ /* 0x000fe4000c000000 */
[----:B------:R-:W-:Y:S02]  /*1350*/  USHF.L.U32 UR4, UR7, UR4, URZ ;  /* 0x0000000407047299 */ /* 0x000fe400080006ff */
[----:B------:R-:W-:-:S04]  /*1360*/  UIADD3 UR5, UPT, UPT, UR6, UR5, URZ ;  /* 0x0000000506057290 */ /* 0x000fc8000fffe0ff */
[----:B------:R-:W-:Y:S02]  /*1370*/  IMAD.U32 R0, RZ, RZ, UR4 ;  /* 0x00000004ff007e24 */ /* 0x000fe4000f8e00ff */
[----:B------:R-:W-:-:S07]  /*1380*/  IMAD.U32 R2, RZ, RZ, UR5 ;  /* 0x00000005ff027e24 */ /* 0x000fce000f8e00ff */
.L_x_17:
[----:B------:R-:W1:Y:S01]  /*1390*/  S2UR UR48, SR_CTAID.Z ;  /* 0x00000000003079c3 */ /* 0x000e620000002700 */
[----:B------:R-:W-:Y:S01]  /*13a0*/  UISETP.GE.AND UP0, UPT, UR20, 0x1, UPT ;  /* 0x000000011400788c */ /* 0x000fe2000bf06270 */
[----:B------:R-:W-:-:S08]  /*13b0*/  UMOV UR45, UR22 ;  /* 0x00000016002d7c82 */ /* 0x000fd00008000000 */
[----:B------:R-:W-:Y:S05]  /*13c0*/  BRA.U !UP0, `(.L_x_18) ;  /* 0x0000000108d47547 */ /* 0x000fea000b800000 */
[----:B------:R-:W2:Y:S01]  /*13d0*/  LDCU.128 UR12, c[0x0][0xc10] ;  /* 0x00018200ff0c77ac */ /* 0x000ea20008000c00 */
[----:B------:R-:W3:Y:S01]  /*13e0*/  LDCU UR21, c[0x0][0xc0c] ;  /* 0x00018180ff1577ac */ /* 0x000ee20008000800 */
[----:B------:R-:W4:Y:S01]  /*13f0*/  LDCU UR6, c[0x0][0x370] ;  /* 0x00006e00ff0677ac */ /* 0x000f220008000800 */
[----:B------:R-:W1:Y:S01]  /*1400*/  LDCU UR7, c[0x0][0x374] ;  /* 0x00006e80ff0777ac */ /* 0x000e620008000800 */
[----:B------:R-:W1:Y:S01]  /*1410*/  LDCU UR23, c[0x0][0xc20] ;  /* 0x00018400ff1777ac */ /* 0x000e620008000800 */
[----:B--2---:R-:W-:Y:S02]  /*1420*/  UIMAD.WIDE.U32 UR4, UR22, UR12, URZ ;  /* 0x0000000c160472a5 */ /* 0x004fe4000f8e00ff */
[----:B---3--:R-:W-:Y:S01]  /*1430*/  UISETP.NE.AND UP0, UPT, UR21, 0x1, UPT ;  /* 0x000000011500788c */ /* 0x008fe2000bf05270 */
[----:B------:R-:W2:Y:S01]  /*1440*/  LDCU.64 UR8, c[0x0][0xc28] ;  /* 0x00018500ff0877ac */ /* 0x000ea20008000a00 */
[----:B----4-:R-:W-:-:S03]  /*1450*/  UIMAD.WIDE.U32 UR10, UR6, UR12, URZ ;  /* 0x0000000c060a72a5 */ /* 0x010fc6000f8e00ff */
[----:B------:R-:W-:Y:S01]  /*1460*/  UMOV UR4, UR5 ;  /* 0x0000000500047c82 */ /* 0x000fe20008000000 */
[----:B------:R-:W-:Y:S02]  /*1470*/  UISETP.NE.AND UP2, UPT, UR20, 0x1, UPT ;  /* 0x000000011400788c */ /* 0x000fe4000bf45270 */
[----:B------:R-:W-:Y:S01]  /*1480*/  USHF.R.U32.HI UR4, URZ, UR13, UR4 ;  /* 0x0000000dff047299 */ /* 0x000fe20008011604 */
[----:B------:R-:W-:Y:S01]  /*1490*/  UMOV UR10, UR11 ;  /* 0x0000000b000a7c82 */ /* 0x000fe20008000000 */
[----:B------:R-:W-:Y:S02]  /*14a0*/  UIMAD.WIDE.U32 UR16, UR19, UR15, URZ ;  /* 0x0000000f131072a5 */ /* 0x000fe4000f8e00ff */
[----:B------:R-:W-:Y:S02]  /*14b0*/  USEL UR5, UR22, UR4, !UP0 ;  /* 0x0000000416057287 */ /* 0x000fe4000c000000 */
[----:B------:R-:W-:Y:S02]  /*14c0*/  @UP0 USHF.R.U32.HI UR6, URZ, UR13, UR10 ;  /* 0x0000000dff060299 */ /* 0x000fe4000801160a */
[----:B------:R-:W-:-:S02]  /*14d0*/  UISETP.NE.AND UP0, UPT, UR14, 0x1, UPT ;  /* 0x000000010e00788c */ /* 0x000fc4000bf05270 */
[----:B-1----:R-:W-:Y:S02]  /*14e0*/  UIMAD.WIDE.U32 UR10, UR7, UR15, URZ ;  /* 0x0000000f070a72a5 */ /* 0x002fe4000f8e00ff */
[----:B--2---:R-:W-:Y:S01]  /*14f0*/  UIMAD.WIDE.U32 UR12, UR6, UR8, URZ ;  /* 0x00000008060c72a5 */ /* 0x004fe2000f8e00ff */
[----:B------:R-:W-:Y:S01]  /*1500*/  UMOV UR4, UR17 ;  /* 0x0000001100047c82 */ /* 0x000fe20008000000 */
[----:B------:R-:W-:-:S03]  /*1510*/  UIADD3 UR45, UPT, UPT, -UR5, URZ, URZ ;  /* 0x000000ff052d7290 */ /* 0x000fc6000fffe1ff */
[----:B------:R-:W-:Y:S01]  /*1520*/  UMOV UR10, UR11 ;  /* 0x0000000b000a7c82 */ /* 0x000fe20008000000 */
[----:B------:R-:W-:Y:S02]  /*1530*/  USHF.R.U32.HI UR4, URZ, UR23, UR4 ;  /* 0x00000017ff047299 */ /* 0x000fe40008011604 */
[----:B------:R-:W-:Y:S01]  /*1540*/  @UP0 USHF.R.U32.HI UR7, URZ, UR23, UR10 ;  /* 0x00000017ff070299 */ /* 0x000fe2000801160a */
[----:B------:R-:W-:Y:S01]  /*1550*/  UMOV UR12, UR13 ;  /* 0x0000000d000c7c82 */ /* 0x000fe20008000000 */
[----:B------:R-:W-:Y:S02]  /*1560*/  USEL UR4, UR19, UR4, !UP0 ;  /* 0x0000000413047287 */ /* 0x000fe4000c000000 */
[----:B------:R-:W-:Y:S02]  /*1570*/  UIMAD.WIDE.U32 UR10, UR7, UR8, URZ ;  /* 0x00000008070a72a5 */ /* 0x000fe4000f8e00ff */
[----:B------:R-:W-:Y:S02]  /*1580*/  @UP2 USHF.R.U32.HI UR6, URZ, UR9, UR12 ;  /* 0x00000009ff062299 */ /* 0x000fe4000801160c */
[----:B------:R-:W-:-:S02]  /*1590*/  UIMAD.WIDE.U32 UR12, UR4, UR8, URZ ;  /* 0x00000008040c72a5 */ /* 0x000fc4000f8e00ff */
[----:B------:R-:W-:Y:S01]  /*15a0*/  UIMAD UR45, UR21, UR45, UR22 ;  /* 0x0000002d152d72a4 */ /* 0x000fe2000f8e0216 */
[----:B------:R-:W-:Y:S02]  /*15b0*/  UMOV UR10, UR11 ;  /* 0x0000000b000a7c82 */ /* 0x000fe40008000000 */
[----:B------:R-:W-:Y:S02]  /*15c0*/  @UP2 USHF.R.U32.HI UR7, URZ, UR9, UR10 ;  /* 0x00000009ff072299 */ /* 0x000fe4000801160a */
[----:B------:R-:W-:Y:S02]  /*15d0*/  UIMAD UR10, UR6, UR20, URZ ;  /* 0x00000014060a72a4 */ /* 0x000fe4000f8e02ff */
[----:B------:R-:W-:-:S04]  /*15e0*/  UIMAD UR7, UR7, UR20, URZ ;  /* 0x00000014070772a4 */ /* 0x000fc8000f8e02ff */
[----:B------:R-:W-:-:S03]  /*15f0*/  UISETP.GE.AND UP0, UPT, UR4, UR7, UPT ;  /* 0x000000070400728c */ /* 0x000fc6000bf06270 */
[----:B------:R-:W-:Y:S01]  /*1600*/  UMOV UR7, UR13 ;  /* 0x0000000d00077c82 */ /* 0x000fe20008000000 */
[----:B------:R-:W-:Y:S02]  /*1610*/  UISETP.GE.OR UP0, UPT, UR5, UR10, UP0 ;  /* 0x0000000a0500728c */ /* 0x000fe40008706670 */
[----:B------:R-:W-:Y:S02]  /*1620*/  UIMAD.WIDE.U32 UR10, UR5, UR8, URZ ;  /* 0x00000008050a72a5 */ /* 0x000fe4000f8e00ff */
[----:B------:R-:W-:Y:S02]  /*1630*/  USHF.R.U32.HI UR7, URZ, UR9, UR7 ;  /* 0x00000009ff077299 */ /* 0x000fe40008011607 */
[----:B------:R-:W-:Y:S02]  /*1640*/  UIADD3 UR10, UPT, UPT, -UR4, URZ, URZ ;  /* 0x000000ff040a7290 */ /* 0x000fe4000fffe1ff */
[----:B------:R-:W-:Y:S02]  /*1650*/  USEL UR7, UR4, UR7, !UP2 ;  /* 0x0000000704077287 */ /* 0x000fe4000d000000 */
[----:B------:R-:W-:Y:S01]  /*1660*/  UIMAD UR10, UR14, UR10, UR19 ;  /* 0x0000000a0e0a72a4 */ /* 0x000fe2000f8e0213 */
[----:B------:R-:W-:-:S02]  /*1670*/  @!UP0 UMOV UR8, UR11 ;  /* 0x0000000b00088c82 */ /* 0x000fc40008000000 */
[----:B------:R-:W-:Y:S02]  /*1680*/  @!UP0 USHF.R.U32.HI UR8, URZ, UR9, UR8 ;  /* 0x00000009ff088299 */ /* 0x000fe40008011608 */
[----:B------:R-:W-:Y:S02]  /*1690*/  UIADD3 UR9, UPT, UPT, -UR7, URZ, URZ ;  /* 0x000000ff07097290 */ /* 0x000fe4000fffe1ff */
[----:B------:R-:W-:Y:S02]  /*16a0*/  @!UP0 USEL UR8, UR5, UR8, !UP2 ;  /* 0x0000000805088287 */ /* 0x000fe4000d000000 */
[----:B------:R-:W-:Y:S02]  /*16b0*/  UIMAD UR9, UR20, UR9, UR4 ;  /* 0x00000009140972a4 */ /* 0x000fe4000f8e0204 */
[----:B------:R-:W-:Y:S02]  /*16c0*/  @!UP0 UIADD3 UR7, UPT, UPT, UR7, -UR8, URZ ;  /* 0x8000000807078290 */ /* 0x000fe4000fffe0ff */
[----:B------:R-:W-:-:S02]  /*16d0*/  @!UP0 UIMAD UR6, UR9, UR6, UR8 ;  /* 0x00000006090682a4 */ /* 0x000fc4000f8e0208 */
[----:B------:R-:W-:-:S04]  /*16e0*/  @!UP0 UIMAD UR4, UR7, UR20, UR5 ;  /* 0x00000014070482a4 */ /* 0x000fc8000f8e0205 */
[----:B------:R-:W-:Y:S01]  /*16f0*/  UIMAD UR19, UR4, UR14, UR10 ;  /* 0x0000000e041372a4 */ /* 0x000fe2000f8e020a */
[----:B------:R-:W-:Y:S02]  /*1700*/  @!UP0 UMOV UR5, UR6 ;  /* 0x0000000600058c82 */ /* 0x000fe40008000000 */
[----:B------:R-:W-:-:S12]  /*1710*/  UIMAD UR45, UR5, UR21, UR45 ;  /* 0x00000015052d72a4 */ /* 0x000fd8000f8e022d */
.L_x_18:
[----:B------:R-:W-:-:S09]  /*1720*/  UISETP.NE.AND UP0, UPT, UR24, 0x1, UPT ;  /* 0x000000011800788c */ /* 0x000fd2000bf05270 */
[----:B------:R-:W-:Y:S05]  /*1730*/  BRA.U UP0, `(.L_x_19) ;  /* 0x0000000100407547 */ /* 0x000fea000b800000 */
[----:B------:R-:W2:Y:S01]  /*1740*/  LDCU.128 UR8, c[0x0][0xc10] ;  /* 0x00018200ff0877ac */ /* 0x000ea20008000c00 */
[----:B------:R-:W3:Y:S01]  /*1750*/  LDCU UR12, c[0x0][0xc0c] ;  /* 0x00018180ff0c77ac */ /* 0x000ee20008000800 */
[----:B------:R-:W4:Y:S01]  /*1760*/  LDCU UR13, c[0x0][0xc20] ;  /* 0x00018400ff0d77ac */ /* 0x000f220008000800 */
[----:B--2---:R-:W-:Y:S02]  /*1770*/  UIMAD.WIDE.U32 UR4, UR45, UR8, URZ ;  /* 0x000000082d0472a5 */ /* 0x004fe4000f8e00ff */
[----:B------:R-:W-:Y:S02]  /*1780*/  UIMAD.WIDE.U32 UR6, UR19, UR11, URZ ;  /* 0x0000000b130672a5 */ /* 0x000fe4000f8e00ff */
[----:B---3--:R-:W-:Y:S02]  /*1790*/  UISETP.NE.AND UP0, UPT, UR12, 0x1, UPT ;  /* 0x000000010c00788c */ /* 0x008fe4000bf05270 */
[----:B------:R-:W-:-:S03]  /*17a0*/  USHF.R.U32.HI UR5, URZ, UR9, UR5 ;  /* 0x00000009ff057299 */ /* 0x000fc60008011605 */
[----:B------:R-:W-:Y:S01]  /*17b0*/  UMOV UR4, UR7 ;  /* 0x0000000700047c82 */ /* 0x000fe20008000000 */
[----:B------:R-:W-:Y:S02]  /*17c0*/  USEL UR5, UR45, UR5, !UP0 ;  /* 0x000000052d057287 */ /* 0x000fe4000c000000 */
[----:B------:R-:W-:Y:S02]  /*17d0*/  UISETP.NE.AND UP0, UPT, UR10, 0x1, UPT ;  /* 0x000000010a00788c */ /* 0x000fe4000bf05270 */
[----:B----4-:R-:W-:-:S04]  /*17e0*/  USHF.R.U32.HI UR4, URZ, UR13, UR4 ;  /* 0x0000000dff047299 */ /* 0x010fc80008011604 */
[----:B------:R-:W-:-:S04]  /*17f0*/  USEL UR4, UR19, UR4, !UP0 ;  /* 0x0000000413047287 */ /* 0x000fc8000c000000 */
[----:B------:R-:W-:Y:S02]  /*1800*/  UIADD3 UR6, UPT, UPT, -UR4, UR5, URZ ;  /* 0x0000000504067290 */ /* 0x000fe4000fffe1ff */
[----:B------:R-:W-:Y:S02]  /*1810*/  UIADD3 UR4, UPT, UPT, UR4, -UR5, URZ ;  /* 0x8000000504047290 */ /* 0x000fe4000fffe0ff */
[----:B------:R-:W-:Y:S02]  /*1820*/  UIMAD UR19, UR6, UR10, UR19 ;  /* 0x0000000a061372a4 */ /* 0x000fe4000f8e0213 */
[----:B------:R-:W-:-:S12]  /*1830*/  UIMAD UR45, UR4, UR12, UR45 ;  /* 0x0000000c042d72a4 */ /* 0x000fd8000f8e022d */
.L_x_19:
[----:B------:R-:W-:Y:S05]  /*1840*/  BRA.U !UP6, `(.L_x_20) ;  /* 0x000000010e0c7547 */ /* 0x000fea000b800000 */
[----:B------:R-:W-:Y:S01]  /*1850*/  UCGABAR_WAIT ;  /* 0x0000000000007dc7 */ /* 0x000fe20008000000 */
[----:B------:R-:W-:Y:S01]  /*1860*/  CCTL.IVALL ;  /* 0x00000000ff00798f */ /* 0x000fe20002000000 */
[----:B------:R-:W-:Y:S05]  /*1870*/  BRA `(.L_x_21) ;  /* 0x0000000000047947 */ /* 0x000fea0003800000 */
.L_x_20:
[----:B------:R-:W-:Y:S06]  /*1880*/  BAR.SYNC.DEFER_BLOCKING 0x0 ;  /* 0x0000000000007b1d */ /* 0x000fec0000010000 */
.L_x_21:
[----:B------:R-:W-:Y:S05]  /*1890*/  BRA.U UP5, `(.L_x_22) ;  /* 0x0000002505e07547 */ /* 0x000fea000b800000 */
[----:B------:R-:W2:Y:S01]  /*18a0*/  LDCU UR5, c[0x0][0x388] ;  /* 0x00007100ff0577ac */ /* 0x000ea20008000800 */
[----:B------:R-:W-:Y:S01]  /*18b0*/  PLOP3.LUT P1, PT, PT, PT, UP3, 0x80, 0x8 ;  /* 0x000000000008781c */ /* 0x000fe20003f2f038 */
[----:B------:R-:W-:Y:S01]  /*18c0*/  IMAD.MOV.U32 R2, RZ, RZ, RZ ;  /* 0x000000ffff027224 */ /* 0x000fe200078e00ff */
[----:B------:R-:W-:Y:S01]  /*18d0*/  ISETP.EQ.OR P2, PT, R3, RZ, P3 ;  /* 0x000000ff0300720c */ /* 0x000fe20001f42670 */
[----:B------:R-:W3:Y:S01]  /*18e0*/  LDCU UR8, c[0x0][0x38c] ;  /* 0x00007180ff0877ac */ /* 0x000ee20008000800 */
[----:B------:R-:W-:Y:S01]  /*18f0*/  PLOP3.LUT P1, PT, P1, PT, PT, 0x8, 0x80 ;  /* 0x000000000080781c */ /* 0x000fe20000f2e170 */
[----:B------:R-:W4:Y:S01]  /*1900*/  LDCU.64 UR6, c[0x0][0x390] ;  /* 0x00007200ff0677ac */ /* 0x000f220008000a00 */
[----:B------:R-:W-:Y:S02]  /*1910*/  USHF.L.U32 UR54, UR22, 0x6, URZ ;  /* 0x0000000616367899 */ /* 0x000fe400080006ff */
[----:B------:R-:W-:Y:S01]  /*1920*/  UISETP.NE.AND UP1, UPT, UR18, URZ, UPT ;  /* 0x000000ff1200728c */ /* 0x000fe2000bf25270 */
[----:B------:R-:W1:Y:S01]  /*1930*/  LDCU UR53, c[0x0][0x370] ;  /* 0x00006e00ff3577ac */ /* 0x000e620008000800 */
[----:B--2---:R-:W-:Y:S01]  /*1940*/  UIADD3 UR5, UPT, UPT, UR5, 0x1f, URZ ;  /* 0x0000001f05057890 */ /* 0x004fe2000fffe0ff */
[----:B------:R-:W2:Y:S03]  /*1950*/  LDCU.64 UR46, c[0x0][0x348] ;  /* 0x00006900ff2e77ac */ /* 0x000ea60008000a00 */
[----:B------:R-:W-:-:S02]  /*1960*/  USHF.R.S32.HI UR4, URZ, 0x1f, UR5 ;  /* 0x0000001fff047899 */ /* 0x000fc40008011405 */
[----:B------:R-:W-:Y:S02]  /*1970*/  ULOP3.LUT UR54, UR54, 0x40, URZ, 0xc0, !UPT ;  /* 0x0000004036367892 */ /* 0x000fe4000f8ec0ff */
[----:B------:R-:W-:Y:S01]  /*1980*/  ULEA.HI UR4, UR4, UR5, URZ, 0x5 ;  /* 0x0000000504047291 */ /* 0x000fe2000f8f28ff */
[----:B------:R-:W1:Y:S03]  /*1990*/  LDCU UR52, c[0x0][0x374] ;  /* 0x00006e80ff3477ac */ /* 0x000e660008000800 */
[----:B------:R-:W-:Y:S02]  /*19a0*/  USHF.R.S32.HI UR4, URZ, 0x5, UR4 ;  /* 0x00000005ff047899 */ /* 0x000fe40008011404 */
[----:B------:R-:W-:Y:S02]  /*19b0*/  USEL UR38, UR69, 0x2, UP1 ;  /* 0x0000000245267887 */ /* 0x000fe40008800000 */
[----:B---3--:R-:W-:Y:S01]  /*19c0*/  UIMAD UR4, UR4, UR8, URZ ;  /* 0x00000008040472a4 */ /* 0x008fe2000f8e02ff */
[----:B------:R-:W-:Y:S01]  /*19d0*/  UMOV UR27, 0x1 ;  /* 0x00000001001b7882 */ /* 0x000fe20000000000 */
[----:B------:R-:W-:-:S02]  /*19e0*/  UMOV UR30, URZ ;  /* 0x000000ff001e7c82 */ /* 0x000fc40008000000 */
[----:B----4-:R-:W-:Y:S01]  /*19f0*/  UIMAD UR4, UR4, UR6, URZ ;  /* 0x00000006040472a4 */ /* 0x010fe2000f8e02ff */
[----:B------:R-:W-:Y:S01]  /*1a00*/  UMOV UR31, URZ ;  /* 0x000000ff001f7c82 */ /* 0x000fe20008000000 */
[----:B------:R-:W-:Y:S02]  /*1a10*/  UMOV UR42, URZ ;  /* 0x000000ff002a7c82 */ /* 0x000fe40008000000 */
[----:B------:R-:W-:-:S04]  /*1a20*/  UIMAD UR55, UR4, UR7, URZ ;  /* 0x00000007043772a4 */ /* 0x000fc8000f8e02ff */
[----:B------:R-:W-:Y:S02]  /*1a30*/  UISETP.NE.AND UP2, UPT, UR55, URZ, UPT ;  /* 0x000000ff3700728c */ /* 0x000fe4000bf45270 */
[----:B------:R-:W-:-:S04]  /*1a40*/  UISETP.LT.U32.AND UP0, UPT, UR55, 0x1a, UPT ;  /* 0x0000001a3700788c */ /* 0x000fc8000bf01070 */
[----:B------:R-:W-:-:S04]  /*1a50*/  USEL UR4, UR55, 0x1a, UP0 ;  /* 0x0000001a37047887 */ /* 0x000fc80008000000 */
[----:B------:R-:W-:Y:S02]  /*1a60*/  UIADD3 UR5, UPT, UPT, UR4, -0x1, URZ ;  /* 0xffffffff04057890 */ /* 0x000fe4000fffe0ff */
[----:B------:R-:W-:Y:S02]  /*1a70*/  @!UP2 UIADD3 UR5, UPT, UPT, UR4, URZ, URZ ;  /* 0x000000ff0405a290 */ /* 0x000fe4000fffe0ff */
[----:B------:R-:W-:Y:S02]  /*1a80*/  UIADD3 UR51, UPT, UPT, UR55, -UR4, URZ ;  /* 0x8000000437337290 */ /* 0x000fe4000fffe0ff */
[----:B-12---:R-:W-:-:S12]  /*1a90*/  UIADD3 UR56, UPT, UPT, UR5, 0x1, URZ ;  /* 0x0000000105387890 */ /* 0x006fd8000fffe0ff */
.L_x_40:
[----:B------:R-:W1:Y:S01]  /*1aa0*/  S2UR UR36, SR_CgaCtaId ;  /* 0x00000000002479c3 */ /* 0x000e620000008800 */
[----:B------:R-:W-:Y:S01]  /*1ab0*/  UMOV UR4, 0x400 ;  /* 0x0000040000047882 */ /* 0x000fe20000000000 */
[----:B------:R-:W-:Y:S01]  /*1ac0*/  MOV R0, UR27 ;  /* 0x0000001b00007c02 */ /* 0x000fe20008000f00 */
[----:B------:R-:W-:Y:S02]  /*1ad0*/  UISETP.NE.AND UP0, UPT, UR55, URZ, UPT ;  /* 0x000000ff3700728c */ /* 0x000fe4000bf05270 */
[----:B------:R-:W-:Y:S01]  /*1ae0*/  ULEA UR19, UR19, UR54, 0x7 ;  /* 0x0000003613137291 */ /* 0x000fe2000f8e38ff */
[----:B------:R-:W-:Y:S01]  /*1af0*/  SHF.L.U32 R0, R0, 0x1f, RZ ;  /* 0x0000001f00007819 */ /* 0x000fe200000006ff */
[----:B------:R-:W-:Y:S01]  /*1b00*/  UMOV UR28, URZ ;  /* 0x000000ff001c7c82 */ /* 0x000fe20008000000 */
[----:B------:R-:W-:Y:S01]  /*1b10*/  UMOV UR22, URZ ;  /* 0x000000ff00167c82 */ /* 0x000fe20008000000 */
[----:B------:R-:W-:Y:S01]  /*1b20*/  UMOV UR21, URZ ;  /* 0x000000ff00157c82 */ /* 0x000fe20008000000 */
[----:B------:R-:W-:Y:S01]  /*1b30*/  UMOV UR20, URZ ;  /* 0x000000ff00147c82 */ /* 0x000fe20008000000 */
[----:B-1----:R-:W-:-:S04]  /*1b40*/  ULEA UR36, UR36, UR4, 0x18 ;  /* 0x0000000424247291 */ /* 0x002fc8000f8ec0ff */
[----:B------:R-:W-:-:S09]  /*1b50*/  ULEA UR4, UR30, UR36, 0x3 ;  /* 0x000000241e047291 */ /* 0x000fd2000f8e18ff */
[----:B------:R1:W2:Y:S01]  /*1b60*/  SYNCS.PHASECHK.TRANS64.TRYWAIT P0, [UR4+0xd0], R0 ;  /* 0x0000d000ff0075a7 */ /* 0x0002a20008001104 */
[----:B------:R-:W-:-:S04]  /*1b70*/  ULEA.HI UR4, UR45, UR45, URZ, 0x1 ;  /* 0x0000002d2d047291 */ /* 0x000fc8000f8f08ff */
[----:B------:R-:W-:-:S04]  /*1b80*/  USHF.L.U32 UR4, UR4, 0x6, URZ ;  /* 0x0000000604047899 */ /* 0x000fc800080006ff */
[----:B------:R-:W-:Y:S01]  /*1b90*/  ULOP3.LUT UR43, UR54, 0xffffff80, UR4, 0xf8, !UPT ;  /* 0xffffff80362b7892 */ /* 0x000fe2000f8ef804 */
[----:B------:R-:W-:Y:S11]  /*1ba0*/  BRA.U !UP0, `(.L_x_23) ;  /* 0x0000000508a87547 */ /* 0x000ff6000b800000 */
[----:B------:R-:W3:Y:S01]  /*1bb0*/  LDCU.128 UR12, c[0x0][0x480] ;  /* 0x00009000ff0c77ac */ /* 0x000ee20008000c00 */
[----:B------:R-:W4:Y:S01]  /*1bc0*/  LDCU.128 UR8, c[0x0][0x490] ;  /* 0x00009200ff0877ac */ /* 0x000f220008000c00 */
[----:B------:R-:W1:Y:S01]  /*1bd0*/  LDCU.64 UR20, c[0x0][0x4c0] ;  /* 0x00009800ff1477ac */ /* 0x000e620008000a00 */
[----:B------:R-:W1:Y:S01]  /*1be0*/  LDCU.64 UR16, c[0x0][0x4f0] ;  /* 0x00009e00ff1077ac */ /* 0x000e620008000a00 */
[----:B------:R-:W1:Y:S01]  /*1bf0*/  LDCU UR18, c[0x0][0x4c8] ;  /* 0x00009900ff1277ac */ /* 0x000e620008000800 */
[----:B---3--:R-:W-:Y:S02]  /*1c00*/  UIMAD.WIDE.U32 UR4, UR43, UR13, URZ ;  /* 0x0000000d2b0472a5 */ /* 0x008fe4000f8e00ff */
[----:B------:R-:W-:Y:S02]  /*1c10*/  UISETP.NE.AND UP0, UPT, UR12, 0x1, UPT ;  /* 0x000000010c00788c */ /* 0x000fe4000bf05270 */
[----:B------:R-:W-:Y:S01]  /*1c20*/  USHF.R.U32.HI UR5, URZ, UR14, UR5 ;  /* 0x0000000eff057299 */ /* 0x000fe20008011605 */
[----:B------:R-:W3:Y:S03]  /*1c30*/  LDCU UR48, c[0x0][0x38c] ;  /* 0x00007180ff3077ac */ /* 0x000ee60008000800 */
[----:B------:R-:W-:-:S02]  /*1c40*/  USEL UR5, UR43, UR5, !UP0 ;  /* 0x000000052b057287 */ /* 0x000fc4000c000000 */
[----:B------:R-:W-:Y:S02]  /*1c50*/  UISETP.NE.AND UP0, UPT, UR15, 0x1, UPT ;  /* 0x000000010f00788c */ /* 0x000fe4000bf05270 */
[----:B----4-:R-:W-:Y:S01]  /*1c60*/  UIMAD.WIDE.U32 UR6, UR5, UR8, URZ ;  /* 0x00000008050672a5 */ /* 0x010fe2000f8e00ff */
[----:B------:R-:W4:Y:S01]  /*1c70*/  LDCU UR8, c[0x0][0x4a0] ;  /* 0x00009400ff0877ac */ /* 0x000f220008000800 */
[----:B------:R-:W1:Y:S05]  /*1c80*/  LDCU UR23, c[0x0][0x4cc] ;  /* 0x00009980ff1777ac */ /* 0x000e6a0008000800 */
[----:B------:R-:W-:Y:S01]  /*1c90*/  UMOV UR4, UR7 ;  /* 0x0000000700047c82 */ /* 0x000fe20008000000 */
[----:B------:R-:W1:Y:S01]  /*1ca0*/  LDCU.64 UR40, c[0x0][0x390] ;  /* 0x00007200ff2877ac */ /* 0x000e620008000a00 */
[----:B------:R-:W-:Y:S01]  /*1cb0*/  USHF.R.U32.HI UR4, URZ, UR9, UR4 ;  /* 0x00000009ff047299 */ /* 0x000fe20008011604 */
[----:B------:R-:W1:Y:S03]  /*1cc0*/  LDCU UR9, c[0x0][0x4ec] ;  /* 0x00009d80ff0977ac */ /* 0x000e660008000800 */
[----:B------:R-:W-:-:S02]  /*1cd0*/  USEL UR4, UR5, UR4, !UP0 ;  /* 0x0000000405047287 */ /* 0x000fc4000c000000 */
[----:B------:R-:W-:Y:S02]  /*1ce0*/  UISETP.NE.AND UP0, UPT, UR10, 0x1, UPT ;  /* 0x000000010a00788c */ /* 0x000fe4000bf05270 */
[----:B------:R-:W-:Y:S01]  /*1cf0*/  UIMAD.WIDE.U32 UR6, UR4, UR11, URZ ;  /* 0x0000000b040672a5 */ /* 0x000fe2000f8e00ff */
[----:B------:R-:W1:Y:S01]  /*1d00*/  LDCU.64 UR24, c[0x0][0x4d0] ;  /* 0x00009a00ff1877ac */ /* 0x000e620008000a00 */
[----:B------:R-:W-:-:S05]  /*1d10*/  UIADD3 UR42, UPT, UPT, UR56, UR31, URZ ;  /* 0x0000001f382a7290 */ /* 0x000fca000fffe0ff */
[----:B------:R-:W-:Y:S01]  /*1d20*/  UMOV UR6, UR7 ;  /* 0x0000000700067c82 */ /* 0x000fe20008000000 */
[----:B------:R-:W-:Y:S02]  /*1d30*/  UIADD3 UR7, UPT, UPT, -UR4, URZ, URZ ;  /* 0x000000ff04077290 */ /* 0x000fe4000fffe1ff */
[----:B----4-:R-:W-:Y:S02]  /*1d40*/  USHF.R.U32.HI UR6, URZ, UR8, UR6 ;  /* 0x00000008ff067299 */ /* 0x010fe40008011606 */
[----:B------:R-:W-:Y:S02]  /*1d50*/  UIADD3 UR8, UPT, UPT, -UR5, URZ, URZ ;  /* 0x000000ff05087290 */ /* 0x000fe4000fffe1ff */
[----:B------:R-:W-:Y:S02]  /*1d60*/  USEL UR14, UR4, UR6, !UP0 ;  /* 0x00000006040e7287 */ /* 0x000fe4000c000000 */
[----:B------:R-:W-:Y:S02]  /*1d70*/  UIMAD UR7, UR15, UR7, UR5 ;  /* 0x000000070f0772a4 */ /* 0x000fe4000f8e0205 */
[----:B------:R-:W-:-:S02]  /*1d80*/  UIADD3 UR6, UPT, UPT, -UR14, URZ, URZ ;  /* 0x000000ff0e067290 */ /* 0x000fc4000fffe1ff */
[----:B------:R-:W-:Y:S02]  /*1d90*/  UIMAD UR8, UR12, UR8, UR43 ;  /* 0x000000080c0872a4 */ /* 0x000fe4000f8e022b */
[----:B------:R-:W-:Y:S02]  /*1da0*/  UIMAD UR13, UR10, UR6, UR4 ;  /* 0x000000060a0d72a4 */ /* 0x000fe4000f8e0204 */
[----:B-1----:R-:W-:Y:S02]  /*1db0*/  UIMAD UR11, UR8, UR20, UR9 ;  /* 0x00000014080b72a4 */ /* 0x002fe4000f8e0209 */
[----:B------:R-:W-:Y:S01]  /*1dc0*/  UIMAD UR12, UR7, UR21, UR16 ;  /* 0x00000015070c72a4 */ /* 0x000fe2000f8e0210 */
[----:B------:R-:W1:Y:S02]  /*1dd0*/  LDCU.64 UR4, c[0x0][0x4f8] ;  /* 0x00009f00ff0477ac */ /* 0x000e640008000a00 */
[----:B------:R-:W4:Y:S01]  /*1de0*/  LDCU UR6, c[0x0][0x500] ;  /* 0x0000a000ff0677ac */ /* 0x000f220008000800 */
[----:B------:R-:W-:Y:S01]  /*1df0*/  UIMAD UR13, UR13, UR18, UR17 ;  /* 0x000000120d0d72a4 */ /* 0x000fe2000f8e0211 */
[----:B------:R-:W-:Y:S01]  /*1e00*/  UMOV UR28, URZ ;  /* 0x000000ff001c7c82 */ /* 0x000fe20008000000 */
[----:B------:R-:W-:Y:S01]  /*1e10*/  UMOV UR7, UR30 ;  /* 0x0000001e00077c82 */ /* 0x000fe20008000000 */
[----:B------:R-:W-:Y:S01]  /*1e20*/  UMOV UR20, URZ ;  /* 0x000000ff00147c82 */ /* 0x000fe20008000000 */
[----:B------:R-:W-:Y:S01]  /*1e30*/  UMOV UR21, URZ ;  /* 0x000000ff00157c82 */ /* 0x000fe20008000000 */
[----:B---3--:R-:W-:-:S07]  /*1e40*/  UMOV UR22, URZ ;  /* 0x000000ff00167c82 */ /* 0x008fce0008000000 */
.L_x_29:
[----:B------:R-:W-:Y:S01]  /*1e50*/  @!P3 MOV R3, 0x4000 ;  /* 0x000040000003b802 */ /* 0x000fe20000000f00 */
[----:B------:R-:W-:Y:S01]  /*1e60*/  ULEA UR9, UR7, UR36, 0x3 ;  /* 0x0000002407097291 */ /* 0x000fe2000f8e18ff */
[----:B--2---:R-:W-:Y:S11]  /*1e70*/  @P0 BRA `(.L_x_24) ;  /* 0x0000000000100947 */ /* 0x004ff60003800000 */
[----:B------:R-:W-:Y:S04]  /*1e80*/  MOV R4, UR27 ;  /* 0x0000001b00047c02 */ /* 0x000fe80008000f00 */
[----:B------:R-:W-:Y:S04]  /*1e90*/  SHF.L.U32 R4, R4, 0x1f, RZ ;  /* 0x0000001f04047819 */ /* 0x000fe800000006ff */
[----:B------:R-:W2:Y:S02]  /*1ea0*/  SYNCS.PHASECHK.TRANS64.TRYWAIT P0, [UR9+0xd0], R4 ;  /* 0x0000d004ff0075a7 */ /* 0x000ea40008001109 */
[----:B--2---:R-:W-:Y:S05]  /*1eb0*/  @!P0 BRA `(.L_x_25) ;  /* 0x0000008400448947 */ /* 0x004fea0003800000 */
.L_x_24:
[----:B------:R3:W-:Y:S01]  /*1ec0*/  @!P3 SYNCS.ARRIVE.TRANS64 RZ, [UR9], R3 ;  /* 0x00000003ffffb9a7 */ /* 0x0007e20008000009 */
[----:B------:R-:W-:Y:S04]  /*1ed0*/  ULOP3.LUT UR8, UR38, 0x2, URZ, 0xfc, !UPT ;  /* 0x0000000226087892 */ /* 0x000fe8000f8efcff */
[----:B------:R-:W-:Y:S09]  /*1ee0*/  UISETP.NE.AND UP0, UPT, UR8, 0x2, UPT ;  /* 0x000000020800788c */ /* 0x000ff2000bf05270 */
[----:B------:R-:W-:Y:S05]  /*1ef0*/  BRA.U UP0, `(.L_x_26) ;  /* 0x0000000100047547 */ /* 0x000fea000b800000 */
[----:B-1--4-:R-:W-:Y:S05]  /*1f00*/  BPT.TRAP 0x1 ;  /* 0x000000040000795c */ /* 0x012fea0000300000 */
.L_x_26:
[----:B------:R-:W-:Y:S04]  /*1f10*/  BSSY.RECONVERGENT B0, `(.L_x_27) ;  /* 0x0000003000007945 */ /* 0x000fe80003800200 */
[----:B------:R-:W-:Y:S05]  /*1f20*/  @P2 BRA `(.L_x_28) ;  /* 0x0000000000042947 */ /* 0x000fea0003800000 */
[----:B-1--4-:R-:W-:Y:S05]  /*1f30*/  BPT.TRAP 0x1 ;  /* 0x000000040000795c */ /* 0x012fea0000300000 */
.L_x_28:
[----:B-1--4-:R-:W-:Y:S05]  /*1f40*/  BSYNC.RECONVERGENT B0 ;  /* 0x0000000000007941 */ /* 0x012fea0003800200 */
.L_x_27:
[----:B------:R-:W-:Y:S02]  /*1f50*/  UIADD3 UR8, UPT, UPT, UR7, 0x1, URZ ;  /* 0x0000000107087890 */ /* 0x000fe4000fffe0ff */
[----:B------:R-:W-:Y:S02]  /*1f60*/  UIMAD UR15, UR20, UR23, UR4 ;  /* 0x00000017140f72a4 */ /* 0x000fe4000f8e0204 */
[----:B------:R-:W-:Y:S02]  /*1f70*/  UISETP.NE.AND UP0, UPT, UR8, 0x1a, UPT ;  /* 0x0000001a0800788c */ /* 0x000fe4000bf05270 */
[----:B------:R-:W-:Y:S02]  /*1f80*/  ULEA UR16, UR7, UR36, 0xc ;  /* 0x0000002407107291 */ /* 0x000fe4000f8e60ff */
[----:B------:R-:W-:Y:S02]  /*1f90*/  USEL UR10, URZ, 0x1, UP0 ;  /* 0x00000001ff0a7887 */ /* 0x000fe40008000000 */
[----:B------:R-:W-:Y:S02]  /*1fa0*/  USEL UR30, UR8, URZ, UP0 ;  /* 0x000000ff081e7287 */ /* 0x000fe40008000000 */
[----:B------:R-:W-:Y:S02]  /*1fb0*/  ULOP3.LUT UR27, UR27, UR10, URZ, 0x3c, !UPT ;  /* 0x0000000a1b1b7292 */ /* 0x000fe4000f8e3cff */
[----:B------:R-:W-:Y:S02]  /*1fc0*/  ULEA UR8, UR30, UR36, 0x3 ;  /* 0x000000241e087291 */ /* 0x000fe4000f8e18ff */
[----:B------:R-:W-:Y:S02]  /*1fd0*/  UIADD3 UR34, UP0, UPT, UR46, 0x80, URZ ;  /* 0x000000802e227890 */ /* 0x000fe4000ff1e0ff */
[----:B------:R-:W-:Y:S01]  /*1fe0*/  ULOP3.LUT UR9, UR9, 0xfefffff8, URZ, 0xc0, !UPT ;  /* 0xfefffff809097892 */ /* 0x000fe2000f8ec0ff */
[----:B--2---:R-:W-:Y:S01]  /*1ff0*/  MOV R0, UR27 ;  /* 0x0000001b00007c02 */ /* 0x004fe20008000f00 */
[----:B------:R-:W-:Y:S02]  /*2000*/  USHF.L.U32 UR10, UR28, 0x5, URZ ;  /* 0x000000051c0a7899 */ /* 0x000fe400080006ff */
[----:B------:R-:W-:Y:S01]  /*2010*/  UIADD3.X UR35, UPT, UPT, URZ, UR47, URZ, UP0, !UPT ;  /* 0x0000002fff237290 */ /* 0x000fe200087fe4ff */
[----:B------:R-:W-:Y:S01]  /*2020*/  SHF.L.U32 R0, R0, 0x1f, RZ ;  /* 0x0000001f00007819 */ /* 0x000fe200000006ff */
[----:B------:R-:W-:Y:S02]  /*2030*/  UIADD3 UR32, UP3, UPT, UR46, 0x200, URZ ;  /* 0x000002002e207890 */ /* 0x000fe4000ff7e0ff */
[----:B------:R-:W-:Y:S01]  /*2040*/  UIADD3 UR37, UPT, UPT, UR20, 0x1, URZ ;  /* 0x0000000114257890 */ /* 0x000fe2000fffe0ff */
[----:B------:R1:W2:Y:S01]  /*2050*/  SYNCS.PHASECHK.TRANS64.TRYWAIT P0, [UR8+0xd0], R0 ;  /* 0x0000d000ff0075a7 */ /* 0x0002a20008001108 */
[----:B------:R-:W-:Y:S02]  /*2060*/  UIMAD UR8, UR21, UR24, UR5 ;  /* 0x00000018150872a4 */ /* 0x000fe4000f8e0205 */
[----:B------:R-:W-:Y:S02]  /*2070*/  UIMAD UR7, UR22, UR25, UR6 ;  /* 0x00000019160772a4 */ /* 0x000fe4000f8e0206 */
[----:B------:R-:W-:Y:S02]  /*2080*/  ULEA UR15, UR8, UR15, 0x5 ;  /* 0x0000000f080f7291 */ /* 0x000fe4000f8e28ff */
[----:B------:R-:W-:Y:S02]  /*2090*/  UIADD3 UR8, UPT, UPT, UR16, 0x4400, URZ ;  /* 0x0000440010087890 */ /* 0x000fe4000fffe0ff */
[----:B------:R-:W-:Y:S02]  /*20a0*/  ULEA UR7, UR7, UR15, 0xa ;  /* 0x0000000f07077291 */ /* 0x000fe4000f8e50ff */
[----:B------:R-:W-:Y:S02]  /*20b0*/  UIADD3.X UR33, UPT, UPT, URZ, UR47, URZ, UP3, !UPT ;  /* 0x0000002fff217290 */ /* 0x000fe40009ffe4ff */
[----:B------:R-:W-:Y:S02]  /*20c0*/  UPRMT UR7, UR7, 0x5410, URZ ;  /* 0x0000541007077896 */ /* 0x000fe400080000ff */
[----:B------:R-:W-:Y:S02]  /*20d0*/  UIADD3 UR16, UPT, UPT, UR16, 0x1e400, URZ ;  /* 0x0001e40010107890 */ /* 0x000fe4000fffe0ff */
[----:B------:R-:W-:Y:S02]  /*20e0*/  UISETP.NE.AND UP2, UPT, UR37, UR48, UPT ;  /* 0x000000302500728c */ /* 0x000fe4000bf45270 */
[----:B------:R-:W-:Y:S02]  /*20f0*/  UIADD3 UR29, UPT, UPT, UR21, 0x1, URZ ;  /* 0x00000001151d7890 */ /* 0x000fe4000fffe0ff */
[----:B------:R-:W-:Y:S02]  /*2100*/  UIADD3 UR26, UPT, UPT, UR22, 0x1, URZ ;  /* 0x00000001161a7890 */ /* 0x000fe4000fffe0ff */
[----:B------:R-:W-:Y:S01]  /*2110*/  UIADD3 UR31, UPT, UPT, UR31, 0x1, URZ ;  /* 0x000000011f1f7890 */ /* 0x000fe2000fffe0ff */
[----:B------:R-:W-:Y:S01]  /*2120*/  UMOV UR44, 0x0 ;  /* 0x00000000002c7882 */ /* 0x000fe20000000000 */
[----:B------:R-:W-:Y:S01]  /*2130*/  UMOV UR45, 0x10000000 ;  /* 0x10000000002d7882 */ /* 0x000fe20000000000 */
[----:B------:R-:W-:Y:S02]  /*2140*/  UMOV UR17, UR9 ;  /* 0x0000000900117c82 */ /* 0x000fe40008000000 */
[----:B------:R-:W-:Y:S01]  /*2150*/  @UP2 UIADD3 UR29, UPT, UPT, UR21, URZ, URZ ;  /* 0x000000ff151d2290 */ /* 0x000fe2000fffe0ff */
[----:B------:R4:W-:Y:S01]  /*2160*/  UTMALDG.5D.IM2COL.2CTA [UR8], [UR34], UR7, desc[UR44] ;  /* 0x00002c08220073b4 */ /* 0x0009e20008261007 */
[----:B------:R-:W-:Y:S02]  /*2170*/  UMOV UR18, UR10 ;  /* 0x0000000a00127c82 */ /* 0x000fe40008000000 */
[----:B------:R-:W-:Y:S01]  /*2180*/  UISETP.NE.AND UP1, UPT, UR29, UR40, UPT ;  /* 0x000000281d00728c */ /* 0x000fe2000bf25270 */
[----:B------:R3:W-:Y:S10]  /*2190*/  UTMALDG.5D.2CTA [UR16], [UR32], desc[UR44] ;  /* 0x00002c10200075b4 */ /* 0x0007f40008221000 */
[----:B------:R-:W-:Y:S04]  /*21a0*/  @UP1 UIADD3 UR26, UPT, UPT, UR22, URZ, URZ ;  /* 0x000000ff161a1290 */ /* 0x000fe8000fffe0ff */
[----:B------:R-:W-:Y:S02]  /*21b0*/  UISETP.NE.AND UP0, UPT, UR26, UR41, UPT ;  /* 0x000000291a00728c */ /* 0x000fe4000bf05270 */
[----:B----4-:R-:W-:Y:S09]  /*21c0*/  UIADD3 UR8, UPT, UPT, UR28, 0x1, URZ ;  /* 0x000000011c087890 */ /* 0x010ff2000fffe0ff */
[----:B------:R-:W-:Y:S01]  /*21d0*/  @UP0 UIADD3 UR8, UPT, UPT, UR28, URZ, URZ ;  /* 0x000000ff1c080290 */ /* 0x000fe2000fffe0ff */
[----:B------:R-:W-:Y:S01]  /*21e0*/  UMOV UR7, UR30 ;  /* 0x0000001e00077c82 */ /* 0x000fe20008000000 */
[----:B---3--:R-:W-:Y:S02]  /*21f0*/  USEL UR22, UR26, URZ, UP0 ;  /* 0x000000ff1a167287 */ /* 0x008fe40008000000 */
[----:B------:R-:W-:Y:S02]  /*2200*/  UISETP.NE.AND UP0, UPT, UR31, UR42, UPT ;  /* 0x0000002a1f00728c */ /* 0x000fe4000bf05270 */
[----:B------:R-:W-:Y:S02]  /*2210*/  USEL UR20, UR37, URZ, UP2 ;  /* 0x000000ff25147287 */ /* 0x000fe40009000000 */
[----:B------:R-:W-:Y:S01]  /*2220*/  USEL UR21, UR29, URZ, UP1 ;  /* 0x000000ff1d157287 */ /* 0x000fe20008800000 */
[----:B------:R-:W-:Y:S04]  /*2230*/  UMOV UR28, UR8 ;  /* 0x00000008001c7c82 */ /* 0x000fe80008000000 */
[----:B-1----:R-:W-:Y:S07]  /*2240*/  BRA.U UP0, `(.L_x_29) ;  /* 0xfffffffd00007547 */ /* 0x002fee000b83ffff */
.L_x_23:
[----:B------:R-:W-:Y:S01]  /*2250*/  ULEA UR4, UR30, UR36, 0x3 ;  /* 0x000000241e047291 */ /* 0x000fe2000f8e18ff */
[----:B-1----:R-:W-:Y:S01]  /*2260*/  MOV R0, UR27 ;  /* 0x0000001b00007c02 */ /* 0x002fe20008000f00 */
[----:B------:R-:W-:Y:S01]  /*2270*/  @!P1 SYNCS.ARRIVE.TRANS64.A1T0 RZ, [UR36+0x1e8], RZ ;  /* 0x0001e8ffffff99a7 */ /* 0x000fe20008100024 */
[----:B------:R-:W-:Y:S02]  /*2280*/  UISETP.GE.AND UP0, UPT, UR51, 0x1, UPT ;  /* 0x000000013300788c */ /* 0x000fe4000bf06270 */
[----:B------:R-:W-:-:S04]  /*2290*/  SHF.L.U32 R0, R0, 0x1f, RZ ;  /* 0x0000001f00007819 */ /* 0x000fc800000006ff */
[----:B--2---:R1:W2:Y:S03]  /*22a0*/  SYNCS.PHASECHK.TRANS64.TRYWAIT P0, [UR4+0xd0], R0 ;  /* 0x0000d000ff0075a7 */ /* 0x0042a60008001104 */
[----:B------:R-:W-:Y:S05]  /*22b0*/  BRA.U !UP0, `(.L_x_30) ;  /* 0x0000000508a07547 */ /* 0x000fea000b800000 */
[----:B------:R-:W3:Y:S01]  /*22c0*/  LDCU.128 UR8, c[0x0][0x480] ;  /* 0x00009000ff0877ac */ /* 0x000ee20008000c00 */
[----:B------:R-:W4:Y:S01]  /*22d0*/  LDCU.128 UR32, c[0x0][0x490] ;  /* 0x00009200ff2077ac */ /* 0x000f220008000c00 */
[----:B------:R-:W1:Y:S01]  /*22e0*/  LDCU UR13, c[0x0][0x4c8] ;  /* 0x00009900ff0d77ac */ /* 0x000e620008000800 */
        /* <DEDUP_REMOVED lines=10> */
[----:B------:R-:W1:Y:S05]  /*2390*/  LDCU.64 UR40, c[0x0][0x390] ;  /* 0x00007200ff2877ac */ /* 0x000e6a0008000a00 */
[----:B------:R-:W-:Y:S01]  /*23a0*/  UMOV UR4, UR7 ;  /* 0x0000000700047c82 */ /* 0x000fe20008000000 */
[----:B------:R-:W1:Y:S01]  /*23b0*/  LDCU.64 UR24, c[0x0][0x4d0] ;  /* 0x00009a00ff1877ac */ /* 0x000e620008000a00 */
[----:B------:R-:W-:Y:S01]  /*23c0*/  USHF.R.U32.HI UR4, URZ, UR33, UR4 ;  /* 0x00000021ff047299 */ /* 0x000fe20008011604 */
[----:B------:R-:W4:Y:S03]  /*23d0*/  LDCU.64 UR32, c[0x0][0x4c0] ;  /* 0x00009800ff2077ac */ /* 0x000f260008000a00 */
[----:B------:R-:W-:-:S02]  /*23e0*/  USEL UR4, UR5, UR4, !UP0 ;  /* 0x0000000405047287 */ /* 0x000fc4000c000000 */
[----:B------:R-:W-:Y:S02]  /*23f0*/  UISETP.NE.AND UP0, UPT, UR34, 0x1, UPT ;  /* 0x000000012200788c */ /* 0x000fe4000bf05270 */
[----:B------:R-:W-:Y:S02]  /*2400*/  UIMAD.WIDE.U32 UR6, UR4, UR35, URZ ;  /* 0x00000023040672a5 */ /* 0x000fe4000f8e00ff */
[----:B------:R-:W-:Y:S01]  /*2410*/  UIADD3 UR42, UPT, UPT, UR51, UR42, URZ ;  /* 0x0000002a332a7290 */ /* 0x000fe2000fffe0ff */
[----:B------:R-:W-:-:S04]  /*2420*/  UMOV UR37, UR51 ;  /* 0x0000003300257c82 */ /* 0x000fc80008000000 */
[----:B------:R-:W-:Y:S01]  /*2430*/  UMOV UR6, UR7 ;  /* 0x0000000700067c82 */ /* 0x000fe20008000000 */
[----:B------:R-:W-:Y:S02]  /*2440*/  UIADD3 UR7, UPT, UPT, -UR5, URZ, URZ ;  /* 0x000000ff05077290 */ /* 0x000fe4000fffe1ff */
[----:B---3--:R-:W-:Y:S02]  /*2450*/  USHF.R.U32.HI UR6, URZ, UR9, UR6 ;  /* 0x00000009ff067299 */ /* 0x008fe40008011606 */
[----:B------:R-:W-:Y:S02]  /*2460*/  UIMAD UR7, UR8, UR7, UR43 ;  /* 0x00000007080772a4 */ /* 0x000fe4000f8e022b */
[----:B------:R-:W-:Y:S02]  /*2470*/  USEL UR14, UR4, UR6, !UP0 ;  /* 0x00000006040e7287 */ /* 0x000fe4000c000000 */
[----:B------:R-:W-:Y:S02]  /*2480*/  UIADD3 UR6, UPT, UPT, -UR4, URZ, URZ ;  /* 0x000000ff04067290 */ /* 0x000fe4000fffe1ff */
[----:B------:R-:W-:-:S02]  /*2490*/  UIADD3 UR9, UPT, UPT, -UR14, URZ, URZ ;  /* 0x000000ff0e097290 */ /* 0x000fc4000fffe1ff */
[----:B------:R-:W-:Y:S02]  /*24a0*/  UIMAD UR12, UR11, UR6, UR5 ;  /* 0x000000060b0c72a4 */ /* 0x000fe4000f8e0205 */
[----:B------:R-:W-:Y:S02]  /*24b0*/  UIMAD UR9, UR34, UR9, UR4 ;  /* 0x00000009220972a4 */ /* 0x000fe4000f8e0204 */
[----:B----4-:R-:W-:Y:S01]  /*24c0*/  UIMAD UR11, UR7, UR32, UR10 ;  /* 0x00000020070b72a4 */ /* 0x010fe2000f8e020a */
[----:B------:R-:W3:Y:S02]  /*24d0*/  LDCU UR43, c[0x0][0x38c] ;  /* 0x00007180ff2b77ac */ /* 0x000ee40008000800 */
[----:B------:R-:W4:Y:S01]  /*24e0*/  LDCU UR6, c[0x0][0x500] ;  /* 0x0000a000ff0677ac */ /* 0x000f220008000800 */
[----:B------:R-:W2:Y:S01]  /*24f0*/  LDCU.64 UR4, c[0x0][0x4f8] ;  /* 0x00009f00ff0477ac */ /* 0x000ea20008000a00 */
[----:B-1----:R-:W-:Y:S02]  /*2500*/  UIMAD UR12, UR12, UR33, UR16 ;  /* 0x000000210c0c72a4 */ /* 0x002fe4000f8e0210 */
[----:B------:R-:W-:Y:S01]  /*2510*/  UIMAD UR13, UR9, UR13, UR17 ;  /* 0x0000000d090d72a4 */ /* 0x000fe2000f8e0211 */
[----:B------:R-:W-:-:S11]  /*2520*/  UMOV UR7, UR30 ;  /* 0x0000001e00077c82 */ /* 0x000fd60008000000 */
.L_x_36:
[----:B------:R-:W-:Y:S01]  /*2530*/  @!P3 MOV R3, 0x4000 ;  /* 0x000040000003b802 */ /* 0x000fe20000000f00 */
[----:B------:R-:W-:Y:S01]  /*2540*/  ULEA UR9, UR7, UR36, 0x3 ;  /* 0x0000002407097291 */ /* 0x000fe2000f8e18ff */
[----:B--23--:R-:W-:Y:S11]  /*2550*/  @P0 BRA `(.L_x_31) ;  /* 0x0000000000100947 */ /* 0x00cff60003800000 */
[----:B------:R-:W-:Y:S04]  /*2560*/  MOV R4, UR27 ;  /* 0x0000001b00047c02 */ /* 0x000fe80008000f00 */
[----:B------:R-:W-:Y:S04]  /*2570*/  SHF.L.U32 R4, R4, 0x1f, RZ ;  /* 0x0000001f04047819 */ /* 0x000fe800000006ff */
[----:B------:R-:W1:Y:S02]  /*2580*/  SYNCS.PHASECHK.TRANS64.TRYWAIT P0, [UR9+0xd0], R4 ;  /* 0x0000d004ff0075a7 */ /* 0x000e640008001109 */
[----:B-1----:R-:W-:Y:S05]  /*2590*/  @!P0 BRA `(.L_x_32) ;  /* 0x0000007c00a48947 */ /* 0x002fea0003800000 */
.L_x_31:
[----:B------:R2:W-:Y:S01]  /*25a0*/  @!P3 SYNCS.ARRIVE.TRANS64 RZ, [UR9], R3 ;  /* 0x00000003ffffb9a7 */ /* 0x0005e20008000009 */
[----:B------:R-:W-:Y:S04]  /*25b0*/  ULOP3.LUT UR8, UR38, 0x2, URZ, 0xfc, !UPT ;  /* 0x0000000226087892 */ /* 0x000fe8000f8efcff */
[----:B------:R-:W-:Y:S09]  /*25c0*/  UISETP.NE.AND UP0, UPT, UR8, 0x2, UPT ;  /* 0x000000020800788c */ /* 0x000ff2000bf05270 */
[----:B------:R-:W-:Y:S05]  /*25d0*/  BRA.U UP0, `(.L_x_33) ;  /* 0x0000000100047547 */ /* 0x000fea000b800000 */
[----:B---34-:R-:W-:Y:S05]  /*25e0*/  BPT.TRAP 0x1 ;  /* 0x000000040000795c */ /* 0x018fea0000300000 */
.L_x_33:
[----:B------:R-:W-:Y:S04]  /*25f0*/  BSSY.RECONVERGENT B0, `(.L_x_34) ;  /* 0x0000003000007945 */ /* 0x000fe80003800200 */
[----:B------:R-:W-:Y:S05]  /*2600*/  @P2 BRA `(.L_x_35) ;  /* 0x0000000000042947 */ /* 0x000fea0003800000 */
[----:B---34-:R-:W-:Y:S05]  /*2610*/  BPT.TRAP 0x1 ;  /* 0x000000040000795c */ /* 0x018fea0000300000 */
.L_x_35:
[----:B---34-:R-:W-:Y:S05]  /*2620*/  BSYNC.RECONVERGENT B0 ;  /* 0x0000000000007941 */ /* 0x018fea0003800200 */
.L_x_34:
[----:B------:R-:W-:Y:S02]  /*2630*/  UIADD3 UR8, UPT, UPT, UR7, 0x1, URZ ;  /* 0x0000000107087890 */ /* 0x000fe4000fffe0ff */
[----:B------:R-:W-:Y:S02]  /*2640*/  UIMAD UR16, UR20, UR23, UR4 ;  /* 0x00000017141072a4 */ /* 0x000fe4000f8e0204 */
[----:B------:R-:W-:Y:S02]  /*2650*/  UISETP.NE.AND UP0, UPT, UR8, 0x1a, UPT ;  /* 0x0000001a0800788c */ /* 0x000fe4000bf05270 */
[----:B------:R-:W-:Y:S02]  /*2660*/  UIMAD UR15, UR21, UR24, UR5 ;  /* 0x00000018150f72a4 */ /* 0x000fe4000f8e0205 */
[----:B------:R-:W-:Y:S02]  /*2670*/  USEL UR10, URZ, 0x1, UP0 ;  /* 0x00000001ff0a7887 */ /* 0x000fe40008000000 */
[----:B------:R-:W-:Y:S02]  /*2680*/  USEL UR30, UR8, URZ, UP0 ;  /* 0x000000ff081e7287 */ /* 0x000fe40008000000 */
[----:B------:R-:W-:Y:S02]  /*2690*/  ULOP3.LUT UR27, UR27, UR10, URZ, 0x3c, !UPT ;  /* 0x0000000a1b1b7292 */ /* 0x000fe4000f8e3cff */
[----:B------:R-:W-:Y:S02]  /*26a0*/  ULEA UR8, UR30, UR36, 0x3 ;  /* 0x000000241e087291 */ /* 0x000fe4000f8e18ff */
[----:B------:R-:W-:Y:S02]  /*26b0*/  ULEA UR17, UR7, UR36, 0xc ;  /* 0x0000002407117291 */ /* 0x000fe4000f8e60ff */
[----:B------:R-:W-:Y:S01]  /*26c0*/  UIMAD UR7, UR22, UR25, UR6 ;  /* 0x00000019160772a4 */ /* 0x000fe2000f8e0206 */
[----:B-1----:R-:W-:Y:S01]  /*26d0*/  MOV R0, UR27 ;  /* 0x0000001b00007c02 */ /* 0x002fe20008000f00 */
[----:B------:R-:W-:Y:S02]  /*26e0*/  ULEA UR15, UR15, UR16, 0x5 ;  /* 0x000000100f0f7291 */ /* 0x000fe4000f8e28ff */
[----:B------:R-:W-:Y:S01]  /*26f0*/  UIADD3 UR34, UP0, UPT, UR46, 0x80, URZ ;  /* 0x000000802e227890 */ /* 0x000fe2000ff1e0ff */
[----:B------:R-:W-:Y:S01]  /*2700*/  SHF.L.U32 R0, R0, 0x1f, RZ ;  /* 0x0000001f00007819 */ /* 0x000fe200000006ff */
[----:B------:R-:W-:Y:S02]  /*2710*/  ULEA UR7, UR7, UR15, 0xa ;  /* 0x0000000f07077291 */ /* 0x000fe4000f8e50ff */
[----:B------:R-:W-:Y:S01]  /*2720*/  ULOP3.LUT UR9, UR9, 0xfefffff8, URZ, 0xc0, !UPT ;  /* 0xfefffff809097892 */ /* 0x000fe2000f8ec0ff */
[----:B------:R1:W3:Y:S01]  /*2730*/  SYNCS.PHASECHK.TRANS64.TRYWAIT P0, [UR8+0xd0], R0 ;  /* 0x0000d000ff0075a7 */ /* 0x0002e20008001108 */
[----:B------:R-:W-:Y:S02]  /*2740*/  USHF.L.U32 UR10, UR28, 0x5, URZ ;  /* 0x000000051c0a7899 */ /* 0x000fe400080006ff */
[----:B------:R-:W-:Y:S02]  /*2750*/  UIADD3.X UR35, UPT, UPT, URZ, UR47, URZ, UP0, !UPT ;  /* 0x0000002fff237290 */ /* 0x000fe400087fe4ff */
[----:B------:R-:W-:Y:S02]  /*2760*/  UIADD3 UR8, UPT, UPT, UR17, 0x4400, URZ ;  /* 0x0000440011087890 */ /* 0x000fe4000fffe0ff */
[----:B------:R-:W-:Y:S02]  /*2770*/  UPRMT UR7, UR7, 0x5410, URZ ;  /* 0x0000541007077896 */ /* 0x000fe400080000ff */
[----:B------:R-:W-:Y:S02]  /*2780*/  UIADD3 UR32, UP3, UPT, UR46, 0x200, URZ ;  /* 0x000002002e207890 */ /* 0x000fe4000ff7e0ff */
[----:B------:R-:W-:Y:S02]  /*2790*/  UIADD3 UR16, UPT, UPT, UR17, 0x1e400, URZ ;  /* 0x0001e40011107890 */ /* 0x000fe4000fffe0ff */
[----:B------:R-:W-:Y:S02]  /*27a0*/  UIADD3.X UR33, UPT, UPT, URZ, UR47, URZ, UP3, !UPT ;  /* 0x0000002fff217290 */ /* 0x000fe40009ffe4ff */
[----:B------:R-:W-:Y:S02]  /*27b0*/  UIADD3 UR31, UPT, UPT, UR20, 0x1, URZ ;  /* 0x00000001141f7890 */ /* 0x000fe4000fffe0ff */
[----:B------:R-:W-:Y:S02]  /*27c0*/  UIADD3 UR29, UPT, UPT, UR21, 0x1, URZ ;  /* 0x00000001151d7890 */ /* 0x000fe4000fffe0ff */
[----:B------:R-:W-:Y:S02]  /*27d0*/  UISETP.NE.AND UP2, UPT, UR31, UR43, UPT ;  /* 0x0000002b1f00728c */ /* 0x000fe4000bf45270 */
[----:B------:R-:W-:Y:S01]  /*27e0*/  UIADD3 UR26, UPT, UPT, UR22, 0x1, URZ ;  /* 0x00000001161a7890 */ /* 0x000fe2000fffe0ff */
[----:B------:R-:W-:Y:S01]  /*27f0*/  UMOV UR44, 0x0 ;  /* 0x00000000002c7882 */ /* 0x000fe20000000000 */
[----:B------:R-:W-:Y:S01]  /*2800*/  UMOV UR45, 0x10000000 ;  /* 0x10000000002d7882 */ /* 0x000fe20000000000 */
[----:B------:R-:W-:Y:S01]  /*2810*/  UMOV UR17, UR9 ;  /* 0x0000000900117c82 */ /* 0x000fe20008000000 */
[----:B------:R4:W-:Y:S01]  /*2820*/  UTMALDG.5D.IM2COL.2CTA [UR8], [UR34], UR7, desc[UR44] ;  /* 0x00002c08220073b4 */ /* 0x0009e20008261007 */
[----:B------:R-:W-:Y:S04]  /*2830*/  UMOV UR18, UR10 ;  /* 0x0000000a00127c82 */ /* 0x000fe80008000000 */
[----:B------:R-:W-:Y:S04]  /*2840*/  @UP2 UIADD3 UR29, UPT, UPT, UR21, URZ, URZ ;  /* 0x000000ff151d2290 */ /* 0x000fe8000fffe0ff */
[----:B------:R-:W-:Y:S01]  /*2850*/  UISETP.NE.AND UP1, UPT, UR29, UR40, UPT ;  /* 0x000000281d00728c */ /* 0x000fe2000bf25270 */
[----:B------:R2:W-:Y:S10]  /*2860*/  UTMALDG.5D.2CTA [UR16], [UR32], desc[UR44] ;  /* 0x00002c10200075b4 */ /* 0x0005f40008221000 */
[----:B------:R-:W-:Y:S04]  /*2870*/  @UP1 UIADD3 UR26, UPT, UPT, UR22, URZ, URZ ;  /* 0x000000ff161a1290 */ /* 0x000fe8000fffe0ff */
[----:B------:R-:W-:Y:S02]  /*2880*/  UISETP.NE.AND UP0, UPT, UR26, UR41, UPT ;  /* 0x000000291a00728c */ /* 0x000fe4000bf05270 */
[----:B----4-:R-:W-:Y:S09]  /*2890*/  UIADD3 UR8, UPT, UPT, UR28, 0x1, URZ ;  /* 0x000000011c087890 */ /* 0x010ff2000fffe0ff */
[----:B------:R-:W-:Y:S02]  /*28a0*/  @UP0 UIADD3 UR8, UPT, UPT, UR28, URZ, URZ ;  /* 0x000000ff1c080290 */ /* 0x000fe4000fffe0ff */
[----:B------:R-:W-:Y:S02]  /*28b0*/  UIADD3 UR7, UPT, UPT, UR37, -0x1, URZ ;  /* 0xffffffff25077890 */ /* 0x000fe4000fffe0ff */
[----:B--2---:R-:W-:Y:S02]  /*28c0*/  USEL UR22, UR26, URZ, UP0 ;  /* 0x000000ff1a167287 */ /* 0x004fe40008000000 */
[----:B------:R-:W-:Y:S02]  /*28d0*/  UISETP.GT.U32.AND UP0, UPT, UR37, 0x1, UPT ;  /* 0x000000012500788c */ /* 0x000fe4000bf04070 */
[----:B------:R-:W-:Y:S02]  /*28e0*/  USEL UR20, UR31, URZ, UP2 ;  /* 0x000000ff1f147287 */ /* 0x000fe40009000000 */
[----:B------:R-:W-:Y:S01]  /*28f0*/  USEL UR21, UR29, URZ, UP1 ;  /* 0x000000ff1d157287 */ /* 0x000fe20008800000 */
[----:B------:R-:W-:Y:S01]  /*2900*/  UMOV UR37, UR7 ;  /* 0x0000000700257c82 */ /* 0x000fe20008000000 */
[----:B------:R-:W-:Y:S01]  /*2910*/  UMOV UR7, UR30 ;  /* 0x0000001e00077c82 */ /* 0x000fe20008000000 */
[----:B------:R-:W-:Y:S02]  /*2920*/  UMOV UR28, UR8 ;  /* 0x00000008001c7c82 */ /* 0x000fe40008000000 */
[----:B-1----:R-:W-:Y:S07]  /*2930*/  BRA.U UP0, `(.L_x_36) ;  /* 0xfffffff900fc7547 */ /* 0x002fee000b83ffff */
.L_x_30:
[----:B------:R-:W-:Y:S01]  /*2940*/  SHF.L.U32 R3, R2, 0x1f, RZ ;  /* 0x0000001f02037819 */ /* 0x000fe200000006ff */
[----:B------:R-:W-:-:S03]  /*2950*/  NOP ;  /* 0x0000000000007918 */ /* 0x000fc60000000000 */
[----:B--23--:R-:W2:Y:S02]  /*2960*/  SYNCS.PHASECHK.TRANS64.TRYWAIT P0, [UR36+0x1f0], R3 ;  /* 0x0001f003ff0075a7 */ /* 0x00cea40008001124 */
[----:B--2---:R-:W-:Y:S05]  /*2970*/  @!P0 BRA `(.L_x_37) ;  /* 0x0000007800c48947 */ /* 0x004fea0003800000 */
.L_x_168:
[----:B------:R-:W2:Y:S01]  /*2980*/  LDS.128 R4, [UR36+0x230] ;  /* 0x00023024ff047984 */ /* 0x000ea20008000c00 */
[----:B------:R-:W-:Y:S02]  /*2990*/  UIADD3 UR4, UPT, UPT, UR36, 0x1f8, URZ ;  /* 0x000001f824047890 */ /* 0x000fe4000fffe0ff */
[----:B------:R-:W-:Y:S01]  /*29a0*/  UISETP.GE.AND UP0, UPT, UR39, 0x1, UPT ;  /* 0x000000012700788c */ /* 0x000fe2000bf06270 */
[----:B------:R-:W-:Y:S01]  /*29b0*/  @!PT LDS RZ, [RZ] ;  /* 0x00000000fffff984 */ /* 0x000fe20000000800 */
[----:B------:R-:W-:Y:S01]  /*29c0*/  @!PT LDS RZ, [RZ] ;  /* 0x00000000fffff984 */ /* 0x000fe20000000800 */
[----:B------:R-:W-:Y:S01]  /*29d0*/  @!PT LDS RZ, [RZ] ;  /* 0x00000000fffff984 */ /* 0x000fe20000000800 */
[----:B------:R-:W-:Y:S01]  /*29e0*/  @!PT LDS RZ, [RZ] ;  /* 0x00000000fffff984 */ /* 0x000fe20000000800 */
[----:B------:R3:W-:Y:S06]  /*29f0*/  MEMBAR.ALL.CTA ;  /* 0x0000000000007992 */ /* 0x0007ec0000008000 */
[----:B---3--:R-:W3:Y:S01]  /*2a00*/  FENCE.VIEW.ASYNC.S ;  /* 0x00000000000073c6 */ /* 0x008ee20000000000 */
[----:B------:R-:W-:-:S09]  /*2a10*/  UPRMT UR4, URZ, 0x654, UR4 ;  /* 0x00000654ff047896 */ /* 0x000fd20008000004 */
[----:B---3--:R-:W-:Y:S01]  /*2a20*/  SYNCS.ARRIVE.TRANS64.RED.A1T0 RZ, [UR4], RZ ;  /* 0x000000ffffff79a7 */ /* 0x008fe20008100404 */
[----:B--2---:R-:W-:-:S13]  /*2a30*/  LOP3.LUT P0, RZ, R6, 0x1, RZ, 0xc0, !PT ;  /* 0x0000000106ff7812 */ /* 0x004fda000780c0ff */
[----:B------:R-:W-:Y:S01]  /*2a40*/  VOTEU.ANY UP1, P0 ;  /* 0x0000000000ff7886 */ /* 0x000fe20000020100 */
[----:B------:R-:W-:-:S13]  /*2a50*/  PLOP3.LUT P0, PT, PT, PT, UP1, 0x80, 0x8 ;  /* 0x000000000008781c */ /* 0x000fda0003f0f018 */
[----:B-1----:R-:W-:Y:S02]  /*2a60*/  @P0 MOV R0, R4 ;  /* 0x0000000400000202 */ /* 0x002fe40000000f00 */
[----:B------:R-:W-:Y:S02]  /*2a70*/  @P0 LOP3.LUT R4, R5, 0xffff, RZ, 0xc0, !PT ;  /* 0x0000ffff05040812 */ /* 0x000fe400078ec0ff */
[----:B------:R-:W-:Y:S02]  /*2a80*/  @P0 R2UR UR6, R0 ;  /* 0x00000000000602ca */ /* 0x000fe400000e0000 */
[----:B------:R-:W-:-:S11]  /*2a90*/  @P0 R2UR UR5, R4 ;  /* 0x00000000040502ca */ /* 0x000fd600000e0000 */
[----:B------:R-:W-:Y:S02]  /*2aa0*/  @UP1 UMOV UR50, UR6 ;  /* 0x0000000600321c82 */ /* 0x000fe40008000000 */
[----:B------:R-:W-:Y:S01]  /*2ab0*/  @UP1 UMOV UR49, UR5 ;  /* 0x0000000500311c82 */ /* 0x000fe20008000000 */
[----:B------:R-:W-:Y:S05]  /*2ac0*/  BRA.U !UP0, `(.L_x_38) ;  /* 0x0000000108d47547 */ /* 0x000fea000b800000 */
[----:B------:R-:W1:Y:S01]  /*2ad0*/  LDCU.128 UR16, c[0x0][0xc10] ;  /* 0x00018200ff1077ac */ /* 0x000e620008000c00 */
[----:B------:R-:W2:Y:S01]  /*2ae0*/  LDCU UR21, c[0x0][0xc20] ;  /* 0x00018400ff1577ac */ /* 0x000ea20008000800 */
[----:B------:R-:W3:Y:S01]  /*2af0*/  LDCU UR20, c[0x0][0xc0c] ;  /* 0x00018180ff1477ac */ /* 0x000ee20008000800 */
[----:B------:R-:W4:Y:S01]  /*2b00*/  LDCU.64 UR12, c[0x0][0xc28] ;  /* 0x00018500ff0c77ac */ /* 0x000f220008000a00 */
[----:B------:R-:W-:Y:S02]  /*2b10*/  UISETP.NE.AND UP3, UPT, UR39, 0x1, UPT ;  /* 0x000000012700788c */ /* 0x000fe4000bf65270 */
[----:B-1----:R-:W-:Y:S02]  /*2b20*/  UIMAD.WIDE.U32 UR4, UR52, UR19, URZ ;  /* 0x00000013340472a5 */ /* 0x002fe4000f8e00ff */
[----:B------:R-:W-:Y:S02]  /*2b30*/  UIMAD.WIDE.U32 UR6, UR53, UR16, URZ ;  /* 0x00000010350672a5 */ /* 0x000fe4000f8e00ff */
[----:B------:R-:W-:-:S02]  /*2b40*/  UISETP.NE.AND UP0, UPT, UR18, 0x1, UPT ;  /* 0x000000011200788c */ /* 0x000fc4000bf05270 */
[----:B------:R-:W-:Y:S01]  /*2b50*/  UIMAD.WIDE.U32 UR14, UR49, UR19, URZ ;  /* 0x00000013310e72a5 */ /* 0x000fe2000f8e00ff */
[----:B------:R-:W-:Y:S01]  /*2b60*/  UMOV UR4, UR5 ;  /* 0x0000000500047c82 */ /* 0x000fe20008000000 */
[----:B---3--:R-:W-:Y:S02]  /*2b70*/  UISETP.NE.AND UP2, UPT, UR20, 0x1, UPT ;  /* 0x000000011400788c */ /* 0x008fe4000bf45270 */
[----:B--2---:R-:W-:Y:S02]  /*2b80*/  USHF.R.U32.HI UR5, URZ, UR21, UR4 ;  /* 0x00000015ff057299 */ /* 0x004fe40008011604 */
[----:B------:R-:W-:Y:S01]  /*2b90*/  UIMAD.WIDE.U32 UR10, UR50, UR16, URZ ;  /* 0x00000010320a72a5 */ /* 0x000fe2000f8e00ff */
[----:B------:R-:W-:Y:S01]  /*2ba0*/  UMOV UR4, UR7 ;  /* 0x0000000700047c82 */ /* 0x000fe20008000000 */
[----:B------:R-:W-:Y:S02]  /*2bb0*/  USEL UR5, UR52, UR5, !UP0 ;  /* 0x0000000534057287 */ /* 0x000fe4000c000000 */
[----:B------:R-:W-:-:S02]  /*2bc0*/  USHF.R.U32.HI UR4, URZ, UR17, UR4 ;  /* 0x00000011ff047299 */ /* 0x000fc40008011604 */
[----:B----4-:R-:W-:Y:S02]  /*2bd0*/  UIMAD.WIDE.U32 UR8, UR5, UR12, URZ ;  /* 0x0000000c050872a5 */ /* 0x010fe4000f8e00ff */
[----:B------:R-:W-:Y:S01]  /*2be0*/  USEL UR6, UR53, UR4, !UP2 ;  /* 0x0000000435067287 */ /* 0x000fe2000d000000 */
[----:B------:R-:W-:Y:S02]  /*2bf0*/  UMOV UR10, UR11 ;  /* 0x0000000b000a7c82 */ /* 0x000fe40008000000 */
[----:B------:R-:W-:Y:S01]  /*2c00*/  UMOV UR4, UR15 ;  /* 0x0000000f00047c82 */ /* 0x000fe20008000000 */
[----:B------:R-:W-:Y:S01]  /*2c10*/  UIMAD.WIDE.U32 UR14, UR6, UR12, URZ ;  /* 0x0000000c060e72a5 */ /* 0x000fe2000f8e00ff */
[----:B------:R-:W-:Y:S01]  /*2c20*/  UMOV UR8, UR9 ;  /* 0x0000000900087c82 */ /* 0x000fe20008000000 */
[----:B------:R-:W-:Y:S02]  /*2c30*/  USHF.R.U32.HI UR4, URZ, UR21, UR4 ;  /* 0x00000015ff047299 */ /* 0x000fe40008011604 */
[----:B------:R-:W-:-:S03]  /*2c40*/  @UP3 USHF.R.U32.HI UR5, URZ, UR13, UR8 ;  /* 0x0000000dff053299 */ /* 0x000fc60008011608 */
[----:B------:R-:W-:Y:S01]  /*2c50*/  UMOV UR14, UR15 ;  /* 0x0000000f000e7c82 */ /* 0x000fe20008000000 */
[----:B------:R-:W-:Y:S02]  /*2c60*/  USHF.R.U32.HI UR17, URZ, UR17, UR10 ;  /* 0x00000011ff117299 */ /* 0x000fe4000801160a */
[----:B------:R-:W-:Y:S02]  /*2c70*/  USEL UR4, UR49, UR4, !UP0 ;  /* 0x0000000431047287 */ /* 0x000fe4000c000000 */
[----:B------:R-:W-:Y:S02]  /*2c80*/  @UP3 USHF.R.U32.HI UR6, URZ, UR13, UR14 ;  /* 0x0000000dff063299 */ /* 0x000fe4000801160e */
[----:B------:R-:W-:Y:S02]  /*2c90*/  UIMAD UR7, UR39, UR5, URZ ;  /* 0x00000005270772a4 */ /* 0x000fe4000f8e02ff */
[----:B------:R-:W-:Y:S02]  /*2ca0*/  USEL UR5, UR50, UR17, !UP2 ;  /* 0x0000001132057287 */ /* 0x000fe4000d000000 */
[----:B------:R-:W-:-:S02]  /*2cb0*/  UIMAD UR10, UR39, UR6, URZ ;  /* 0x00000006270a72a4 */ /* 0x000fc4000f8e02ff */
[----:B------:R-:W-:Y:S02]  /*2cc0*/  UISETP.GE.AND UP0, UPT, UR4, UR7, UPT ;  /* 0x000000070400728c */ /* 0x000fe4000bf06270 */
[----:B------:R-:W-:Y:S02]  /*2cd0*/  UIMAD.WIDE.U32 UR8, UR4, UR12, URZ ;  /* 0x0000000c040872a5 */ /* 0x000fe4000f8e00ff */
[----:B------:R-:W-:Y:S02]  /*2ce0*/  UISETP.GE.OR UP0, UPT, UR5, UR10, UP0 ;  /* 0x0000000a0500728c */ /* 0x000fe40008706670 */
[----:B------:R-:W-:-:S03]  /*2cf0*/  UIMAD.WIDE.U32 UR10, UR5, UR12, URZ ;  /* 0x0000000c050a72a5 */ /* 0x000fc6000f8e00ff */
[----:B------:R-:W-:Y:S01]  /*2d00*/  UMOV UR7, UR9 ;  /* 0x0000000900077c82 */ /* 0x000fe20008000000 */
[----:B------:R-:W-:Y:S02]  /*2d10*/  UIADD3 UR9, UPT, UPT, -UR4, URZ, URZ ;  /* 0x000000ff04097290 */ /* 0x000fe4000fffe1ff */
[----:B------:R-:W-:Y:S02]  /*2d20*/  USHF.R.U32.HI UR7, URZ, UR13, UR7 ;  /* 0x0000000dff077299 */ /* 0x000fe40008011607 */
[----:B------:R-:W-:Y:S02]  /*2d30*/  UIMAD UR10, UR18, UR9, UR49 ;  /* 0x00000009120a72a4 */ /* 0x000fe4000f8e0231 */
[----:B------:R-:W-:Y:S01]  /*2d40*/  USEL UR7, UR4, UR7, !UP3 ;  /* 0x0000000704077287 */ /* 0x000fe2000d800000 */
[----:B------:R-:W-:Y:S01]  /*2d50*/  @!UP0 UMOV UR8, UR11 ;  /* 0x0000000b00088c82 */ /* 0x000fe20008000000 */
[----:B------:R-:W-:Y:S02]  /*2d60*/  UIADD3 UR11, UPT, UPT, -UR5, URZ, URZ ;  /* 0x000000ff050b7290 */ /* 0x000fe4000fffe1ff */
[----:B------:R-:W-:-:S02]  /*2d70*/  @!UP0 USHF.R.U32.HI UR8, URZ, UR13, UR8 ;  /* 0x0000000dff088299 */ /* 0x000fc40008011608 */
[----:B------:R-:W-:Y:S02]  /*2d80*/  UIADD3 UR9, UPT, UPT, -UR7, URZ, URZ ;  /* 0x000000ff07097290 */ /* 0x000fe4000fffe1ff */
[----:B------:R-:W-:Y:S02]  /*2d90*/  @!UP0 USEL UR8, UR5, UR8, !UP3 ;  /* 0x0000000805088287 */ /* 0x000fe4000d800000 */
[----:B------:R-:W-:Y:S02]  /*2da0*/  UIMAD UR9, UR39, UR9, UR4 ;  /* 0x00000009270972a4 */ /* 0x000fe4000f8e0204 */
[----:B------:R-:W-:Y:S02]  /*2db0*/  @!UP0 UIADD3 UR7, UPT, UPT, UR7, -UR8, URZ ;  /* 0x8000000807078290 */ /* 0x000fe4000fffe0ff */
[----:B------:R-:W-:Y:S02]  /*2dc0*/  @!UP0 UIMAD UR8, UR9, UR6, UR8 ;  /* 0x00000006090882a4 */ /* 0x000fe4000f8e0208 */
[----:B------:R-:W-:-:S02]  /*2dd0*/  @!UP0 UIMAD UR4, UR39, UR7, UR5 ;  /* 0x00000007270482a4 */ /* 0x000fc4000f8e0205 */
[----:B------:R-:W-:Y:S02]  /*2de0*/  UIMAD UR6, UR20, UR11, UR50 ;  /* 0x0000000b140672a4 */ /* 0x000fe4000f8e0232 */
[----:B------:R-:W-:Y:S01]  /*2df0*/  UIMAD UR49, UR4, UR18, UR10 ;  /* 0x00000012043172a4 */ /* 0x000fe2000f8e020a */
[----:B------:R-:W-:Y:S02]  /*2e00*/  @!UP0 UMOV UR5, UR8 ;  /* 0x0000000800058c82 */ /* 0x000fe40008000000 */
[----:B------:R-:W-:-:S12]  /*2e10*/  UIMAD UR50, UR5, UR20, UR6 ;  /* 0x00000014053272a4 */ /* 0x000fd8000f8e0206 */
.L_x_38:
[----:B------:R-:W1:Y:S02]  /*2e20*/  LDCU UR4, c[0x0][0xc30] ;  /* 0x00018600ff0477ac */ /* 0x000e640008000800 */
[----:B-1----:R-:W-:-:S09]  /*2e30*/  UISETP.NE.AND UP0, UPT, UR4, 0x1, UPT ;  /* 0x000000010400788c */ /* 0x002fd2000bf05270 */
[----:B------:R-:W-:Y:S05]  /*2e40*/  BRA.U UP0, `(.L_x_39) ;  /* 0x0000000100447547 */ /* 0x000fea000b800000 */
[----:B------:R-:W1:Y:S01]  /*2e50*/  LDCU.128 UR8, c[0x0][0xc10] ;  /* 0x00018200ff0877ac */ /* 0x000e620008000c00 */
[----:B------:R-:W2:Y:S01]  /*2e60*/  LDCU UR12, c[0x0][0xc0c] ;  /* 0x00018180ff0c77ac */ /* 0x000ea20008000800 */
[----:B------:R-:W3:Y:S01]  /*2e70*/  LDCU UR13, c[0x0][0xc20] ;  /* 0x00018400ff0d77ac */ /* 0x000ee20008000800 */
[----:B-1----:R-:W-:Y:S02]  /*2e80*/  UIMAD.WIDE.U32 UR6, UR50, UR8, URZ ;  /* 0x00000008320672a5 */ /* 0x002fe4000f8e00ff */
[----:B------:R-:W-:Y:S02]  /*2e90*/  UIMAD.WIDE.U32 UR4, UR49, UR11, URZ ;  /* 0x0000000b310472a5 */ /* 0x000fe4000f8e00ff */
[----:B--2---:R-:W-:Y:S02]  /*2ea0*/  UISETP.NE.AND UP2, UPT, UR12, 0x1, UPT ;  /* 0x000000010c00788c */ /* 0x004fe4000bf45270 */
[----:B------:R-:W-:Y:S01]  /*2eb0*/  UISETP.NE.AND UP0, UPT, UR10, 0x1, UPT ;  /* 0x000000010a00788c */ /* 0x000fe2000bf05270 */
[----:B------:R-:W-:-:S02]  /*2ec0*/  UMOV UR6, UR7 ;  /* 0x0000000700067c82 */ /* 0x000fc40008000000 */
[----:B------:R-:W-:Y:S01]  /*2ed0*/  UMOV UR4, UR5 ;  /* 0x0000000500047c82 */ /* 0x000fe20008000000 */
[----:B------:R-:W-:Y:S02]  /*2ee0*/  USHF.R.U32.HI UR6, URZ, UR9, UR6 ;  /* 0x00000009ff067299 */ /* 0x000fe40008011606 */
[----:B---3--:R-:W-:Y:S02]  /*2ef0*/  USHF.R.U32.HI UR4, URZ, UR13, UR4 ;  /* 0x0000000dff047299 */ /* 0x008fe40008011604 */
[----:B------:R-:W-:Y:S02]  /*2f00*/  USEL UR5, UR50, UR6, !UP2 ;  /* 0x0000000632057287 */ /* 0x000fe4000d000000 */
[----:B------:R-:W-:-:S04]  /*2f10*/  USEL UR4, UR49, UR4, !UP0 ;  /* 0x0000000431047287 */ /* 0x000fc8000c000000 */
[----:B------:R-:W-:Y:S02]  /*2f20*/  UIADD3 UR6, UPT, UPT, UR5, -UR4, URZ ;  /* 0x8000000405067290 */ /* 0x000fe4000fffe0ff */
[----:B------:R-:W-:Y:S02]  /*2f30*/  UIADD3 UR4, UPT, UPT, -UR5, UR4, URZ ;  /* 0x0000000405047290 */ /* 0x000fe4000fffe1ff */
[----:B------:R-:W-:Y:S02]  /*2f40*/  UIMAD UR49, UR6, UR10, UR49 ;  /* 0x0000000a063172a4 */ /* 0x000fe4000f8e0231 */
[----:B------:R-:W-:-:S12]  /*2f50*/  UIMAD UR50, UR4, UR12, UR50 ;  /* 0x0000000c043272a4 */ /* 0x000fd8000f8e0232 */
.L_x_39:
[----:B------:R-:W-:Y:S01]  /*2f60*/  R2UR UR5, R48 ;  /* 0x00000000300572ca */ /* 0x000fe200000e0000 */
[----:B------:R-:W-:Y:S01]  /*2f70*/  UMOV UR31, UR42 ;  /* 0x0000002a001f7c82 */ /* 0x000fe20008000000 */
[----:B------:R-:W-:Y:S02]  /*2f80*/  R2UR UR4, R47 ;  /* 0x000000002f0472ca */ /* 0x000fe400000e0000 */
[----:B------:R-:W-:Y:S02]  /*2f90*/  PLOP3.LUT P1, PT, PT, PT, PT, 0x80, 0x8 ;  /* 0x000000000008781c */ /* 0x000fe40003f2f070 */
[----:B------:R-:W-:-:S07]  /*2fa0*/  LOP3.LUT R2, R2, 0x1, RZ, 0x3c, !PT ;  /* 0x0000000102027812 */ /* 0x000fce00078e3cff */
[----:B------:R-:W-:Y:S02]  /*2fb0*/  UIADD3 UR45, UPT, UPT, UR50, UR5, URZ ;  /* 0x00000005322d7290 */ /* 0x000fe4000fffe0ff */
[----:B------:R-:W-:Y:S01]  /*2fc0*/  UIADD3 UR19, UPT, UPT, UR49, UR4, URZ ;  /* 0x0000000431137290 */ /* 0x000fe2000fffe0ff */
[----:B------:R-:W-:Y:S11]  /*2fd0*/  BRA.U UP1, `(.L_x_40) ;  /* 0xffffffe901b07547 */ /* 0x000ff6000b83ffff */
[----:B------:R-:W-:Y:S01]  /*2fe0*/  UIADD3 UR36, UPT, UPT, UR36, 0xd0, URZ ;  /* 0x000000d024247890 */ /* 0x000fe2000fffe0ff */
[----:B------:R-:W-:-:S03]  /*2ff0*/  MOV R2, UR27 ;  /* 0x0000001b00027c02 */ /* 0x000fc60008000f00 */
[----:B------:R-:W-:Y:S01]  /*3000*/  ULEA UR4, UR30, UR36, 0x3 ;  /* 0x000000241e047291 */ /* 0x000fe2000f8e18ff */
[----:B------:R-:W-:-:S08]  /*3010*/  SHF.L.U32 R2, R2, 0x1f, RZ ;  /* 0x0000001f02027819 */ /* 0x000fd000000006ff */
[----:B------:R-:W1:Y:S02]  /*3020*/  SYNCS.PHASECHK.TRANS64.TRYWAIT P0, [UR4], R2 ;  /* 0x00000002ff0075a7 */ /* 0x000e640008001104 */
[----:B-1----:R-:W-:Y:S05]  /*3030*/  @!P0 BRA `(.L_x_41) ;  /* 0x00000074002c8947 */ /* 0x002fea0003800000 */
.L_x_170:
[----:B------:R-:W-:-:S04]  /*3040*/  UIADD3 UR4, UPT, UPT, UR30, 0x1, URZ ;  /* 0x000000011e047890 */ /* 0x000fc8000fffe0ff */
[----:B------:R-:W-:-:S04]  /*3050*/  UISETP.NE.AND UP0, UPT, UR4, 0x1a, UPT ;  /* 0x0000001a0400788c */ /* 0x000fc8000bf05270 */
[----:B------:R-:W-:Y:S02]  /*3060*/  USEL UR5, URZ, 0x1, UP0 ;  /* 0x00000001ff057887 */ /* 0x000fe40008000000 */
[----:B------:R-:W-:Y:S02]  /*3070*/  USEL UR4, UR4, URZ, UP0 ;  /* 0x000000ff04047287 */ /* 0x000fe40008000000 */
[----:B------:R-:W-:Y:S02]  /*3080*/  ULOP3.LUT UR6, UR27, UR5, URZ, 0x3c, !UPT ;  /* 0x000000051b067292 */ /* 0x000fe4000f8e3cff */
[----:B------:R-:W-:-:S04]  /*3090*/  ULEA UR5, UR4, UR36, 0x3 ;  /* 0x0000002404057291 */ /* 0x000fc8000f8e18ff */
[----:B-1----:R-:W-:-:S04]  /*30a0*/  MOV R2, UR6 ;  /* 0x0000000600027c02 */ /* 0x002fc80008000f00 */
[----:B------:R-:W-:-:S04]  /*30b0*/  SHF.L.U32 R2, R2, 0x1f, RZ ;  /* 0x0000001f02027819 */ /* 0x000fc800000006ff */
[----:B------:R-:W1:Y:S02]  /*30c0*/  SYNCS.PHASECHK.TRANS64.TRYWAIT P0, [UR5], R2 ;  /* 0x00000002ff0075a7 */ /* 0x000e640008001105 */
[----:B-1----:R-:W-:Y:S05]  /*30d0*/  @!P0 BRA `(.L_x_42) ;  /* 0x00000074001c8947 */ /* 0x002fea0003800000 */
.L_x_172:
        /* <DEDUP_REMOVED lines=10> */
.L_x_174:
        /* <DEDUP_REMOVED lines=10> */
.L_x_176:
        /* <DEDUP_REMOVED lines=10> */
.L_x_178:
        /* <DEDUP_REMOVED lines=10> */
.L_x_180:
        /* <DEDUP_REMOVED lines=10> */
.L_x_182:
        /* <DEDUP_REMOVED lines=10> */
.L_x_184:
        /* <DEDUP_REMOVED lines=10> */
.L_x_186:
        /* <DEDUP_REMOVED lines=10> */
.L_x_188:
        /* <DEDUP_REMOVED lines=10> */
.L_x_190:
        /* <DEDUP_REMOVED lines=10> */
.L_x_192:
        /* <DEDUP_REMOVED lines=10> */
.L_x_194:
        /* <DEDUP_REMOVED lines=10> */
.L_x_196:
        /* <DEDUP_REMOVED lines=10> */
.L_x_198:
        /* <DEDUP_REMOVED lines=10> */
.L_x_200:
        /* <DEDUP_REMOVED lines=10> */
.L_x_202:
        /* <DEDUP_REMOVED lines=10> */
.L_x_204:
        /* <DEDUP_REMOVED lines=10> */
.L_x_206:
        /* <DEDUP_REMOVED lines=10> */
.L_x_208:
        /* <DEDUP_REMOVED lines=10> */
.L_x_210:
        /* <DEDUP_REMOVED lines=10> */
.L_x_212:
        /* <DEDUP_REMOVED lines=10> */
.L_x_214:
        /* <DEDUP_REMOVED lines=10> */
.L_x_216:
        /* <DEDUP_REMOVED lines=10> */
.L_x_218:
[----:B------:R-:W-:-:S04]  /*3f40*/  UIADD3 UR4, UPT, UPT, UR4, 0x1, URZ ;  /* 0x0000000104047890 */ /* 0x000fc8000fffe0ff */
[----:B------:R-:W-:-:S04]  /*3f50*/  UISETP.NE.AND UP0, UPT, UR4, 0x1a, UPT ;  /* 0x0000001a0400788c */ /* 0x000fc8000bf05270 */
[----:B------:R-:W-:Y:S02]  /*3f60*/  USEL UR5, URZ, 0x1, UP0 ;  /* 0x00000001ff057887 */ /* 0x000fe40008000000 */
[----:B------:R-:W-:Y:S02]  /*3f70*/  USEL UR4, UR4, URZ, UP0 ;  /* 0x000000ff04047287 */ /* 0x000fe40008000000 */
[----:B------:R-:W-:Y:S02]  /*3f80*/  ULOP3.LUT UR5, UR6, UR5, URZ, 0x3c, !UPT ;  /* 0x0000000506057292 */ /* 0x000fe4000f8e3cff */
[----:B------:R-:W-:-:S04]  /*3f90*/  ULEA UR4, UR4, UR36, 0x3 ;  /* 0x0000002404047291 */ /* 0x000fc8000f8e18ff */
[----:B-1----:R-:W-:Y:S02]  /*3fa0*/  IMAD.U32 R2, RZ, RZ, UR5 ;  /* 0x00000005ff027e24 */ /* 0x002fe4000f8e00ff */
[----:B------:R-:W-:-:S03]  /*3fb0*/  MOV R0, UR4 ;  /* 0x0000000400007c02 */ /* 0x000fc60008000f00 */
[----:B------:R-:W-:-:S07]  /*3fc0*/  SHF.L.U32 R2, R2, 0x1f, RZ ;  /* 0x0000001f02027819 */ /* 0x000fce00000006ff */
.L_x_66:
[----:B-1----:R1:W2:Y:S02]  /*3fd0*/  SYNCS.PHASECHK.TRANS64.TRYWAIT P0, [R0+URZ], R2 ;  /* 0x00000002000075a7 */ /* 0x0022a400080011ff */
[----:B--2---:R-:W-:Y:S05]  /*3fe0*/  @!P0 NANOSLEEP.SYNCS 0x989680 ;  /* 0x009896800000895d */ /* 0x004fea0003900000 */
[----:B------:R-:W2:Y:S02]  /*3ff0*/  @!P0 SYNCS.PHASECHK.TRANS64 P0, [R0+URZ], R2 ;  /* 0x00000002000085a7 */ /* 0x000ea400080010ff */
[----:B--2---:R-:W-:Y:S05]  /*4000*/  @P0 EXIT ;  /* 0x000000000000094d */ /* 0x004fea0003800000 */
[----:B------:R-:W-:Y:S05]  /*4010*/  BRA `(.L_x_66) ;  /* 0xfffffffc00ec7947 */ /* 0x000fea000383ffff */
.L_x_22:
[----:B------:R-:W2:Y:S02]  /*4020*/  S2UR UR4, SR_CgaCtaId ;  /* 0x00000000000479c3 */ /* 0x000ea40000008800 */
[----:B--2---:R-:W-:-:S04]  /*4030*/  UISETP.NE.AND UP0, UPT, UR4, URZ, UPT ;  /* 0x000000ff0400728c */ /* 0x004fc8000bf05270 */
[----:B------:R-:W-:-:S09]  /*4040*/  UISETP.NE.OR UP0, UPT, UR18, 0x1, UP0 ;  /* 0x000000011200788c */ /* 0x000fd20008705670 */
[----:B------:R-:W-:Y:S05]  /*4050*/  BRA.U UP0, `(.L_x_67) ;  /* 0x0000000100b47547 */ /* 0x000fea000b800000 */
[----:B------:R-:W2:Y:S01]  /*4060*/  S2UR UR5, SR_CgaCtaId ;  /* 0x00000000000579c3 */ /* 0x000ea20000008800 */
[----:B------:R-:W-:Y:S01]  /*4070*/  UMOV UR4, 0x400 ;  /* 0x0000040000047882 */ /* 0x000fe20000000000 */
[----:B------:R-:W-:Y:S01]  /*4080*/  HFMA2 R2, -RZ, RZ, 0, 5.9604644775390625e-08 ;  /* 0x00000001ff027431 */ /* 0x000fe200000001ff */
[----:B------:R-:W-:Y:S01]  /*4090*/  ISETP.GE.U32.AND P0, PT, R3, 0x2, PT ;  /* 0x000000020300780c */ /* 0x000fe20003f06070 */
[----:B------:R-:W-:Y:S01]  /*40a0*/  IMAD.MOV.U32 R8, RZ, RZ, RZ ;  /* 0x000000ffff087224 */ /* 0x000fe200078e00ff */
[----:B--2---:R-:W-:-:S04]  /*40b0*/  ULEA UR4, UR5, UR4, 0x18 ;  /* 0x0000000405047291 */ /* 0x004fc8000f8ec0ff */
[----:B------:R-:W-:Y:S02]  /*40c0*/  UIADD3 UR5, UPT, UPT, UR4, 0x1f8, URZ ;  /* 0x000001f804057890 */ /* 0x000fe4000fffe0ff */
[----:B------:R-:W-:Y:S02]  /*40d0*/  UIADD3 UR8, UPT, UPT, UR4, 0x1f0, URZ ;  /* 0x000001f004087890 */ /* 0x000fe4000fffe0ff */
[----:B------:R-:W-:-:S12]  /*40e0*/  UPRMT UR5, URZ, 0x654, UR5 ;  /* 0x00000654ff057896 */ /* 0x000fd80008000005 */
.L_x_70:
[----:B------:R-:W-:Y:S01]  /*40f0*/  SHF.L.U32 R6, R2, 0x1f, RZ ;  /* 0x0000001f02067819 */ /* 0x000fe200000006ff */
[----:B------:R-:W-:Y:S02]  /*4100*/  IMAD.U32 R4, RZ, RZ, UR8 ;  /* 0x00000008ff047e24 */ /* 0x000fe4000f8e00ff */
[----:B------:R-:W-:Y:S01]  /*4110*/  @!P0 IMAD.MOV.U32 R5, RZ, RZ, 0x10 ;  /* 0x00000010ff058424 */ /* 0x000fe200078e00ff */
[----:B------:R-:W2:Y:S02]  /*4120*/  SYNCS.PHASECHK.TRANS64.TRYWAIT P1, [UR4+0x1f8], R6 ;  /* 0x0001f806ff0075a7 */ /* 0x000ea40008021104 */
[----:B------:R-:W-:-:S04]  /*4130*/  PRMT R4, R3, 0x654, R4 ;  /* 0x0000065403047816 */ /* 0x000fc80000000004 */
[----:B------:R-:W-:Y:S01]  /*4140*/  SEL R0, R4, R0, !P0 ;  /* 0x0000000004007207 */ /* 0x000fe20004000000 */
[----:B--2---:R-:W-:Y:S06]  /*4150*/  @!P1 BRA `(.L_x_68) ;  /* 0x0000006c003c9947 */ /* 0x004fec0003800000 */
.L_x_220:
[----:B------:R-:W-:Y:S01]  /*4160*/  UIADD3 UR6, UPT, UPT, UR4, 0x230, URZ ;  /* 0x0000023004067890 */ /* 0x000fe2000fffe0ff */
[----:B------:R3:W-:Y:S01]  /*4170*/  @!P0 SYNCS.ARRIVE.TRANS64.RED RZ, [R0+URZ], R5 ;  /* 0x0000000500ff89a7 */ /* 0x0007e200080004ff */
[----:B------:R-:W-:Y:S01]  /*4180*/  UIADD3 UR7, UPT, UPT, UR4, 0x1f0, URZ ;  /* 0x000001f004077890 */ /* 0x000fe2000fffe0ff */
[----:B------:R-:W-:-:S08]  /*4190*/  LOP3.LUT R2, R2, 0x1, RZ, 0x3c, !PT ;  /* 0x0000000102027812 */ /* 0x000fd000078e3cff */
[----:B------:R-:W-:Y:S06]  /*41a0*/  UGETNEXTWORKID.BROADCAST [UR6], [UR7] ;  /* 0x00000000060073ca */ /* 0x000fec0008000100 */
[----:B---3--:R-:W-:-:S04]  /*41b0*/  SHF.L.U32 R5, R8, 0x1f, RZ ;  /* 0x0000001f08057819 */ /* 0x008fc800000006ff */
[----:B------:R-:W3:Y:S02]  /*41c0*/  SYNCS.PHASECHK.TRANS64.TRYWAIT P1, [UR4+0x1f0], R5 ;  /* 0x0001f005ff0075a7 */ /* 0x000ee40008021104 */
[----:B---3--:R-:W-:Y:S05]  /*41d0*/  @!P1 BRA `(.L_x_69) ;  /* 0x0000006c00349947 */ /* 0x008fea0003800000 */
.L_x_222:
[----:B--2---:R-:W2:Y:S01]  /*41e0*/  LDS.128 R4, [UR4+0x230] ;  /* 0x00023004ff047984 */ /* 0x004ea20008000c00 */
[----:B------:R-:W-:Y:S01]  /*41f0*/  LOP3.LUT R8, R8, 0x1, RZ, 0x3c, !PT ;  /* 0x0000000108087812 */ /* 0x000fe200078e3cff */
[----:B------:R-:W-:Y:S01]  /*4200*/  @!PT LDS RZ, [RZ] ;  /* 0x00000000fffff984 */ /* 0x000fe20000000800 */
[----:B------:R-:W-:Y:S01]  /*4210*/  @!PT LDS RZ, [RZ] ;  /* 0x00000000fffff984 */ /* 0x000fe20000000800 */
[----:B------:R-:W-:Y:S01]  /*4220*/  @!PT LDS RZ, [RZ] ;  /* 0x00000000fffff984 */ /* 0x000fe20000000800 */
[----:B------:R-:W-:Y:S01]  /*4230*/  @!PT LDS RZ, [RZ] ;  /* 0x00000000fffff984 */ /* 0x000fe20000000800 */
[----:B------:R3:W-:Y:S06]  /*4240*/  MEMBAR.ALL.CTA ;  /* 0x0000000000007992 */ /* 0x0007ec0000008000 */
[----:B---3--:R-:W3:Y:S02]  /*4250*/  FENCE.VIEW.ASYNC.S ;  /* 0x00000000000073c6 */ /* 0x008ee40000000000 */
[----:B---3--:R-:W-:Y:S01]  /*4260*/  SYNCS.ARRIVE.TRANS64.RED.A1T0 RZ, [UR5], RZ ;  /* 0x000000ffffff79a7 */ /* 0x008fe20008100405 */
[----:B--2---:R-:W-:-:S13]  /*4270*/  LOP3.LUT P1, RZ, R6, 0x1, RZ, 0xc0, !PT ;  /* 0x0000000106ff7812 */ /* 0x004fda000782c0ff */
[----:B------:R-:W-:Y:S05]  /*4280*/  @P1 BRA `(.L_x_70) ;  /* 0xfffffffc00981947 */ /* 0x000fea000383ffff */
[----:B------:R-:W-:-:S04]  /*4290*/  SHF.L.U32 R0, R2, 0x1f, RZ ;  /* 0x0000001f02007819 */ /* 0x000fc800000006ff */
[----:B------:R-:W2:Y:S02]  /*42a0*/  SYNCS.PHASECHK.TRANS64 P0, [UR4+0x1f8], R0 ;  /* 0x0001f800ff0075a7 */ /* 0x000ea40008001004 */
[----:B-12---:R-:W-:Y:S05]  /*42b0*/  @P0 EXIT ;  /* 0x000000000000094d */ /* 0x006fea0003800000 */
[----:B------:R-:W-:-:S07]  /*42c0*/  MOV R0, UR4 ;  /* 0x0000000400007c02 */ /* 0x000fce0008000f00 */
.L_x_71:
[----:B-1----:R-:W-:-:S04]  /*42d0*/  SHF.L.U32 R3, R2, 0x1f, RZ ;  /* 0x0000001f02037819 */ /* 0x002fc800000006ff */
[----:B------:R1:W2:Y:S03]  /*42e0*/  SYNCS.PHASECHK.TRANS64.TRYWAIT P0, [R0+URZ+0x1f8], R3 ;  /* 0x0001f803000075a7 */ /* 0x0002a600080011ff */
[----:B--2---:R-:W-:Y:S05]  /*42f0*/  @!P0 NANOSLEEP.SYNCS 0x989680 ;  /* 0x009896800000895d */ /* 0x004fea0003900000 */
[----:B------:R-:W2:Y:S02]  /*4300*/  @!P0 SYNCS.PHASECHK.TRANS64 P0, [R0+URZ+0x1f8], R3 ;  /* 0x0001f803000085a7 */ /* 0x000ea400080010ff */
[----:B--2---:R-:W-:Y:S05]  /*4310*/  @P0 EXIT ;  /* 0x000000000000094d */ /* 0x004fea0003800000 */
[----:B------:R-:W-:Y:S05]  /*4320*/  BRA `(.L_x_71) ;  /* 0xfffffffc00e87947 */ /* 0x000fea000383ffff */
.L_x_67:
[----:B------:R-:W-:Y:S05]  /*4330*/  BRA.U UP4, `(.L_x_72) ;  /* 0x0000001104687547 */ /* 0x000fea000b800000 */
[----:B------:R-:W2:Y:S01]  /*4340*/  S2UR UR4, SR_CgaCtaId ;  /* 0x00000000000479c3 */ /* 0x000ea20000008800 */
[----:B------:R-:W-:Y:S01]  /*4350*/  UMOV UR5, 0x40 ;  /* 0x0000004000057882 */ /* 0x000fe20000000000 */
[----:B------:R-:W-:Y:S01]  /*4360*/  NOP ;  /* 0x0000000000007918 */ /* 0x000fe20000000000 */
[----:B------:R-:W-:Y:S01]  /*4370*/  UMOV UR6, 0x400 ;  /* 0x0000040000067882 */ /* 0x000fe20000000000 */
[----:B--2---:R-:W-:Y:S02]  /*4380*/  ULEA UR5, UR4, UR5, 0x18 ;  /* 0x0000000504057291 */ /* 0x004fe4000f8ec0ff */
[----:B------:R-:W-:-:S07]  /*4390*/  ULEA UR6, UR4, UR6, 0x18 ;  /* 0x0000000604067291 */ /* 0x000fce000f8ec0ff */
[----:B------:R-:W2:Y:S02]  /*43a0*/  LDS.U8 R3, [UR5+0x1c] ;  /* 0x00001c05ff037984 */ /* 0x000ea40008000000 */
[----:B--2---:R-:W-:-:S13]  /*43b0*/  ISETP.NE.AND P0, PT, R3, RZ, PT ;  /* 0x000000ff0300720c */ /* 0x004fda0003f05270 */
[----:B------:R-:W-:Y:S05]  /*43c0*/  @P0 BRA `(.L_x_73) ;  /* 0x0000000400080947 */ /* 0x000fea0003800000 */
[----:B------:R-:W-:Y:S02]  /*43d0*/  UISETP.NE.U32.AND UP1, UPT, UR31, 0x1, UPT ;  /* 0x000000011f00788c */ /* 0x000fe4000bf25070 */
[----:B------:R-:W-:-:S07]  /*43e0*/  UIADD3 UR7, UPT, UPT, UR5, 0x8, URZ ;  /* 0x0000000805077890 */ /* 0x000fce000fffe0ff */
[----:B------:R-:W-:Y:S05]  /*43f0*/  BRA.U !UP1, `(.L_x_74) ;  /* 0x00000001099c7547 */ /* 0x000fea000b800000 */
[----:B------:R-:W-:Y:S01]  /*4400*/  ELECT P0, URZ, PT ;  /* 0x0000000000ff782f */ /* 0x000fe20003800000 */
[----:B------:R-:W-:-:S12]  /*4410*/  BSSY B0, `(.L_x_74) ;  /* 0x0000025000007945 */ /* 0x000fd80003800000 */
[----:B------:R-:W-:Y:S05]  /*4420*/  @!P0 BRA `(.L_x_75) ;  /* 0x00000000008c8947 */ /* 0x000fea0003800000 */
[----:B------:R-:W-:-:S05]  /*4430*/  UMOV UR4, 0x10 ;  /* 0x0000001000047882 */ /* 0x000fca0000000000 */
[----:B------:R-:W-:Y:S04]  /*4440*/  DEPBAR.LE SB2, 0x36 ;  /* 0x0000ad800000791a */ /* 0x000fe80000000000 */
[----:B------:R-:W2:Y:S02]  /*4450*/  UTCATOMSWS.2CTA.FIND_AND_SET.ALIGN UP0, UR4, UR4 ;  /* 0x00000004000475e3 */ /* 0x000ea40008200800 */
[----:B--2---:R-:W-:Y:S01]  /*4460*/  MOV R10, UR4 ;  /* 0x00000004000a7c02 */ /* 0x004fe20008000f00 */
[----:B------:R-:W-:Y:S06]  /*4470*/  BRA.U UP0, `(.L_x_76) ;  /* 0x0000000100187547 */ /* 0x000fec000b800000 */
.L_x_77:
[----:B------:R-:W-:Y:S05]  /*4480*/  NANOSLEEP 0x64 ;  /* 0x000000640000795d */ /* 0x000fea0003800000 */
[----:B------:R-:W-:-:S05]  /*4490*/  UMOV UR4, 0x10 ;  /* 0x0000001000047882 */ /* 0x000fca0000000000 */
[----:B------:R-:W-:Y:S04]  /*44a0*/  DEPBAR.LE SB2, 0x36 ;  /* 0x0000ad800000791a */ /* 0x000fe80000000000 */
[----:B------:R-:W2:Y:S02]  /*44b0*/  UTCATOMSWS.2CTA.FIND_AND_SET.ALIGN UP0, UR4, UR4 ;  /* 0x00000004000475e3 */ /* 0x000ea40008200800 */
[----:B--2---:R-:W-:Y:S01]  /*44c0*/  MOV R10, UR4 ;  /* 0x00000004000a7c02 */ /* 0x004fe20008000f00 */
[----:B------:R-:W-:Y:S05]  /*44d0*/  BRA.U !UP0, `(.L_x_77) ;  /* 0xfffffffd08e87547 */ /* 0x000fea000b83ffff */
.L_x_76:
[----:B------:R-:W2:Y:S01]  /*44e0*/  LDS R6, [UR5+0x10] ;  /* 0x00001005ff067984 */ /* 0x000ea20008000800 */
[----:B------:R-:W-:Y:S01]  /*44f0*/  IMAD.U32 R3, RZ, RZ, UR6 ;  /* 0x00000006ff037e24 */ /* 0x000fe2000f8e00ff */
[----:B------:R-:W-:-:S03]  /*4500*/  MOV R4, UR30 ;  /* 0x0000001e00047c02 */ /* 0x000fc60008000f00 */
[----:B------:R-:W-:Y:S01]  /*4510*/  VIADD R3, R3, 0x240 ;  /* 0x0000024003037836 */ /* 0x000fe20000000000 */
[----:B--2---:R-:W-:-:S04]  /*4520*/  SHF.L.U32 R6, R6, 0x1f, RZ ;  /* 0x0000001f06067819 */ /* 0x004fc800000006ff */
[----:B------:R-:W2:Y:S02]  /*4530*/  SYNCS.PHASECHK.TRANS64.TRYWAIT P0, [UR5+0x8], R6 ;  /* 0x00000806ff0075a7 */ /* 0x000ea40008001105 */
[----:B--2---:R-:W-:Y:S05]  /*4540*/  @P0 BRA `(.L_x_78) ;  /* 0x0000000000080947 */ /* 0x004fea0003800000 */
[----:B------:R-:W2:Y:S02]  /*4550*/  SYNCS.PHASECHK.TRANS64.TRYWAIT P0, [UR5+0x8], R6 ;  /* 0x00000806ff0075a7 */ /* 0x000ea40008001105 */
[----:B--2---:R-:W-:Y:S05]  /*4560*/  @!P0 BRA `(.L_x_79) ;  /* 0x0000006800688947 */ /* 0x004fea0003800000 */
.L_x_78:
[----:B------:R-:W-:Y:S01]  /*4570*/  PRMT R4, R4, 0x654, R3 ;  /* 0x0000065404047816 */ /* 0x000fe20000000003 */
[----:B------:R-:W-:Y:S01]  /*4580*/  HFMA2 R3, -RZ, RZ, 0, 5.9604644775390625e-08 ;  /* 0x00000001ff037431 */ /* 0x000fe200000001ff */
[----:B------:R-:W-:Y:S01]  /*4590*/  UPRMT UR4, UR30, 0x654, UR7 ;  /* 0x000006541e047896 */ /* 0x000fe20008000007 */
[----:B------:R-:W-:Y:S02]  /*45a0*/  IMAD.MOV.U32 R8, RZ, RZ, 0xffff ;  /* 0x0000ffffff087424 */ /* 0x000fe400078e00ff */
[----:B--2---:R-:W-:Y:S02]  /*45b0*/  IMAD.MOV.U32 R6, RZ, RZ, 0x4 ;  /* 0x00000004ff067424 */ /* 0x004fe400078e00ff */
[----:B------:R-:W-:Y:S01]  /*45c0*/  IMAD.SHL.U32 R9, R10, 0x20, RZ ;  /* 0x000000200a097824 */ /* 0x000fe200078e00ff */
[----:B------:R-:W-:Y:S02]  /*45d0*/  MOV R5, UR4 ;  /* 0x0000000400057c02 */ /* 0x000fe40008000f00 */
[-C--:B------:R-:W-:Y:S01]  /*45e0*/  SHF.L.U32 R8, R8, R10.reuse, RZ ;  /* 0x0000000a08087219 */ /* 0x080fe200000006ff */
[----:B------:R2:W-:Y:S01]  /*45f0*/  SYNCS.ARRIVE.TRANS64.RED RZ, [UR4], R6 ;  /* 0x00000006ffff79a7 */ /* 0x0005e20008000404 */
[----:B------:R-:W-:Y:S01]  /*4600*/  SHF.L.U32 R7, R3, R10, RZ ;  /* 0x0000000a03077219 */ /* 0x000fe200000006ff */
[----:B------:R2:W-:Y:S04]  /*4610*/  STS [UR6+0x240], R9 ;  /* 0x00024009ff007988 */ /* 0x0005e80008000806 */
[----:B------:R2:W-:Y:S04]  /*4620*/  STAS [R4.64], R10 ;  /* 0x0000000a04007dbd */ /* 0x0005e8000c0008ff */
[----:B------:R2:W-:Y:S04]  /*4630*/  ATOMS.OR RZ, [UR5+0x14], R8 ;  /* 0x00001408ffff798c */ /* 0x0005e8000b000005 */
[----:B------:R2:W-:Y:S04]  /*4640*/  ATOMS.OR RZ, [UR5+0x18], R7 ;  /* 0x00001807ffff798c */ /* 0x0005e8000b000005 */
[----:B------:R2:W-:Y:S02]  /*4650*/  ATOMS.XOR RZ, [UR5+0x10], R3 ;  /* 0x00001003ffff798c */ /* 0x0005e4000b800005 */
.L_x_75:
[----:B-1----:R-:W-:Y:S05]  /*4660*/  BSYNC B0 ;  /* 0x0000000000007941 */ /* 0x002fea0003800000 */
.L_x_74:
[----:B------:R-:W-:Y:S05]  /*4670*/  BRA.U UP1, `(.L_x_80) ;  /* 0x00000001016c7547 */ /* 0x000fea000b800000 */
[----:B------:R-:W-:-:S03]  /*4680*/  UMOV UR4, 0xffffffff ;  /* 0xffffffff00047882 */ /* 0x000fc60000000000 */
[----:B------:R-:W-:Y:S05]  /*4690*/  BRA.DIV UR4, `(.L_x_81) ;  /* 0x0000006a04347947 */ /* 0x000fea000b800000 */
[----:B------:R-:W-:-:S13]  /*46a0*/  ELECT P6, URZ, PT ;  /* 0x0000000000ff782f */ /* 0x000fda00038c0000 */
.L_x_225:
[----:B------:R-:W-:Y:S05]  /*46b0*/  @!P6 BRA `(.L_x_80) ;  /* 0x00000000005ce947 */ /* 0x000fea0003800000 */
[----:B--2---:R-:W2:Y:S02]  /*46c0*/  LDS R4, [UR5+0x10] ;  /* 0x00001005ff047984 */ /* 0x004ea40008000800 */
[----:B--2---:R-:W-:-:S04]  /*46d0*/  SHF.L.U32 R4, R4, 0x1f, RZ ;  /* 0x0000001f04047819 */ /* 0x004fc800000006ff */
[----:B------:R-:W2:Y:S02]  /*46e0*/  SYNCS.PHASECHK.TRANS64.TRYWAIT P0, [UR5+0x8], R4 ;  /* 0x00000804ff0075a7 */ /* 0x000ea40008001105 */
[----:B--2---:R-:W-:Y:S05]  /*46f0*/  @P0 BRA `(.L_x_82) ;  /* 0x0000000000080947 */ /* 0x004fea0003800000 */
[----:B------:R-:W2:Y:S02]  /*4700*/  SYNCS.PHASECHK.TRANS64.TRYWAIT P0, [UR5+0x8], R4 ;  /* 0x00000804ff0075a7 */ /* 0x000ea40008001105 */
[----:B--2---:R-:W-:Y:S05]  /*4710*/  @!P0 BRA `(.L_x_83) ;  /* 0x0000006800348947 */ /* 0x004fea0003800000 */
.L_x_82:
[----:B------:R-:W3:Y:S01]  /*4720*/  LDS R6, [UR6+0x240] ;  /* 0x00024006ff067984 */ /* 0x000ee20008000800 */
[----:B--2---:R-:W-:Y:S02]  /*4730*/  HFMA2 R3, -RZ, RZ, 0, 5.9604644775390625e-08 ;  /* 0x00000001ff037431 */ /* 0x004fe400000001ff */
[----:B------:R-:W-:Y:S01]  /*4740*/  IMAD.MOV.U32 R4, RZ, RZ, 0xffff ;  /* 0x0000ffffff047424 */ /* 0x000fe200078e00ff */
[----:B------:R-:W-:Y:S01]  /*4750*/  UPRMT UR4, UR30, 0x654, UR7 ;  /* 0x000006541e047896 */ /* 0x000fe20008000007 */
[----:B---3--:R-:W-:-:S03]  /*4760*/  IMAD.SHL.U32 R5, R6, 0x20, RZ ;  /* 0x0000002006057824 */ /* 0x008fc600078e00ff */
[-C--:B------:R-:W-:Y:S02]  /*4770*/  SHF.L.U32 R4, R4, R6.reuse, RZ ;  /* 0x0000000604047219 */ /* 0x080fe400000006ff */
[----:B------:R-:W-:Y:S01]  /*4780*/  SHF.L.U32 R6, R3, R6, RZ ;  /* 0x0000000603067219 */ /* 0x000fe200000006ff */
[----:B------:R3:W-:Y:S04]  /*4790*/  STS [UR6+0x240], R5 ;  /* 0x00024005ff007988 */ /* 0x0007e80008000806 */
[----:B------:R3:W-:Y:S04]  /*47a0*/  ATOMS.OR RZ, [UR5+0x14], R4 ;  /* 0x00001404ffff798c */ /* 0x0007e8000b000005 */
[----:B------:R3:W-:Y:S01]  /*47b0*/  ATOMS.OR RZ, [UR5+0x18], R6 ;  /* 0x00001806ffff798c */ /* 0x0007e2000b000005 */
[----:B------:R-:W-:Y:S03]  /*47c0*/  SYNCS.ARRIVE.TRANS64.RED.A1T0 RZ, [UR4], RZ ;  /* 0x000000ffffff79a7 */ /* 0x000fe60008100404 */
[----:B------:R3:W-:Y:S01]  /*47d0*/  ATOMS.XOR RZ, [UR5+0x10], R3 ;  /* 0x00001003ffff798c */ /* 0x0007e2000b800005 */
[----:B------:R-:W-:Y:S05]  /*47e0*/  BRA `(.L_x_80) ;  /* 0x0000000000107947 */ /* 0x000fea0003800000 */
.L_x_73:
[----:B------:R-:W-:Y:S02]  /*47f0*/  MOV R3, 0xffffffff ;  /* 0xffffffff00037802 */ /* 0x000fe40000000f00 */
[----:B------:R-:W-:-:S03]  /*4800*/  MOV R4, 0x4830 ;  /* 0x0000483000047802 */ /* 0x000fc60000000f00 */
[----:B------:R2:W-:Y:S04]  /*4810*/  STS [UR6+0x240], R3 ;  /* 0x00024003ff007988 */ /* 0x0005e80008000806 */
[----:B-12--5:R-:W-:Y:S05]  /*4820*/  CALL.REL.NOINC `($__internal_1_$__cuda_sm10x_tcgen05_guardrail_trap_phase_invalid_during_alloc) ;  /* 0x0000006c00e47944 */ /* 0x026fea0003c00000 */
.L_x_80:
[----:B------:R-:W-:Y:S05]  /*4830*/  WARPSYNC.ALL ;  /* 0x0000000000007948 */ /* 0x000fea0003800000 */
[----:B------:R-:W4:Y:S01]  /*4840*/  S2UR UR17, SR_CgaCtaId ;  /* 0x00000000001179c3 */ /* 0x000f220000008800 */
[----:B------:R-:W-:Y:S01]  /*4850*/  UMOV UR4, 0x400 ;  /* 0x0000040000047882 */ /* 0x000fe20000000000 */
[----:B------:R-:W-:-:S06]  /*4860*/  NOP ;  /* 0x0000000000007918 */ /* 0x000fcc0000000000 */
[----:B------:R-:W-:Y:S06]  /*4870*/  BAR.ARV 0x6, 0xa0 ;  /* 0x0182800000007b1d */ /* 0x000fec0000002000 */
[----:B------:R-:W1:Y:S01]  /*4880*/  LDCU.64 UR6, c[0x0][0x388] ;  /* 0x00007100ff0677ac */ /* 0x000e620008000a00 */
[----:B------:R-:W-:Y:S01]  /*4890*/  LOP3.LUT R2, R2, 0xffff, RZ, 0xc0, !PT ;  /* 0x0000ffff02027812 */ /* 0x000fe200078ec0ff */
[----:B--2---:R-:W-:Y:S01]  /*48a0*/  IMAD.MOV.U32 R8, RZ, RZ, 0x1 ;  /* 0x00000001ff087424 */ /* 0x004fe200078e00ff */
[----:B------:R-:W-:Y:S01]  /*48b0*/  LOP3.LUT R0, R0, 0xffff, RZ, 0xc0, !PT ;  /* 0x0000ffff00007812 */ /* 0x000fe200078ec0ff */
[----:B------:R-:W2:Y:S01]  /*48c0*/  LDCU.64 UR8, c[0x0][0x390] ;  /* 0x00007200ff0877ac */ /* 0x000ea20008000a00 */
[----:B------:R-:W-:Y:S01]  /*48d0*/  R2UR UR18, R2 ;  /* 0x00000000021272ca */ /* 0x000fe200000e0000 */
[----:B------:R-:W-:Y:S01]  /*48e0*/  IMAD.MOV.U32 R2, RZ, RZ, RZ ;  /* 0x000000ffff027224 */ /* 0x000fe200078e00ff */
[----:B------:R-:W-:Y:S01]  /*48f0*/  R2UR UR28, R0 ;  /* 0x00000000001c72ca */ /* 0x000fe200000e0000 */
[----:B------:R-:W-:Y:S01]  /*4900*/  IMAD.MOV.U32 R0, RZ, RZ, RZ ;  /* 0x000000ffff007224 */ /* 0x000fe200078e00ff */
[----:B------:R-:W-:Y:S01]  /*4910*/  UMOV UR21, URZ ;  /* 0x000000ff00157c82 */ /* 0x000fe20008000000 */
[----:B----4-:R-:W-:-:S02]  /*4920*/  ULEA UR17, UR17, UR4, 0x18 ;  /* 0x0000000411117291 */ /* 0x010fc4000f8ec0ff */
[----:B------:R-:W-:Y:S02]  /*4930*/  UISETP.NE.AND UP3, UPT, UR31, URZ, UPT ;  /* 0x000000ff1f00728c */ /* 0x000fe4000bf65270 */
[----:B------:R-:W-:Y:S01]  /*4940*/  UIADD3 UR23, UPT, UPT, UR17, 0x1f8, URZ ;  /* 0x000001f811177890 */ /* 0x000fe2000fffe0ff */
[----:B------:R-:W-:Y:S01]  /*4950*/  UMOV UR16, URZ ;  /* 0x000000ff00107c82 */ /* 0x000fe20008000000 */
[----:B------:R-:W-:Y:S01]  /*4960*/  UMOV UR26, 0x0 ;  /* 0x00000000001a7882 */ /* 0x000fe20000000000 */
[----:B-1----:R-:W-:Y:S02]  /*4970*/  UIADD3 UR4, UPT, UPT, UR6, 0x1f, URZ ;  /* 0x0000001f06047890 */ /* 0x002fe4000fffe0ff */
[----:B---3--:R-:W1:Y:S01]  /*4980*/  LDS R3, [UR17+0x240] ;  /* 0x00024011ff037984 */ /* 0x008e620008000800 */
[----:B------:R-:W-:Y:S02]  /*4990*/  UPRMT UR23, URZ, 0x654, UR23 ;  /* 0x00000654ff177896 */ /* 0x000fe40008000017 */
[----:B------:R-:W-:Y:S01]  /*49a0*/  USHF.R.S32.HI UR5, URZ, 0x1f, UR4 ;  /* 0x0000001fff057899 */ /* 0x000fe20008011404 */
[----:B------:R-:W-:Y:S01]  /*49b0*/  UMOV UR27, 0x8200490 ;  /* 0x08200490001b7882 */ /* 0x000fe20000000000 */
[----:B------:R-:W-:-:S02]  /*49c0*/  UMOV UR24, 0x0 ;  /* 0x0000000000187882 */ /* 0x000fc40000000000 */
[----:B------:R-:W-:Y:S02]  /*49d0*/  ULEA.HI UR4, UR5, UR4, URZ, 0x5 ;  /* 0x0000000405047291 */ /* 0x000fe4000f8f28ff */
[----:B------:R-:W-:Y:S02]  /*49e0*/  UIADD3 UR5, UPT, UPT, UR17, 0x4400, URZ ;  /* 0x0000440011057890 */ /* 0x000fe4000fffe0ff */
[----:B------:R-:W-:Y:S02]  /*49f0*/  USHF.R.S32.HI UR4, URZ, 0x5, UR4 ;  /* 0x00000005ff047899 */ /* 0x000fe40008011404 */
[----:B------:R-:W-:Y:S02]  /*4a00*/  USHF.R.U32.HI UR5, URZ, 0x4, UR5 ;  /* 0x00000004ff057899 */ /* 0x000fe40008011605 */
[----:B------:R-:W-:Y:S02]  /*4a10*/  UIMAD UR4, UR4, UR7, URZ ;  /* 0x00000007040472a4 */ /* 0x000fe4000f8e02ff */
[----:B------:R-:W-:-:S02]  /*4a20*/  ULOP3.LUT UR5, UR5, 0x3fff, URZ, 0xc0, !UPT ;  /* 0x00003fff05057892 */ /* 0x000fc4000f8ec0ff */
[----:B--2---:R-:W-:Y:S02]  /*4a30*/  UIMAD UR4, UR4, UR8, URZ ;  /* 0x00000008040472a4 */ /* 0x004fe4000f8e02ff */
[----:B------:R-:W-:Y:S02]  /*4a40*/  ULOP3.LUT UR19, UR5, 0x10000, URZ, 0xfc, !UPT ;  /* 0x0001000005137892 */ /* 0x000fe4000f8efcff */
[----:B------:R-:W-:Y:S02]  /*4a50*/  UIMAD UR6, UR4, UR9, URZ ;  /* 0x00000009040672a4 */ /* 0x000fe4000f8e02ff */
[----:B------:R-:W-:Y:S02]  /*4a60*/  UIADD3 UR4, UPT, UPT, UR17, 0x1e400, URZ ;  /* 0x0001e40011047890 */ /* 0x000fe4000fffe0ff */
[----:B------:R-:W-:Y:S02]  /*4a70*/  UIADD3 UR29, UPT, UPT, UR6, -0x1, URZ ;  /* 0xffffffff061d7890 */ /* 0x000fe4000fffe0ff */
[----:B------:R-:W-:-:S02]  /*4a80*/  USHF.R.U32.HI UR4, URZ, 0x4, UR4 ;  /* 0x00000004ff047899 */ /* 0x000fc40008011604 */
[----:B------:R-:W-:Y:S02]  /*4a90*/  UISETP.GE.AND UP4, UPT, UR6, 0x1, UPT ;  /* 0x000000010600788c */ /* 0x000fe4000bf86270 */
[----:B------:R-:W-:Y:S01]  /*4aa0*/  ULOP3.LUT UR4, UR4, 0x3fff, URZ, 0xc0, !UPT ;  /* 0x00003fff04047892 */ /* 0x000fe2000f8ec0ff */
[----:B------:R-:W-:-:S03]  /*4ab0*/  UMOV UR25, 0x8200490 ;  /* 0x0820049000197882 */ /* 0x000fc60000000000 */
[----:B------:R-:W-:Y:S01]  /*4ac0*/  ULOP3.LUT UR20, UR4, 0x10000, URZ, 0xfc, !UPT ;  /* 0x0001000004147892 */ /* 0x000fe2000f8efcff */
[C---:B-1----:R-:W-:Y:S01]  /*4ad0*/  VIADD R5, R3.reuse, 0x40 ;  /* 0x0000004003057836 */ /* 0x042fe20000000000 */
[----:B------:R-:W-:-:S04]  /*4ae0*/  LOP3.LUT R4, R3, 0xffff, RZ, 0xc0, !PT ;  /* 0x0000ffff03047812 */ /* 0x000fc800078ec0ff */
[----:B------:R-:W-:-:S05]  /*4af0*/  LOP3.LUT R5, R5, 0xffff, RZ, 0xc0, !PT ;  /* 0x0000ffff05057812 */ /* 0x000fca00078ec0ff */
[----:B------:R1:W-:Y:S02]  /*4b00*/  STL.64 [R1], R4 ;  /* 0x0000000401007387 */ /* 0x0003e40000100a00 */
.L_x_92:
[----:B-1----:R-:W-:-:S04]  /*4b10*/  SHF.L.U32 R5, R2, 0x1f, RZ ;  /* 0x0000001f02057819 */ /* 0x002fc800000006ff */
[----:B------:R-:W1:Y:S02]  /*4b20*/  SYNCS.PHASECHK.TRANS64.TRYWAIT P0, [UR17+0x1f0], R5 ;  /* 0x0001f005ff0075a7 */ /* 0x000e640008001111 */
[----:B-1-34-:R-:W-:Y:S05]  /*4b30*/  @!P0 BRA `(.L_x_84) ;  /* 0x0000006400448947 */ /* 0x01afea0003800000 */
.L_x_227:
[----:B-1----:R-:W1:Y:S01]  /*4b40*/  LDS.128 R4, [UR17+0x230] ;  /* 0x00023011ff047984 */ /* 0x002e620008000c00 */
[----:B------:R-:W-:Y:S01]  /*4b50*/  ULEA UR22, UR21, UR17, 0x3 ;  /* 0x0000001115167291 */ /* 0x000fe2000f8e18ff */
[----:B------:R-:W-:Y:S01]  /*4b60*/  @!PT LDS RZ, [RZ] ;  /* 0x00000000fffff984 */ /* 0x000fe20000000800 */
[----:B------:R-:W-:Y:S01]  /*4b70*/  @!PT LDS RZ, [RZ] ;  /* 0x00000000fffff984 */ /* 0x000fe20000000800 */
[----:B------:R-:W-:Y:S01]  /*4b80*/  @!PT LDS RZ, [RZ] ;  /* 0x00000000fffff984 */ /* 0x000fe20000000800 */
[----:B------:R-:W-:Y:S01]  /*4b90*/  @!PT LDS RZ, [RZ] ;  /* 0x00000000fffff984 */ /* 0x000fe20000000800 */
[----:B------:R2:W-:Y:S06]  /*4ba0*/  MEMBAR.ALL.CTA ;  /* 0x0000000000007992 */ /* 0x0005ec0000008000 */
[----:B--2---:R-:W2:Y:S02]  /*4bb0*/  FENCE.VIEW.ASYNC.S ;  /* 0x00000000000073c6 */ /* 0x004ea40000000000 */
[----:B--2---:R-:W-:Y:S01]  /*4bc0*/  SYNCS.ARRIVE.TRANS64.RED.A1T0 RZ, [UR23], RZ ;  /* 0x000000ffffff79a7 */ /* 0x004fe20008100417 */
[----:B-1----:R-:W-:Y:S01]  /*4bd0*/  LOP3.LUT P2, RZ, R6, 0x1, RZ, 0xc0, !PT ;  /* 0x0000000106ff7812 */ /* 0x002fe2000784c0ff */
[----:B------:R-:W-:-:S12]  /*4be0*/  BRA.U UP3, `(.L_x_85) ;  /* 0x00000001030c7547 */ /* 0x000fd8000b800000 */
[----:B------:R-:W-:-:S04]  /*4bf0*/  SHF.L.U32 R5, R8, 0x1f, RZ ;  /* 0x0000001f08057819 */ /* 0x000fc800000006ff */
[----:B------:R-:W1:Y:S02]  /*4c00*/  SYNCS.PHASECHK.TRANS64.TRYWAIT P0, [UR22+0x210], R5 ;  /* 0x00021005ff0075a7 */ /* 0x000e640008001116 */
[----:B-1----:R-:W-:Y:S05]  /*4c10*/  @!P0 BRA `(.L_x_86) ;  /* 0x0000006400248947 */ /* 0x002fea0003800000 */
.L_x_85:
[----:B------:R-:W-:Y:S05]  /*4c20*/  BRA.U UP3, `(.L_x_87) ;  /* 0x0000000103d47547 */ /* 0x000fea000b800000 */
[----:B------:R-:W-:Y:S05]  /*4c30*/  BRA.U !UP4, `(.L_x_88) ;  /* 0x000000010cc47547 */ /* 0x000fea000b800000 */
[----:B------:R-:W-:Y:S01]  /*4c40*/  ULEA UR4, UR21, UR43, 0x2 ;  /* 0x0000002b15047291 */ /* 0x000fe2000f8e10ff */
[----:B-1----:R-:W-:-:S08]  /*4c50*/  SHF.L.U32 R4, R0, 0x1f, RZ ;  /* 0x0000001f00047819 */ /* 0x002fd000000006ff */
[----:B------:R-:W5:Y:S01]  /*4c60*/  LDL R5, [UR4] ;  /* 0x00000004ff057983 */ /* 0x000f620008100800 */
[----:B------:R-:W-:Y:S02]  /*4c70*/  ULEA UR4, UR16, UR17, 0x3 ;  /* 0x0000001110047291 */ /* 0x000fe4000f8e18ff */
[----:B------:R-:W-:Y:S01]  /*4c80*/  UPLOP3.LUT UP2, UPT, UPT, UPT, UPT, 0x40, 0x4 ;  /* 0x000000000004789c */ /* 0x000fe20003f4e870 */
[----:B------:R-:W-:Y:S01]  /*4c90*/  UMOV UR15, UR29 ;  /* 0x0000001d000f7c82 */ /* 0x000fe20008000000 */
[----:B------:R-:W-:-:S05]  /*4ca0*/  UMOV UR5, UR16 ;  /* 0x0000001000057c82 */ /* 0x000fca0008000000 */
[----:B------:R1:W2:Y:S04]  /*4cb0*/  SYNCS.PHASECHK.TRANS64.TRYWAIT P1, [UR4], R4 ;  /* 0x00000004ff0075a7 */ /* 0x0002a80008021104 */
.L_x_91:
[----:B---3--:R-:W-:Y:S01]  /*4cc0*/  ULEA UR10, UR5, UR17, 0x3 ;  /* 0x00000011050a7291 */ /* 0x008fe2000f8e18ff */
[----:B--2-4-:R-:W-:Y:S11]  /*4cd0*/  @P1 BRA `(.L_x_89) ;  /* 0x00000000000c1947 */ /* 0x014ff60003800000 */
[----:B------:R-:W-:Y:S04]  /*4ce0*/  SHF.L.U32 R6, R0, 0x1f, RZ ;  /* 0x0000001f00067819 */ /* 0x000fe800000006ff */
[----:B------:R-:W2:Y:S02]  /*4cf0*/  SYNCS.PHASECHK.TRANS64.TRYWAIT P0, [UR10], R6 ;  /* 0x00000006ff0075a7 */ /* 0x000ea4000800110a */
[----:B--2---:R-:W-:Y:S05]  /*4d00*/  @!P0 BRA `(.L_x_90) ;  /* 0x0000006400008947 */ /* 0x004fea0003800000 */
.L_x_89:
[----:B------:R-:W-:Y:S01]  /*4d10*/  UISETP.NE.AND UP0, UPT, UR15, URZ, UPT ;  /* 0x000000ff0f00728c */ /* 0x000fe2000bf05270 */
[----:B------:R-:W-:Y:S01]  /*4d20*/  PLOP3.LUT P1, PT, PT, PT, PT, 0x80, 0x8 ;  /* 0x000000000008781c */ /* 0x000fe20003f2f070 */
[----:B------:R-:W-:Y:S02]  /*4d30*/  UIADD3 UR4, UPT, UPT, UR5, 0x1, URZ ;  /* 0x0000000105047890 */ /* 0x000fe4000fffe0ff */
[----:B------:R-:W-:Y:S02]  /*4d40*/  ULEA UR8, UR5, UR20, 0x8 ;  /* 0x0000001405087291 */ /* 0x000fe4000f8e40ff */
[----:B------:R-:W-:Y:S01]  /*4d50*/  UISETP.NE.AND UP1, UPT, UR4, 0x1a, UPT ;  /* 0x0000001a0400788c */ /* 0x000fe2000bf25270 */
[----:B------:R-:W-:Y:S01]  /*4d60*/  PLOP3.LUT P0, PT, PT, PT, UP0, 0x80, 0x8 ;  /* 0x000000000008781c */ /* 0x000fe20003f0f008 */
[----:B------:R-:W-:Y:S02]  /*4d70*/  UIADD3 UR12, UPT, UPT, UR8, 0x2, URZ ;  /* 0x00000002080c7890 */ /* 0x000fe4000fffe0ff */
[----:B------:R-:W-:Y:S02]  /*4d80*/  USEL UR6, URZ, 0x1, UP1 ;  /* 0x00000001ff067887 */ /* 0x000fe40008800000 */
[----:B------:R-:W-:Y:S02]  /*4d90*/  USEL UR16, UR4, URZ, UP1 ;  /* 0x000000ff04107287 */ /* 0x000fe40008800000 */
[----:B------:R-:W-:Y:S02]  /*4da0*/  UIADD3 UR10, UPT, UPT, UR10, 0xd0, URZ ;  /* 0x000000d00a0a7890 */ /* 0x000fe4000fffe0ff */
[----:B------:R-:W-:Y:S01]  /*4db0*/  @UP0 ULEA UR4, UR16, UR17, 0x3 ;  /* 0x0000001110040291 */ /* 0x000fe2000f8e18ff */
[----:B------:R-:W-:Y:S01]  /*4dc0*/  LOP3.LUT R0, R0, UR6, RZ, 0x3c, !PT ;  /* 0x0000000600007c12 */ /* 0x000fe2000f8e3cff */
[----:B------:R-:W-:Y:S01]  /*4dd0*/  UMOV UR9, 0x80004020 ;  /* 0x8000402000097882 */ /* 0x000fe20000000000 */
[----:B------:R-:W-:Y:S01]  /*4de0*/  UMOV UR13, 0x80004020 ;  /* 0x80004020000d7882 */ /* 0x000fe20000000000 */
[----:B------:R-:W-:Y:S01]  /*4df0*/  UMOV UR7, 0x80004020 ;  /* 0x8000402000077882 */ /* 0x000fe20000000000 */
[----:B-1----:R-:W-:Y:S04]  /*4e00*/  @P0 SHF.L.U32 R4, R0, 0x1f, RZ ;  /* 0x0000001f00040819 */ /* 0x002fe800000006ff */
[----:B------:R3:W4:Y:S01]  /*4e10*/  @P0 SYNCS.PHASECHK.TRANS64.TRYWAIT P1, [UR4], R4 ;  /* 0x00000004ff0005a7 */ /* 0x0007220008021104 */
[----:B------:R-:W-:Y:S11]  /*4e20*/  ELECT P0, URZ, PT ;  /* 0x0000000000ff782f */ /* 0x000ff60003800000 */
[----:B------:R-:W-:Y:S02]  /*4e30*/  @!UPT UIADD3 URZ, UPT, UPT, URZ, URZ, URZ ;  /* 0x000000fffffff290 */ /* 0x000fe4000fffe0ff */
[C---:B-----5:R-:W-:Y:S01]  /*4e40*/  @P0 R2UR.BROADCAST UR14, R5.reuse ;  /* 0x00000000050e02ca */ /* 0x060fe200008e0000 */
[----:B------:R-:W-:Y:S01]  /*4e50*/  ULEA UR4, UR5, UR19, 0x8 ;  /* 0x0000001305047291 */ /* 0x000fe2000f8e40ff */
[----:B------:R-:W-:Y:S11]  /*4e60*/  ELECT P0, URZ, PT ;  /* 0x0000000000ff782f */ /* 0x000ff60003800000 */
[----:B------:R-:W-:Y:S02]  /*4e70*/  @!UPT UIADD3 URZ, UPT, UPT, URZ, URZ, URZ ;  /* 0x000000fffffff290 */ /* 0x000fe4000fffe0ff */
[----:B------:R-:W-:Y:S01]  /*4e80*/  @P0 R2UR.BROADCAST UR11, R5 ;  /* 0x00000000050b02ca */ /* 0x000fe200008e0000 */
[----:B------:R-:W-:Y:S01]  /*4e90*/  UIADD3 UR6, UPT, UPT, UR4, 0x2, URZ ;  /* 0x0000000204067890 */ /* 0x000fe2000fffe0ff */
[----:B------:R-:W-:Y:S02]  /*4ea0*/  UMOV UR5, 0x80004020 ;  /* 0x8000402000057882 */ /* 0x000fe40000000000 */
[----:B------:R1:W-:Y:S01]  /*4eb0*/  UTCHMMA.2CTA gdesc[UR4], gdesc[UR8], tmem[UR14], tmem[UR26], idesc[UR27], UP2 ;  /* 0x00ff1a08040075ea */ /* 0x0003e2000920000e */
[----:B------:R-:W-:Y:S08]  /*4ec0*/  UPLOP3.LUT UP2, UPT, UPT, UPT, UPT, 0x80, 0x8 ;  /* 0x000000000008789c */ /* 0x000ff00003f4f070 */
[----:B------:R3:W-:Y:S01]  /*4ed0*/  UTCHMMA.2CTA gdesc[UR6], gdesc[UR12], tmem[UR11], tmem[UR24], idesc[UR25], UPT ;  /* 0x00ff180c060075ea */ /* 0x0007e2000ba0000b */
[----:B------:R3:W-:Y:S01]  /*4ee0*/  UTCBAR.2CTA.MULTICAST [UR10], URZ, UR18 ;  /* 0x000000ff0a0073e9 */ /* 0x0007e20008200812 */
[----:B-1----:R-:W-:Y:S02]  /*4ef0*/  UIADD3 UR4, UPT, UPT, UR15, 0x1, URZ ;  /* 0x000000010f047890 */ /* 0x002fe4000fffe0ff */
[----:B------:R-:W-:Y:S02]  /*4f00*/  UIADD3 UR8, UPT, UPT, UR15, -0x1, URZ ;  /* 0xffffffff0f087890 */ /* 0x000fe4000fffe0ff */
[----:B------:R-:W-:Y:S01]  /*4f10*/  UISETP.GT.U32.AND UP0, UPT, UR4, 0x1, UPT ;  /* 0x000000010400788c */ /* 0x000fe2000bf04070 */
[----:B------:R-:W-:Y:S04]  /*4f20*/  UMOV UR5, UR16 ;  /* 0x0000001000057c82 */ /* 0x000fe80008000000 */
[----:B------:R-:W-:Y:S04]  /*4f30*/  UMOV UR15, UR8 ;  /* 0x00000008000f7c82 */ /* 0x000fe80008000000 */
[----:B------:R-:W-:Y:S05]  /*4f40*/  BRA.U UP0, `(.L_x_91) ;  /* 0xfffffffd005c7547 */ /* 0x000fea000b83ffff */
.L_x_88:
[----:B------:R-:W-:-:S09]  /*4f50*/  UIADD3 UR4, UPT, UPT, UR22, 0x200, URZ ;  /* 0x0000020016047890 */ /* 0x000fd2000fffe0ff */
[----:B------:R2:W-:Y:S01]  /*4f60*/  UTCBAR.2CTA.MULTICAST [UR4], URZ, UR28 ;  /* 0x000000ff040073e9 */ /* 0x0005e2000820081c */
[----:B------:R-:W-:Y:S02]  /*4f70*/  NOP ;  /* 0x0000000000007918 */ /* 0x000fe40000000000 */
.L_x_87:
[----:B--2---:R-:W-:Y:S01]  /*4f80*/  UIADD3 UR4, UPT, UPT, UR21, 0x1, URZ ;  /* 0x0000000115047890 */ /* 0x004fe2000fffe0ff */
[----:B------:R-:W-:-:S03]  /*4f90*/  LOP3.LUT R2, R2, 0x1, RZ, 0x3c, !PT ;  /* 0x0000000102027812 */ /* 0x000fc600078e3cff */
[----:B------:R-:W-:-:S04]  /*4fa0*/  UISETP.NE.AND UP0, UPT, UR4, 0x2, UPT ;  /* 0x000000020400788c */ /* 0x000fc8000bf05270 */
[----:B------:R-:W-:Y:S02]  /*4fb0*/  USEL UR5, URZ, 0x1, UP0 ;  /* 0x00000001ff057887 */ /* 0x000fe40008000000 */
[----:B------:R-:W-:-:S04]  /*4fc0*/  USEL UR21, UR4, URZ, UP0 ;  /* 0x000000ff04157287 */ /* 0x000fc80008000000 */
[----:B------:R-:W-:Y:S01]  /*4fd0*/  LOP3.LUT R8, R8, UR5, RZ, 0x3c, !PT ;  /* 0x0000000508087c12 */ /* 0x000fe2000f8e3cff */
[----:B------:R-:W-:Y:S07]  /*4fe0*/  @P2 BRA `(.L_x_92) ;  /* 0xfffffff800c82947 */ /* 0x000fee000383ffff */
[----:B------:R-:W2:Y:S01]  /*4ff0*/  S2UR UR8, SR_CgaCtaId ;  /* 0x00000000000879c3 */ /* 0x000ea20000008800 */
[----:B------:R-:W-:Y:S01]  /*5000*/  ELECT P0, URZ, PT ;  /* 0x0000000000ff782f */ /* 0x000fe20003800000 */
[----:B------:R-:W-:Y:S01]  /*5010*/  HFMA2 R0, -RZ, RZ, 0, 5.9604644775390625e-08 ;  /* 0x00000001ff007431 */ /* 0x000fe200000001ff */
[----:B------:R-:W-:-:S05]  /*5020*/  UMOV UR4, 0x40 ;  /* 0x0000004000047882 */ /* 0x000fca0000000000 */
[----:B------:R-:W-:Y:S01]  /*5030*/  UVIRTCOUNT.DEALLOC.SMPOOL 0x80 ;  /* 0x000000800000784c */ /* 0x000fe20000000000 */
[----:B------:R-:W-:Y:S02]  /*5040*/  UISETP.NE.AND UP0, UPT, UR31, URZ, UPT ;  /* 0x000000ff1f00728c */ /* 0x000fe4000bf05270 */
[----:B--2---:R-:W-:-:S09]  /*5050*/  ULEA UR8, UR8, UR4, 0x18 ;  /* 0x0000000408087291 */ /* 0x004fd2000f8ec0ff */
[----:B------:R2:W-:Y:S01]  /*5060*/  @P0 STS.U8 [UR8+0x1c], R0 ;  /* 0x00001c00ff000988 */ /* 0x0005e20008000008 */
[----:B------:R-:W-:Y:S05]  /*5070*/  BRA.U UP0, `(.L_x_93) ;  /* 0x0000000100587547 */ /* 0x000fea000b800000 */
[----:B------:R-:W-:Y:S01]  /*5080*/  UIADD3 UR5, UPT, UPT, UR17, 0x210, URZ ;  /* 0x0000021011057890 */ /* 0x000fe2000fffe0ff */
[----:B------:R-:W-:-:S03]  /*5090*/  SHF.L.U32 R2, R8, 0x1f, RZ ;  /* 0x0000001f08027819 */ /* 0x000fc600000006ff */
[----:B------:R-:W-:-:S09]  /*50a0*/  ULEA UR4, UR21, UR5, 0x3 ;  /* 0x0000000515047291 */ /* 0x000fd2000f8e18ff */
[----:B------:R-:W1:Y:S02]  /*50b0*/  SYNCS.PHASECHK.TRANS64.TRYWAIT P0, [UR4], R2 ;  /* 0x00000002ff0075a7 */ /* 0x000e640008001104 */
[----:B-1----:R-:W-:Y:S05]  /*50c0*/  @!P0 BRA `(.L_x_94) ;  /* 0x0000006000288947 */ /* 0x002fea0003800000 */
.L_x_231:
[----:B------:R-:W-:-:S04]  /*50d0*/  UIADD3 UR4, UPT, UPT, UR21, 0x1, URZ ;  /* 0x0000000115047890 */ /* 0x000fc8000fffe0ff */
[----:B------:R-:W-:-:S04]  /*50e0*/  UISETP.NE.AND UP1, UPT, UR4, 0x2, UPT ;  /* 0x000000020400788c */ /* 0x000fc8000bf25270 */
[----:B---3--:R-:W-:Y:S02]  /*50f0*/  USEL UR6, URZ, 0x1, UP1 ;  /* 0x00000001ff067887 */ /* 0x008fe40008800000 */
[----:B------:R-:W-:-:S04]  /*5100*/  USEL UR4, UR4, URZ, UP1 ;  /* 0x000000ff04047287 */ /* 0x000fc80008800000 */
[----:B------:R-:W-:Y:S01]  /*5110*/  ULEA UR4, UR4, UR5, 0x3 ;  /* 0x0000000504047291 */ /* 0x000fe2000f8e18ff */
[----:B-1----:R-:W-:-:S04]  /*5120*/  LOP3.LUT R2, R8, UR6, RZ, 0x3c, !PT ;  /* 0x0000000608027c12 */ /* 0x002fc8000f8e3cff */
[----:B------:R-:W-:Y:S01]  /*5130*/  SHF.L.U32 R2, R2, 0x1f, RZ ;  /* 0x0000001f02027819 */ /* 0x000fe200000006ff */
[----:B--2---:R-:W-:-:S04]  /*5140*/  IMAD.U32 R0, RZ, RZ, UR4 ;  /* 0x00000004ff007e24 */ /* 0x004fc8000f8e00ff */
[----:B------:R1:W2:Y:S03]  /*5150*/  SYNCS.PHASECHK.TRANS64.TRYWAIT P0, [R0+URZ], R2 ;  /* 0x00000002000075a7 */ /* 0x0002a600080011ff */
[----:B--2---:R-:W-:Y:S05]  /*5160*/  @!P0 NANOSLEEP.SYNCS 0x989680 ;  /* 0x009896800000895d */ /* 0x004fea0003900000 */
[----:B------:R-:W2:Y:S02]  /*5170*/  @!P0 SYNCS.PHASECHK.TRANS64 P0, [R0+URZ], R2 ;  /* 0x00000002000085a7 */ /* 0x000ea400080010ff */
[----:B--2---:R-:W-:Y:S05]  /*5180*/  @P0 BRA `(.L_x_95) ;  /* 0x0000000000200947 */ /* 0x004fea0003800000 */
.L_x_96:
[----:B--2---:R2:W3:Y:S02]  /*5190*/  SYNCS.PHASECHK.TRANS64.TRYWAIT P0, [R0+URZ], R2 ;  /* 0x00000002000075a7 */ /* 0x0044e400080011ff */
[----:B---3--:R-:W-:Y:S05]  /*51a0*/  @!P0 NANOSLEEP.SYNCS 0x989680 ;  /* 0x009896800000895d */ /* 0x008fea0003900000 */
[----:B------:R-:W3:Y:S02]  /*51b0*/  @!P0 SYNCS.PHASECHK.TRANS64 P0, [R0+URZ], R2 ;  /* 0x00000002000085a7 */ /* 0x000ee400080010ff */
[----:B---3--:R-:W-:Y:S05]  /*51c0*/  @!P0 BRA `(.L_x_96) ;  /* 0xfffffffc00f08947 */ /* 0x008fea000383ffff */
[----:B------:R-:W-:Y:S05]  /*51d0*/  BRA `(.L_x_95) ;  /* 0x00000000000c7947 */ /* 0x000fea0003800000 */
.L_x_93:
[----:B------:R-:W-:-:S04]  /*51e0*/  UIADD3 UR4, UPT, UPT, UR17, 0x220, URZ ;  /* 0x0000022011047890 */ /* 0x000fc8000fffe0ff */
[----:B------:R-:W-:-:S09]  /*51f0*/  UPRMT UR4, UR30, 0x654, UR4 ;  /* 0x000006541e047896 */ /* 0x000fd20008000004 */
[----:B------:R-:W-:Y:S03]  /*5200*/  SYNCS.ARRIVE.TRANS64.RED.A1T0 RZ, [UR4], RZ ;  /* 0x000000ffffff79a7 */ /* 0x000fe60008100404 */
.L_x_95:
[----:B-12---:R-:W-:Y:S01]  /*5210*/  SHF.L.U32 R2, RZ, 0x1f, RZ ;  /* 0x0000001fff027819 */ /* 0x006fe200000006ff */
[----:B------:R-:W-:Y:S01]  /*5220*/  UIADD3 UR4, UPT, UPT, UR17, 0x220, URZ ;  /* 0x0000022011047890 */ /* 0x000fe2000fffe0ff */
[----:B------:R-:W-:Y:S02]  /*5230*/  PLOP3.LUT P0, PT, PT, PT, UP0, 0x80, 0x8 ;  /* 0x000000000008781c */ /* 0x000fe40003f0f008 */
[----:B----4-:R-:W1:Y:S02]  /*5240*/  SYNCS.PHASECHK.TRANS64.TRYWAIT P1, [UR17+0x220], R2 ;  /* 0x00022002ff0075a7 */ /* 0x010e640008021111 */
[----:B-1----:R-:W-:Y:S09]  /*5250*/  @!P1 BRA `(.L_x_97) ;  /* 0x0000005c00dc9947 */ /* 0x002ff20003800000 */
.L_x_233:
[----:B------:R-:W-:Y:S01]  /*5260*/  @!UP0 UPRMT UR4, UR30, 0x654, UR4 ;  /* 0x000006541e048896 */ /* 0x000fe20008000004 */
[----:B------:R-:W-:Y:S01]  /*5270*/  LOP3.LUT R3, R3, 0xffff, RZ, 0xc0, !PT ;  /* 0x0000ffff03037812 */ /* 0x000fe200078ec0ff */
[----:B-1----:R-:W-:-:S03]  /*5280*/  IMAD.MOV.U32 R2, RZ, RZ, 0xffff ;  /* 0x0000ffffff027424 */ /* 0x002fc600078e00ff */
[----:B------:R-:W-:-:S04]  /*5290*/  SHF.R.U32.HI R3, RZ, 0x5, R3 ;  /* 0x00000005ff037819 */ /* 0x000fc80000011603 */
[----:B------:R-:W-:Y:S01]  /*52a0*/  @!P0 SYNCS.ARRIVE.TRANS64.RED.A1T0 RZ, [UR4], RZ ;  /* 0x000000ffffff89a7 */ /* 0x000fe20008100404 */
[----:B------:R-:W-:Y:S01]  /*52b0*/  NOP ;  /* 0x0000000000007918 */ /* 0x000fe20000000000 */
[----:B------:R-:W1:Y:S01]  /*52c0*/  LDS R0, [UR8+0x14] ;  /* 0x00001408ff007984 */ /* 0x000e620008000800 */
[----:B------:R-:W-:-:S04]  /*52d0*/  SHF.L.U32 R2, R2, R3, RZ ;  /* 0x0000000302027219 */ /* 0x000fc800000006ff */
[----:B-1----:R-:W-:-:S04]  /*52e0*/  LOP3.LUT R0, R0, R2, RZ, 0xc0, !PT ;  /* 0x0000000200007212 */ /* 0x002fc800078ec0ff */
[----:B------:R-:W-:Y:S01]  /*52f0*/  ISETP.NE.AND P0, PT, R0, R2, PT ;  /* 0x000000020000720c */ /* 0x000fe20003f05270 */
[----:B------:R-:W-:-:S05]  /*5300*/  IMAD.MOV.U32 R0, RZ, RZ, 0x1 ;  /* 0x00000001ff007424 */ /* 0x000fca00078e00ff */
[----:B------:R-:W-:-:S07]  /*5310*/  SHF.L.U32 R0, R0, R3, RZ ;  /* 0x0000000300007219 */ /* 0x000fce00000006ff */
[----:B------:R-:W-:Y:S05]  /*5320*/  @P0 BRA `(.L_x_98) ;  /* 0x00000000005c0947 */ /* 0x000fea0003800000 */
[----:B------:R-:W1:Y:S02]  /*5330*/  LDS R3, [UR8+0x18] ;  /* 0x00001808ff037984 */ /* 0x000e640008000800 */
[----:B-1----:R-:W-:-:S04]  /*5340*/  LOP3.LUT R3, R3, R0, RZ, 0xc0, !PT ;  /* 0x0000000003037212 */ /* 0x002fc800078ec0ff */
[----:B------:R-:W-:-:S13]  /*5350*/  ISETP.NE.AND P0, PT, R3, R0, PT ;  /* 0x000000000300720c */ /* 0x000fda0003f05270 */
[----:B------:R-:W-:Y:S05]  /*5360*/  @P0 BRA `(.L_x_99) ;  /* 0x0000000000400947 */ /* 0x000fea0003800000 */
[----:B------:R-:W-:Y:S01]  /*5370*/  R2UR UR4, R2 ;  /* 0x00000000020472ca */ /* 0x000fe200000e0000 */
[----:B------:R-:W1:Y:S01]  /*5380*/  S2R R3, SR_LANEID ;  /* 0x0000000000037919 */ /* 0x000e620000000000 */
[----:B------:R-:W-:-:S04]  /*5390*/  LOP3.LUT R0, RZ, R0, RZ, 0x33, !PT ;  /* 0x00000000ff007212 */ /* 0x000fc800078e33ff */
[----:B---3--:R-:W2:Y:S07]  /*53a0*/  REDUX UR6, R0 ;  /* 0x00000000000673c4 */ /* 0x008eae0000000000 */
[----:B------:R-:W-:-:S03]  /*53b0*/  ULOP3.LUT UR5, URZ, UR4, URZ, 0x33, !UPT ;  /* 0x00000004ff057292 */ /* 0x000fc6000f8e33ff */
[----:B------:R-:W-:Y:S02]  /*53c0*/  VOTEU.ANY UR4, UPT, PT ;  /* 0x0000000000047886 */ /* 0x000fe400038e0100 */
[----:B------:R-:W-:Y:S01]  /*53d0*/  UFLO.U32 UR4, UR4 ;  /* 0x00000004000472bd */ /* 0x000fe200080e0000 */
[----:B------:R-:W-:-:S04]  /*53e0*/  IMAD.U32 R2, RZ, RZ, UR5 ;  /* 0x00000005ff027e24 */ /* 0x000fc8000f8e00ff */
[----:B------:R-:W3:Y:S02]  /*53f0*/  REDUX UR7, R2 ;  /* 0x00000000020773c4 */ /* 0x000ee40000000000 */
[----:B------:R4:W-:Y:S01]  /*5400*/  UTCATOMSWS.AND URZ, UR5 ;  /* 0x0000000500ff79e3 */ /* 0x0009e20008000000 */
[----:B--2---:R-:W-:Y:S01]  /*5410*/  IMAD.U32 R0, RZ, RZ, UR6 ;  /* 0x00000006ff007e24 */ /* 0x004fe2000f8e00ff */
[----:B-1----:R-:W-:Y:S01]  /*5420*/  ISETP.EQ.U32.AND P0, PT, R3, UR4, PT ;  /* 0x0000000403007c0c */ /* 0x002fe2000bf02070 */
[----:B---3--:R-:W-:-:S12]  /*5430*/  IMAD.U32 R2, RZ, RZ, UR7 ;  /* 0x00000007ff027e24 */ /* 0x008fd8000f8e00ff */
[----:B------:R4:W-:Y:S04]  /*5440*/  @P0 ATOMS.AND RZ, [UR8+0x14], R2 ;  /* 0x00001402ffff098c */ /* 0x0009e8000a800008 */
[----:B------:R4:W-:Y:S01]  /*5450*/  @P0 ATOMS.AND RZ, [UR8+0x18], R0 ;  /* 0x00001800ffff098c */ /* 0x0009e2000a800008 */
[----:B------:R-:W-:Y:S05]  /*5460*/  BRA `(.L_x_100) ;  /* 0x0000000000147947 */ /* 0x000fea0003800000 */
.L_x_99:
[----:B------:R-:W-:Y:S02]  /*5470*/  MOV R2, 0x5490 ;  /* 0x0000549000027802 */ /* 0x000fe40000000f00 */
[----:B---3-5:R-:W-:Y:S05]  /*5480*/  CALL.REL.NOINC `($__internal_0_$__cuda_sm10x_tcgen05_guardrail_trap_col_being_dealloced_not_returned_by_alloc) ;  /* 0x0000006000c07944 */ /* 0x028fea0003c00000 */
[----:B------:R-:W-:Y:S05]  /*5490*/  BRA `(.L_x_100) ;  /* 0x0000000000087947 */ /* 0x000fea0003800000 */
.L_x_98:
[----:B------:R-:W-:Y:S02]  /*54a0*/  MOV R2, 0x54c0 ;  /* 0x000054c000027802 */ /* 0x000fe40000000f00 */
[----:B---3-5:R-:W-:Y:S05]  /*54b0*/  CALL.REL.NOINC `($__internal_2_$__cuda_sm10x_tcgen05_guardrail_trap_unallocated_columns_being_dealloced) ;  /* 0x0000006000cc7944 */ /* 0x028fea0003c00000 */
.L_x_100:
[----:B------:R-:W-:Y:S01]  /*54c0*/  NOP ;  /* 0x0000000000007918 */ /* 0x000fe20000000000 */
[----:B----4-:R-:W-:Y:S05]  /*54d0*/  EXIT ;  /* 0x000000000000794d */ /* 0x010fea0003800000 */
.L_x_72:
[----:B------:R-:W-:-:S09]  /*54e0*/  UISETP.NE.OR UP0, UPT, UR18, 0x3, !UP3 ;  /* 0x000000031200788c */ /* 0x000fd2000df05670 */
[----:B------:R-:W-:Y:S05]  /*54f0*/  BRA.U UP0, `(.L_x_101) ;  /* 0x0000001500607547 */ /* 0x000fea000b800000 */
[----:B------:R-:W2:Y:S01]  /*5500*/  LDCU.64 UR4, c[0x0][0x988] ;  /* 0x00013100ff0477ac */ /* 0x000ea20008000a00 */
[----:B------:R-:W3:Y:S01]  /*5510*/  S2UR UR10, SR_CgaCtaId ;  /* 0x00000000000a79c3 */ /* 0x000ee20000008800 */
[----:B------:R-:W-:Y:S01]  /*5520*/  HFMA2 R10, -RZ, RZ, 0, 5.9604644775390625e-08 ;  /* 0x00000001ff0a7431 */ /* 0x000fe200000001ff */
[----:B------:R-:W-:Y:S01]  /*5530*/  MOV R9, RZ ;  /* 0x000000ff00097202 */ /* 0x000fe20000000f00 */
[----:B------:R-:W4:Y:S01]  /*5540*/  LDCU UR49, c[0x0][0x370] ;  /* 0x00006e00ff3177ac */ /* 0x000f220008000800 */
[----:B------:R-:W-:Y:S01]  /*5550*/  HFMA2 R3, -RZ, RZ, 0, 0.00048828125 ;  /* 0x00001000ff037431 */ /* 0x000fe200000001ff */
[----:B------:R-:W4:Y:S03]  /*5560*/  LDCU.128 UR52, c[0x0][0xc10] ;  /* 0x00018200ff3477ac */ /* 0x000f260008000c00 */
[----:B------:R-:W1:Y:S01]  /*5570*/  LDC.64 R12, c[0x0][0x348] ;  /* 0x0000d200ff0c7b82 */ /* 0x000e620000000a00 */
[----:B------:R-:W3:Y:S01]  /*5580*/  LDCU UR44, c[0x0][0x374] ;  /* 0x00006e80ff2c77ac */ /* 0x000ee20008000800 */
[----:B------:R-:W3:Y:S01]  /*5590*/  LDCU.64 UR46, c[0x0][0x990] ;  /* 0x00013200ff2e77ac */ /* 0x000ee20008000a00 */
[----:B------:R-:W3:Y:S01]  /*55a0*/  LDCU UR31, c[0x0][0xc0c] ;  /* 0x00018180ff1f77ac */ /* 0x000ee20008000800 */
[----:B--2---:R-:W-:Y:S01]  /*55b0*/  UISETP.NE.U32.AND UP0, UPT, UR4, URZ, UPT ;  /* 0x000000ff0400728c */ /* 0x004fe2000bf05070 */
[----:B------:R-:W2:Y:S01]  /*55c0*/  LDCU.128 UR56, c[0x0][0xa80] ;  /* 0x00015000ff3877ac */ /* 0x000ea20008000c00 */
[----:B------:R-:W2:Y:S01]  /*55d0*/  LDCU UR70, c[0x0][0xc20] ;  /* 0x00018400ff4677ac */ /* 0x000ea20008000800 */
[----:B------:R-:W1:Y:S01]  /*55e0*/  LDCU UR4, c[0x0][0xc30] ;  /* 0x00018600ff0477ac */ /* 0x000e620008000800 */
[----:B------:R-:W1:Y:S01]  /*55f0*/  LDCU.128 UR60, c[0x0][0xa90] ;  /* 0x00015200ff3c77ac */ /* 0x000e620008000c00 */
[----:B------:R-:W-:Y:S01]  /*5600*/  UMOV UR42, 0x400 ;  /* 0x00000400002a7882 */ /* 0x000fe20000000000 */
[----:B----4-:R-:W-:-:S02]  /*5610*/  UIMAD.WIDE.U32 UR6, UR49, UR52, URZ ;  /* 0x00000034310672a5 */ /* 0x010fc4000f8e00ff */
[----:B---3--:R-:W-:Y:S02]  /*5620*/  UIMAD.WIDE.U32 UR8, UR44, UR55, URZ ;  /* 0x000000372c0872a5 */ /* 0x008fe4000f8e00ff */
[----:B------:R-:W-:Y:S02]  /*5630*/  UISETP.NE.AND.EX UP6, UPT, UR5, URZ, UPT, UP0 ;  /* 0x000000ff0500728c */ /* 0x000fe4000bfc5300 */
[----:B------:R-:W-:Y:S02]  /*5640*/  ULEA UR42, UR10, UR42, 0x18 ;  /* 0x0000002a0a2a7291 */ /* 0x000fe4000f8ec0ff */
[----:B------:R-:W-:Y:S02]  /*5650*/  UISETP.NE.AND UP0, UPT, UR39, 0x1, UPT ;  /* 0x000000012700788c */ /* 0x000fe4000bf05270 */
[----:B------:R-:W-:Y:S02]  /*5660*/  UISETP.NE.U32.AND UP0, UPT, UR46, URZ, UPT ;  /* 0x000000ff2e00728c */ /* 0x000fe4000bf05070 */
[----:B------:R-:W-:-:S02]  /*5670*/  UIADD3 UR51, UPT, UPT, UR42, 0x1b8, URZ ;  /* 0x000001b82a337890 */ /* 0x000fc4000fffe0ff */
[----:B------:R-:W-:Y:S02]  /*5680*/  UIADD3 UR50, UPT, UPT, UR42, 0x1f8, URZ ;  /* 0x000001f82a327890 */ /* 0x000fe4000fffe0ff */
[----:B------:R-:W-:Y:S02]  /*5690*/  UIADD3 UR43, UPT, UPT, UR42, 0x1a0, URZ ;  /* 0x000001a02a2b7890 */ /* 0x000fe4000fffe0ff */
[----:B------:R-:W-:Y:S02]  /*56a0*/  UIADD3 UR33, UPT, UPT, UR42, 0x1a8, URZ ;  /* 0x000001a82a217890 */ /* 0x000fe4000fffe0ff */
[----:B------:R-:W-:Y:S02]  /*56b0*/  UIADD3 UR25, UPT, UPT, UR42, 0x1b0, URZ ;  /* 0x000001b02a197890 */ /* 0x000fe4000fffe0ff */
[----:B------:R-:W-:Y:S02]  /*56c0*/  UISETP.GE.AND UP3, UPT, UR39, 0x1, UPT ;  /* 0x000000012700788c */ /* 0x000fe4000bf66270 */
[----:B------:R-:W-:-:S02]  /*56d0*/  UISETP.NE.AND UP3, UPT, UR31, 0x1, UPT ;  /* 0x000000011f00788c */ /* 0x000fc4000bf65270 */
[----:B------:R-:W-:Y:S01]  /*56e0*/  UISETP.NE.AND.EX UP5, UPT, UR47, URZ, UPT, UP0 ;  /* 0x000000ff2f00728c */ /* 0x000fe2000bfa5300 */
[----:B------:R-:W-:Y:S01]  /*56f0*/  UMOV UR68, UR7 ;  /* 0x0000000700447c82 */ /* 0x000fe20008000000 */
[----:B------:R-:W-:Y:S01]  /*5700*/  UMOV UR67, UR9 ;  /* 0x0000000900437c82 */ /* 0x000fe20008000000 */
[----:B------:R-:W-:Y:S02]  /*5710*/  UISETP.NE.AND UP3, UPT, UR54, 0x1, UPT ;  /* 0x000000013600788c */ /* 0x000fe4000bf65270 */
[----:B--2---:R-:W-:Y:S01]  /*5720*/  UISETP.NE.AND UP0, UPT, UR56, 0x1, UPT ;  /* 0x000000013800788c */ /* 0x004fe2000bf05270 */
[----:B------:R-:W2:Y:S01]  /*5730*/  LDCU UR71, c[0x0][0xaa0] ;  /* 0x00015400ff4777ac */ /* 0x000ea20008000800 */
[----:B------:R-:W-:Y:S01]  /*5740*/  UPLOP3.LUT UP2, UPT, UPT, UPT, UPT, 0x40, 0x4 ;  /* 0x000000000004789c */ /* 0x000fe20003f4e870 */
[----:B------:R-:W3:Y:S01]  /*5750*/  LDCU.64 UR40, c[0x0][0xc28] ;  /* 0x00018500ff2877ac */ /* 0x000ee20008000a00 */
[----:B------:R-:W-:Y:S02]  /*5760*/  UPRMT UR51, UR10, 0x654, UR51 ;  /* 0x000006540a337896 */ /* 0x000fe40008000033 */
[----:B------:R-:W-:-:S02]  /*5770*/  UPRMT UR50, URZ, 0x654, UR50 ;  /* 0x00000654ff327896 */ /* 0x000fc40008000032 */
[----:B------:R-:W-:Y:S02]  /*5780*/  UPRMT UR66, UR10, 0x654, UR43 ;  /* 0x000006540a427896 */ /* 0x000fe4000800002b */
[----:B------:R-:W-:Y:S02]  /*5790*/  UPRMT UR65, UR10, 0x654, UR33 ;  /* 0x000006540a417896 */ /* 0x000fe40008000021 */
[----:B------:R-:W-:Y:S02]  /*57a0*/  UPRMT UR64, UR10, 0x654, UR25 ;  /* 0x000006540a407896 */ /* 0x000fe40008000019 */
[----:B------:R-:W-:Y:S02]  /*57b0*/  USHF.R.U32.HI UR68, URZ, UR53, UR68 ;  /* 0x00000035ff447299 */ /* 0x000fe40008011644 */
[----:B------:R-:W-:Y:S02]  /*57c0*/  USHF.R.U32.HI UR67, URZ, UR70, UR67 ;  /* 0x00000046ff437299 */ /* 0x000fe40008011643 */
[----:B-1----:R-:W-:-:S02]  /*57d0*/  UISETP.NE.AND UP4, UPT, UR4, 0x1, UPT ;  /* 0x000000010400788c */ /* 0x002fc4000bf85270 */
[----:B------:R-:W-:Y:S02]  /*57e0*/  UISETP.NE.AND UP3, UPT, UR59, 0x1, UPT ;  /* 0x000000013b00788c */ /* 0x000fe4000bf65270 */
[----:B--23--:R-:W-:-:S11]  /*57f0*/  UISETP.NE.AND UP0, UPT, UR62, 0x1, UPT ;  /* 0x000000013e00788c */ /* 0x00cfd6000bf05270 */
.L_x_112:
[----:B------:R-:W-:Y:S04]  /*5800*/  SHF.L.U32 R2, R9, 0x1f, RZ ;  /* 0x0000001f09027819 */ /* 0x000fe800000006ff */
[----:B------:R-:W1:Y:S02]  /*5810*/  SYNCS.PHASECHK.TRANS64.TRYWAIT P0, [UR42+0x1f0], R2 ;  /* 0x0001f002ff0075a7 */ /* 0x000e64000800112a */
[----:B-12---:R-:W-:Y:S05]  /*5820*/  @!P0 BRA `(.L_x_102) ;  /* 0x0000005800808947 */ /* 0x006fea0003800000 */
.L_x_235:
[----:B------:R-:W2:Y:S01]  /*5830*/  LDS.128 R4, [UR42+0x230] ;  /* 0x0002302aff047984 */ /* 0x000ea20008000c00 */
[----:B------:R-:W-:Y:S01]  /*5840*/  UISETP.GE.AND UP0, UPT, UR39, 0x1, UPT ;  /* 0x000000012700788c */ /* 0x000fe2000bf06270 */
[----:B------:R-:W-:Y:S01]  /*5850*/  @!PT LDS RZ, [RZ] ;  /* 0x00000000fffff984 */ /* 0x000fe20000000800 */
[----:B------:R-:W-:Y:S01]  /*5860*/  @!PT LDS RZ, [RZ] ;  /* 0x00000000fffff984 */ /* 0x000fe20000000800 */
[----:B------:R-:W-:Y:S01]  /*5870*/  @!PT LDS RZ, [RZ] ;  /* 0x00000000fffff984 */ /* 0x000fe20000000800 */
[----:B------:R-:W-:Y:S01]  /*5880*/  @!PT LDS RZ, [RZ] ;  /* 0x00000000fffff984 */ /* 0x000fe20000000800 */
[----:B------:R3:W-:Y:S06]  /*5890*/  MEMBAR.ALL.CTA ;  /* 0x0000000000007992 */ /* 0x0007ec0000008000 */
[----:B---3--:R-:W3:Y:S02]  /*58a0*/  FENCE.VIEW.ASYNC.S ;  /* 0x00000000000073c6 */ /* 0x008ee40000000000 */
[----:B---3--:R-:W-:Y:S01]  /*58b0*/  SYNCS.ARRIVE.TRANS64.RED.A1T0 RZ, [UR50], RZ ;  /* 0x000000ffffff79a7 */ /* 0x008fe20008100432 */
[----:B--2---:R-:W-:Y:S11]  /*58c0*/  LOP3.LUT P0, RZ, R6, 0x1, RZ, 0xc0, !PT ;  /* 0x0000000106ff7812 */ /* 0x004ff6000780c0ff */
[----:B------:R-:W-:Y:S02]  /*58d0*/  @!UPT UIADD3 URZ, UPT, UPT, URZ, URZ, URZ ;  /* 0x000000fffffff290 */ /* 0x000fe4000fffe0ff */
[----:B------:R-:W-:Y:S01]  /*58e0*/  VOTEU.ANY UP3, P0 ;  /* 0x0000000000ff7886 */ /* 0x000fe20000060100 */
[----:B------:R-:W-:Y:S11]  /*58f0*/  PLOP3.LUT P0, PT, PT, PT, UP3, 0x80, 0x8 ;  /* 0x000000000008781c */ /* 0x000ff60003f0f038 */
[----:B------:R-:W-:Y:S02]  /*5900*/  @!UPT UIADD3 URZ, UPT, UPT, URZ, URZ, URZ ;  /* 0x000000fffffff290 */ /* 0x000fe4000fffe0ff */
[----:B-1----:R-:W-:Y:S02]  /*5910*/  @P0 MOV R2, R4 ;  /* 0x0000000400020202 */ /* 0x002fe40000000f00 */
[----:B------:R-:W-:Y:S02]  /*5920*/  @P0 LOP3.LUT R0, R5, 0xffff, RZ, 0xc0, !PT ;  /* 0x0000ffff05000812 */ /* 0x000fe400078ec0ff */
[----:B------:R-:W-:Y:S02]  /*5930*/  @P0 R2UR UR5, R2 ;  /* 0x00000000020502ca */ /* 0x000fe400000e0000 */
[----:B------:R-:W-:Y:S11]  /*5940*/  @P0 R2UR UR4, R0 ;  /* 0x00000000000402ca */ /* 0x000ff600000e0000 */
[----:B------:R-:W-:Y:S02]  /*5950*/  @UP3 UMOV UR23, UR5 ;  /* 0x0000000500173c82 */ /* 0x000fe40008000000 */
[----:B------:R-:W-:Y:S01]  /*5960*/  @UP3 UMOV UR15, UR4 ;  /* 0x00000004000f3c82 */ /* 0x000fe20008000000 */
[----:B------:R-:W-:Y:S05]  /*5970*/  BRA.U !UP0, `(.L_x_103) ;  /* 0x0000000108c07547 */ /* 0x000fea000b800000 */
[----:B------:R-:W-:Y:S02]  /*5980*/  UIMAD.WIDE.U32 UR8, UR15, UR55, URZ ;  /* 0x000000370f0872a5 */ /* 0x000fe4000f8e00ff */
[----:B------:R-:W-:Y:S02]  /*5990*/  UP2UR UR14, UPR, URZ, 0x4 ;  /* 0x00000004ff0e7883 */ /* 0x000fe40008000000 */
[----:B------:R-:W-:Y:S02]  /*59a0*/  UISETP.NE.AND UP2, UPT, UR54, 0x1, UPT ;  /* 0x000000013600788c */ /* 0x000fe4000bf45270 */
[----:B------:R-:W-:Y:S02]  /*59b0*/  UIMAD.WIDE.U32 UR10, UR23, UR52, URZ ;  /* 0x00000034170a72a5 */ /* 0x000fe4000f8e00ff */
[----:B------:R-:W-:Y:S02]  /*59c0*/  USEL UR4, UR44, UR67, !UP2 ;  /* 0x000000432c047287 */ /* 0x000fe4000d000000 */
[----:B------:R-:W-:Y:S02]  /*59d0*/  UISETP.NE.AND UP0, UPT, UR31, 0x1, UPT ;  /* 0x000000011f00788c */ /* 0x000fe4000bf05270 */
[----:B------:R-:W-:Y:S02]  /*59e0*/  UP2UR UR18, UPR, URZ, 0x2 ;  /* 0x00000002ff127883 */ /* 0x000fe40008000000 */
[----:B------:R-:W-:Y:S02]  /*59f0*/  UISETP.NE.AND UP1, UPT, UR39, 0x1, UPT ;  /* 0x000000012700788c */ /* 0x000fe4000bf25270 */
[----:B------:R-:W-:Y:S02]  /*5a00*/  UIMAD.WIDE.U32 UR12, UR4, UR40, URZ ;  /* 0x00000028040c72a5 */ /* 0x000fe4000f8e00ff */
[----:B------:R-:W-:Y:S01]  /*5a10*/  USEL UR7, UR49, UR68, !UP0 ;  /* 0x0000004431077287 */ /* 0x000fe2000c000000 */
[----:B------:R-:W-:Y:S02]  /*5a20*/  UMOV UR5, UR9 ;  /* 0x0000000900057c82 */ /* 0x000fe40008000000 */
[----:B------:R-:W-:Y:S02]  /*5a30*/  USHF.R.U32.HI UR6, URZ, UR70, UR5 ;  /* 0x00000046ff067299 */ /* 0x000fe40008011605 */
[----:B------:R-:W-:Y:S02]  /*5a40*/  UIMAD.WIDE.U32 UR16, UR7, UR40, URZ ;  /* 0x00000028071072a5 */ /* 0x000fe4000f8e00ff */
[----:B------:R-:W-:Y:S02]  /*5a50*/  USEL UR6, UR15, UR6, !UP2 ;  /* 0x000000060f067287 */ /* 0x000fe4000d000000 */
[----:B------:R-:W-:Y:S01]  /*5a60*/  UISETP.NE.AND UP2, UPT, UR14, URZ, UPT ;  /* 0x000000ff0e00728c */ /* 0x000fe2000bf45270 */
[----:B------:R-:W-:Y:S01]  /*5a70*/  UMOV UR5, UR11 ;  /* 0x0000000b00057c82 */ /* 0x000fe20008000000 */
[----:B------:R-:W-:Y:S02]  /*5a80*/  UIMAD.WIDE.U32 UR10, UR6, UR40, URZ ;  /* 0x00000028060a72a5 */ /* 0x000fe4000f8e00ff */
[----:B------:R-:W-:Y:S03]  /*5a90*/  USHF.R.U32.HI UR8, URZ, UR53, UR5 ;  /* 0x00000035ff087299 */ /* 0x000fe60008011605 */
[----:B------:R-:W-:Y:S02]  /*5aa0*/  UMOV UR5, UR13 ;  /* 0x0000000d00057c82 */ /* 0x000fe40008000000 */
[----:B------:R-:W-:Y:S03]  /*5ab0*/  @UP1 USHF.R.U32.HI UR4, URZ, UR41, UR5 ;  /* 0x00000029ff041299 */ /* 0x000fe60008011605 */
[----:B------:R-:W-:Y:S01]  /*5ac0*/  UMOV UR5, UR17 ;  /* 0x0000001100057c82 */ /* 0x000fe20008000000 */
[----:B------:R-:W-:Y:S02]  /*5ad0*/  UIMAD UR4, UR39, UR4, URZ ;  /* 0x00000004270472a4 */ /* 0x000fe4000f8e02ff */
[----:B------:R-:W-:Y:S02]  /*5ae0*/  @UP1 USHF.R.U32.HI UR7, URZ, UR41, UR5 ;  /* 0x00000029ff071299 */ /* 0x000fe40008011605 */
[----:B------:R-:W-:Y:S02]  /*5af0*/  USEL UR5, UR23, UR8, !UP0 ;  /* 0x0000000817057287 */ /* 0x000fe4000c000000 */
[----:B------:R-:W-:Y:S02]  /*5b00*/  UIMAD UR8, UR39, UR7, URZ ;  /* 0x00000007270872a4 */ /* 0x000fe4000f8e02ff */
[----:B------:R-:W-:Y:S03]  /*5b10*/  UISETP.GE.AND UP0, UPT, UR6, UR4, UPT ;  /* 0x000000040600728c */ /* 0x000fe6000bf06270 */
[----:B------:R-:W-:Y:S01]  /*5b20*/  UMOV UR4, UR11 ;  /* 0x0000000b00047c82 */ /* 0x000fe20008000000 */
[----:B------:R-:W-:Y:S02]  /*5b30*/  UISETP.GE.OR UP0, UPT, UR5, UR8, UP0 ;  /* 0x000000080500728c */ /* 0x000fe40008706670 */
[----:B------:R-:W-:Y:S02]  /*5b40*/  USHF.R.U32.HI UR4, URZ, UR41, UR4 ;  /* 0x00000029ff047299 */ /* 0x000fe40008011604 */
[----:B------:R-:W-:Y:S02]  /*5b50*/  UIMAD.WIDE.U32 UR8, UR5, UR40, URZ ;  /* 0x00000028050872a5 */ /* 0x000fe4000f8e00ff */
[----:B------:R-:W-:Y:S04]  /*5b60*/  USEL UR10, UR6, UR4, !UP1 ;  /* 0x00000004060a7287 */ /* 0x000fe8000c800000 */
[----:B------:R-:W-:Y:S01]  /*5b70*/  UIADD3 UR11, UPT, UPT, -UR10, URZ, URZ ;  /* 0x000000ff0a0b7290 */ /* 0x000fe2000fffe1ff */
[----:B------:R-:W-:Y:S02]  /*5b80*/  @!UP0 UMOV UR4, UR9 ;  /* 0x0000000900048c82 */ /* 0x000fe40008000000 */
[----:B------:R-:W-:Y:S02]  /*5b90*/  @!UP0 USHF.R.U32.HI UR4, URZ, UR41, UR4 ;  /* 0x00000029ff048299 */ /* 0x000fe40008011604 */
[----:B------:R-:W-:Y:S02]  /*5ba0*/  UIMAD UR8, UR39, UR11, UR6 ;  /* 0x0000000b270872a4 */ /* 0x000fe4000f8e0206 */
[----:B------:R-:W-:Y:S02]  /*5bb0*/  @!UP0 USEL UR4, UR5, UR4, !UP1 ;  /* 0x0000000405048287 */ /* 0x000fe4000c800000 */
[----:B------:R-:W-:Y:S02]  /*5bc0*/  UISETP.NE.AND UP1, UPT, UR18, URZ, UPT ;  /* 0x000000ff1200728c */ /* 0x000fe4000bf25270 */
[----:B------:R-:W-:Y:S02]  /*5bd0*/  @!UP0 UIMAD UR7, UR7, UR8, UR4 ;  /* 0x00000008070782a4 */ /* 0x000fe4000f8e0204 */
[----:B------:R-:W-:Y:S02]  /*5be0*/  @!UP0 UIADD3 UR9, UPT, UPT, UR10, -UR4, URZ ;  /* 0x800000040a098290 */ /* 0x000fe4000fffe0ff */
[----:B------:R-:W-:Y:S02]  /*5bf0*/  UIADD3 UR8, UPT, UPT, -UR6, URZ, URZ ;  /* 0x000000ff06087290 */ /* 0x000fe4000fffe1ff */
[----:B------:R-:W-:Y:S02]  /*5c00*/  UIADD3 UR4, UPT, UPT, -UR5, URZ, URZ ;  /* 0x000000ff05047290 */ /* 0x000fe4000fffe1ff */
[----:B------:R-:W-:Y:S03]  /*5c10*/  @!UP0 UIMAD UR6, UR9, UR39, UR5 ;  /* 0x00000027090682a4 */ /* 0x000fe6000f8e0205 */
[----:B------:R-:W-:Y:S01]  /*5c20*/  @!UP0 UMOV UR5, UR7 ;  /* 0x0000000700058c82 */ /* 0x000fe20008000000 */
[----:B------:R-:W-:Y:S02]  /*5c30*/  UIMAD UR7, UR31, UR4, UR23 ;  /* 0x000000041f0772a4 */ /* 0x000fe4000f8e0217 */
[----:B------:R-:W-:Y:S02]  /*5c40*/  UIMAD UR4, UR54, UR8, UR15 ;  /* 0x00000008360472a4 */ /* 0x000fe4000f8e020f */
[----:B------:R-:W-:Y:S02]  /*5c50*/  UIMAD UR23, UR5, UR31, UR7 ;  /* 0x0000001f051772a4 */ /* 0x000fe4000f8e0207 */
[----:B------:R-:W-:Y:S11]  /*5c60*/  UIMAD UR15, UR6, UR54, UR4 ;  /* 0x00000036060f72a4 */ /* 0x000ff6000f8e0204 */
[----:B------:R-:W-:Y:S01]  /*5c70*/  @!UPT UIADD3 URZ, UPT, UPT, URZ, URZ, URZ ;  /* 0x000000fffffff290 */ /* 0x000fe2000fffe0ff */
.L_x_103:
[----:B------:R-:W1:Y:S01]  /*5c80*/  @!UP4 LDCU.128 UR8, c[0x0][0xc10] ;  /* 0x00018200ff08c7ac */ /* 0x000e620008000c00 */
[----:B------:R-:W-:Y:S02]  /*5c90*/  ISETP.NE.U32.AND P1, PT, RZ, UR46, PT ;  /* 0x0000002eff007c0c */ /* 0x000fe4000bf25070 */
[----:B------:R-:W-:Y:S02]  /*5ca0*/  SHF.L.U32 R8, R10, 0x1f, RZ ;  /* 0x0000001f0a087819 */ /* 0x000fe400000006ff */
[----:B------:R-:W-:Y:S01]  /*5cb0*/  ISETP.NE.AND.EX P1, PT, RZ, UR47, PT, P1 ;  /* 0x0000002fff007c0c */ /* 0x000fe2000bf25310 */
[----:B------:R-:W2:Y:S01]  /*5cc0*/  @!UP4 LDCU UR5, c[0x0][0xc0c] ;  /* 0x00018180ff05c7ac */ /* 0x000ea20008000800 */
[----:B-1----:R-:W-:Y:S07]  /*5cd0*/  UIMAD.WIDE.U32 UR6, UR23, UR8, URZ ;  /* 0x00000008170672a5 */ /* 0x002fee000f8e00ff */
[----:B------:R-:W-:Y:S01]  /*5ce0*/  @!UP4 UMOV UR4, UR7 ;  /* 0x000000070004cc82 */ /* 0x000fe20008000000 */
[----:B--2---:R-:W-:Y:S02]  /*5cf0*/  @!UP4 UISETP.NE.AND UP0, UPT, UR5, 0x1, UPT ;  /* 0x000000010500c88c */ /* 0x004fe4000bf05270 */
[----:B------:R-:W-:Y:S02]  /*5d00*/  @!UP4 USHF.R.U32.HI UR4, URZ, UR9, UR4 ;  /* 0x00000009ff04c299 */ /* 0x000fe40008011604 */
[----:B------:R-:W-:Y:S02]  /*5d10*/  UIMAD.WIDE.U32 UR6, UR15, UR11, URZ ;  /* 0x0000000b0f0672a5 */ /* 0x000fe4000f8e00ff */
[----:B------:R-:W-:Y:S02]  /*5d20*/  @!UP4 USEL UR8, UR23, UR4, !UP0 ;  /* 0x000000041708c287 */ /* 0x000fe4000c000000 */
[----:B------:R-:W-:Y:S03]  /*5d30*/  @!UP4 UISETP.NE.AND UP0, UPT, UR10, 0x1, UPT ;  /* 0x000000010a00c88c */ /* 0x000fe6000bf05270 */
[----:B------:R-:W-:Y:S01]  /*5d40*/  @!UP4 UMOV UR6, UR7 ;  /* 0x000000070006cc82 */ /* 0x000fe20008000000 */
[----:B------:R-:W-:Y:S01]  /*5d50*/  USHF.L.U32 UR7, UR19, 0x7, URZ ;  /* 0x0000000713077899 */ /* 0x000fe200080006ff */
[----:B------:R-:W1:Y:S02]  /*5d60*/  @!UP4 LDCU UR4, c[0x0][0xc20] ;  /* 0x00018400ff04c7ac */ /* 0x000e640008000800 */
[----:B-1----:R-:W-:Y:S04]  /*5d70*/  @!UP4 USHF.R.U32.HI UR6, URZ, UR4, UR6 ;  /* 0x00000004ff06c299 */ /* 0x002fe80008011606 */
[----:B------:R-:W-:Y:S04]  /*5d80*/  @!UP4 USEL UR6, UR15, UR6, !UP0 ;  /* 0x000000060f06c287 */ /* 0x000fe8000c000000 */
[----:B------:R-:W-:Y:S02]  /*5d90*/  @!UP4 UIADD3 UR4, UPT, UPT, -UR8, UR6, URZ ;  /* 0x000000060804c290 */ /* 0x000fe4000fffe1ff */
[----:B------:R-:W-:Y:S02]  /*5da0*/  @!UP4 UIADD3 UR6, UPT, UPT, UR8, -UR6, URZ ;  /* 0x800000060806c290 */ /* 0x000fe4000fffe0ff */
[----:B------:R-:W-:Y:S02]  /*5db0*/  @!UP4 UIMAD UR23, UR4, UR5, UR23 ;  /* 0x000000050417c2a4 */ /* 0x000fe4000f8e0217 */
[----:B------:R-:W-:Y:S01]  /*5dc0*/  @!UP4 UIMAD UR15, UR6, UR10, UR15 ;  /* 0x0000000a060fc2a4 */ /* 0x000fe2000f8e020f */
[----:B------:R-:W-:Y:S11]  /*5dd0*/  BRA.U UP2, `(.L_x_104) ;  /* 0x0000000102107547 */ /* 0x000ff6000b800000 */
[----:B------:R-:W-:Y:S04]  /*5de0*/  MOV R2, UR69 ;  /* 0x0000004500027c02 */ /* 0x000fe80008000f00 */
[----:B------:R-:W-:Y:S04]  /*5df0*/  SHF.L.U32 R2, R2, 0x1f, RZ ;  /* 0x0000001f02027819 */ /* 0x000fe800000006ff */
[----:B------:R-:W1:Y:S02]  /*5e00*/  SYNCS.PHASECHK.TRANS64.TRYWAIT P2, [UR42+0x1e8], R2 ;  /* 0x0001e802ff0075a7 */ /* 0x000e64000804112a */
[----:B-1----:R-:W-:Y:S05]  /*5e10*/  @!P2 BRA `(.L_x_105) ;  /* 0x00000054001ca947 */ /* 0x002fea0003800000 */
.L_x_104:
[----:B------:R-:W-:Y:S05]  /*5e20*/  BRA.U !UP5, `(.L_x_106) ;  /* 0x000000010d387547 */ /* 0x000fea000b800000 */
[----:B------:R-:W-:Y:S01]  /*5e30*/  UPLOP3.LUT UP1, UPT, UPT, UPT, UP6, 0x80, 0x8 ;  /* 0x000000000008789c */ /* 0x000fe20003f2f060 */
[----:B-1----:R-:W-:Y:S01]  /*5e40*/  HFMA2 R0, -RZ, RZ, 0, 5.9604644775390625e-08 ;  /* 0x00000001ff007431 */ /* 0x002fe200000001ff */
[----:B------:R-:W1:Y:S01]  /*5e50*/  LDCU.64 UR8, c[0x0][0x358] ;  /* 0x00006b00ff0877ac */ /* 0x000e620008000a00 */
[----:B------:R-:W-:Y:S03]  /*5e60*/  IMAD.MOV.U32 R45, RZ, RZ, 0x1 ;  /* 0x00000001ff2d7424 */ /* 0x000fe600078e00ff */
[----:B------:R-:W-:Y:S05]  /*5e70*/  PLOP3.LUT P2, PT, PT, PT, UP1, 0x80, 0x8 ;  /* 0x000000000008781c */ /* 0x000fea0003f4f018 */
[----:B------:R-:W2:Y:S01]  /*5e80*/  @UP1 LDCU.64 UR4, c[0x0][0x988] ;  /* 0x00013100ff0417ac */ /* 0x000ea20008000a00 */
[----:B------:R-:W-:Y:S07]  /*5e90*/  @UP1 UIMAD UR6, UR48, UR46, URZ ;  /* 0x0000002e300612a4 */ /* 0x000fee000f8e02ff */
[----:B------:R-:W-:Y:S01]  /*5ea0*/  @!P2 PRMT R45, R0, 0x7610, R45 ;  /* 0x00007610002da816 */ /* 0x000fe2000000002d */
[----:B--2---:R-:W-:Y:S06]  /*5eb0*/  @UP1 UIMAD.WIDE UR4, UR6, 0x4, UR4 ;  /* 0x00000004060418a5 */ /* 0x004fec000f8e0204 */
[----:B------:R-:W-:Y:S01]  /*5ec0*/  IMAD.U32 R14, RZ, RZ, UR4 ;  /* 0x00000004ff0e7e24 */ /* 0x000fe2000f8e00ff */
[----:B------:R-:W-:Y:S04]  /*5ed0*/  MOV R15, UR5 ;  /* 0x00000005000f7c02 */ /* 0x000fe80008000f00 */
[----:B------:R-:W2:Y:S01]  /*5ee0*/  @!UP1 LDCU UR4, c[0x0][0x980] ;  /* 0x00013000ff0497ac */ /* 0x000ea20008000800 */
[----:B-1---5:R3:W5:Y:S02]  /*5ef0*/  @P2 LDG.E R27, desc[UR8][R14.64] ;  /* 0x000000080e1b2981 */ /* 0x022764000c1e1900 */
[----:B--23--:R-:W-:Y:S07]  /*5f00*/  @!P2 IMAD.U32 R27, RZ, RZ, UR4 ;  /* 0x00000004ff1bae24 */ /* 0x00cfee000f8e00ff */
.L_x_106:
[----:B-----5:R-:W-:Y:S01]  /*5f10*/  @!P1 FSETP.EQ.AND P3, PT, R27, RZ, PT ;  /* 0x000000ff1b00920b */ /* 0x020fe20003f62000 */
[----:B------:R-:W-:Y:S01]  /*5f20*/  @!UPT UIADD3 URZ, UPT, UPT, URZ, URZ, URZ ;  /* 0x000000fffffff290 */ /* 0x000fe2000fffe0ff */
[----:B------:R-:W-:Y:S11]  /*5f30*/  @!P1 BRA `(.L_x_107) ;  /* 0x0000000000149947 */ /* 0x000ff60003800000 */
[----:B------:R-:W-:Y:S02]  /*5f40*/  LOP3.LUT P1, RZ, R45, 0xff, RZ, 0xc0, !PT ;  /* 0x000000ff2dff7812 */ /* 0x000fe4000782c0ff */
[----:B------:R-:W-:Y:S04]  /*5f50*/  PLOP3.LUT P3, PT, PT, PT, UP1, 0x80, 0x8 ;  /* 0x000000000008781c */ /* 0x000fe80003f6f018 */
[----:B------:R-:W-:Y:S07]  /*5f60*/  PLOP3.LUT P3, PT, P3, PT, PT, 0x8, 0x80 ;  /* 0x000000000080781c */ /* 0x000fee0001f6e170 */
[----:B------:R-:W-:Y:S11]  /*5f70*/  @P1 FSETP.EQ.AND P3, PT, R27, RZ, PT ;  /* 0x000000ff1b00120b */ /* 0x000ff60003f62000 */
[----:B------:R-:W-:Y:S02]  /*5f80*/  @!UPT UIADD3 URZ, UPT, UPT, URZ, URZ, URZ ;  /* 0x000000fffffff290 */ /* 0x000fe4000fffe0ff */
.L_x_107:
[----:B------:R-:W-:Y:S01]  /*5f90*/  USHF.L.U32 UR11, UR45, 0x6, URZ ;  /* 0x000000062d0b7899 */ /* 0x000fe200080006ff */
[----:B------:R-:W2:Y:S01]  /*5fa0*/  SYNCS.PHASECHK.TRANS64.TRYWAIT P1, [UR42+0x1c0], R8 ;  /* 0x0001c008ff0075a7 */ /* 0x000ea2000802112a */
[----:B------:R-:W-:Y:S02]  /*5fb0*/  UISETP.NE.AND UP0, UPT, UR56, 0x1, UPT ;  /* 0x000000013800788c */ /* 0x000fe4000bf05270 */
[----:B------:R-:W-:Y:S01]  /*5fc0*/  UIMAD.WIDE.U32 UR4, UR11, UR57, URZ ;  /* 0x000000390b0472a5 */ /* 0x000fe2000f8e00ff */
[----:B------:R-:W-:Y:S04]  /*5fd0*/  ELECT P2, URZ, PT ;  /* 0x0000000000ff782f */ /* 0x000fe80003840000 */
[----:B------:R-:W-:Y:S02]  /*5fe0*/  PLOP3.LUT P2, PT, P3, P2, PT, 0xf2, 0x2f ;  /* 0x00000000002f781c */ /* 0x000fe40001f45e72 */
[----:B------:R-:W-:Y:S02]  /*5ff0*/  UMOV UR4, UR5 ;  /* 0x0000000500047c82 */ /* 0x000fe40008000000 */
[----:B------:R-:W-:Y:S04]  /*6000*/  USHF.R.U32.HI UR4, URZ, UR58, UR4 ;  /* 0x0000003aff047299 */ /* 0x000fe80008011604 */
[----:B------:R-:W-:Y:S02]  /*6010*/  USEL UR12, UR11, UR4, !UP0 ;  /* 0x000000040b0c7287 */ /* 0x000fe4000c000000 */
[----:B------:R-:W-:Y:S02]  /*6020*/  UISETP.NE.AND UP0, UPT, UR59, 0x1, UPT ;  /* 0x000000013b00788c */ /* 0x000fe4000bf05270 */
[----:B------:R-:W-:Y:S02]  /*6030*/  UIMAD.WIDE.U32 UR4, UR12, UR60, URZ ;  /* 0x0000003c0c0472a5 */ /* 0x000fe4000f8e00ff */
[----:B------:R-:W-:Y:S01]  /*6040*/  UIADD3 UR6, UPT, UPT, -UR12, URZ, URZ ;  /* 0x000000ff0c067290 */ /* 0x000fe2000fffe1ff */
[----:B-1----:R-:W-:Y:S03]  /*6050*/  @!P2 IMAD.MOV.U32 R0, RZ, 0x20, RZ ;  /* 0x00000020ff00a824 */ /* 0x002fe600078e00ff */
[----:B------:R-:W-:Y:S01]  /*6060*/  UIMAD UR11, UR56, UR6, UR11 ;  /* 0x00000006380b72a4 */ /* 0x000fe2000f8e020b */
[----:B------:R-:W-:Y:S01]  /*6070*/  @!P2 IMAD.MOV.U32 R0, RZ, 0x400, R0 ;  /* 0x00000400ff00a824 */ /* 0x000fe200078e0000 */
[----:B------:R-:W-:Y:S02]  /*6080*/  UMOV UR4, UR5 ;  /* 0x0000000500047c82 */ /* 0x000fe40008000000 */
[----:B------:R-:W-:Y:S04]  /*6090*/  USHF.R.U32.HI UR4, URZ, UR61, UR4 ;  /* 0x0000003dff047299 */ /* 0x000fe80008011604 */
[----:B------:R-:W-:Y:S02]  /*60a0*/  USEL UR13, UR12, UR4, !UP0 ;  /* 0x000000040c0d7287 */ /* 0x000fe4000c000000 */
[----:B------:R-:W-:Y:S02]  /*60b0*/  UISETP.NE.AND UP0, UPT, UR62, 0x1, UPT ;  /* 0x000000013e00788c */ /* 0x000fe4000bf05270 */
[----:B------:R-:W-:Y:S07]  /*60c0*/  UIMAD.WIDE.U32 UR4, UR13, UR63, URZ ;  /* 0x0000003f0d0472a5 */ /* 0x000fee000f8e00ff */
[----:B------:R-:W-:Y:S02]  /*60d0*/  UMOV UR4, UR5 ;  /* 0x0000000500047c82 */ /* 0x000fe40008000000 */
[----:B------:R-:W-:Y:S04]  /*60e0*/  USHF.R.U32.HI UR4, URZ, UR71, UR4 ;  /* 0x00000047ff047299 */ /* 0x000fe80008011604 */
[----:B------:R-:W-:Y:S02]  /*60f0*/  USEL UR14, UR13, UR4, !UP0 ;  /* 0x000000040d0e7287 */ /* 0x000fe4000c000000 */
[----:B------:R-:W-:Y:S02]  /*6100*/  UIADD3 UR4, UPT, UPT, -UR13, URZ, URZ ;  /* 0x000000ff0d047290 */ /* 0x000fe4000fffe1ff */
[----:B------:R-:W-:Y:S02]  /*6110*/  UIADD3 UR5, UPT, UPT, -UR14, URZ, URZ ;  /* 0x000000ff0e057290 */ /* 0x000fe4000fffe1ff */
[----:B------:R-:W-:Y:S02]  /*6120*/  UIMAD UR12, UR59, UR4, UR12 ;  /* 0x000000043b0c72a4 */ /* 0x000fe4000f8e020c */
[----:B------:R-:W-:Y:S01]  /*6130*/  UIMAD UR13, UR62, UR5, UR13 ;  /* 0x000000053e0d72a4 */ /* 0x000fe2000f8e020d */
[----:B--2---:R-:W-:Y:S11]  /*6140*/  @!P1 BRA `(.L_x_108) ;  /* 0x0000005000689947 */ /* 0x004ff60003800000 */
.L_x_238:
[----:B-1----:R-:W-:Y:S01]  /*6150*/  @!P2 IADD3 R2, P1, PT, R12, 0x680, RZ ;  /* 0x000006800c02a810 */ /* 0x002fe20007f3e0ff */
[----:B------:R-:W-:Y:S01]  /*6160*/  VOTEU.ALL UP0, P2 ;  /* 0x0000000000ff7886 */ /* 0x000fe20001000000 */
[----:B------:R-:W-:Y:S02]  /*6170*/  @!P2 R2UR UR6, R0 ;  /* 0x000000000006a2ca */ /* 0x000fe400000e0000 */
[----:B------:R-:W-:Y:S01]  /*6180*/  @!P2 R2UR UR5, R2 ;  /* 0x000000000205a2ca */ /* 0x000fe200000e0000 */
[----:B------:R-:W-:Y:S01]  /*6190*/  @!P2 IMAD.X R0, RZ, RZ, R13, P1 ;  /* 0x000000ffff00a224 */ /* 0x000fe200008e060d */
[----:B------:R-:W-:Y:S02]  /*61a0*/  @!UP0 UIADD3 UR8, UPT, UPT, UR42, 0x300, URZ ;  /* 0x000003002a088890 */ /* 0x000fe4000fffe0ff */
[----:B------:R-:W-:Y:S02]  /*61b0*/  @!UP0 UIADD3 UR17, UPT, UPT, UR42, 0xb00, URZ ;  /* 0x00000b002a118890 */ /* 0x000fe4000fffe0ff */
[----:B------:R-:W-:Y:S01]  /*61c0*/  @!P2 R2UR UR4, R0 ;  /* 0x000000000004a2ca */ /* 0x000fe200000e0000 */
[----:B------:R-:W-:Y:S01]  /*61d0*/  @!UP0 UIADD3 UR16, UPT, UPT, UR7, 0x40, URZ ;  /* 0x0000004007108890 */ /* 0x000fe2000fffe0ff */
[----:B------:R-:W-:Y:S03]  /*61e0*/  @!P2 IMAD.MOV.U32 R0, RZ, RZ, 0x1000 ;  /* 0x00001000ff00a424 */ /* 0x000fe600078e00ff */
[----:B------:R-:W-:Y:S02]  /*61f0*/  @!UP0 UPRMT UR6, UR6, 0x5410, URZ ;  /* 0x0000541006068896 */ /* 0x000fe400080000ff */
[----:B------:R-:W-:Y:S01]  /*6200*/  IMAD.U32 R14, RZ, RZ, UR5 ;  /* 0x00000005ff0e7e24 */ /* 0x000fe2000f8e00ff */
[----:B------:R-:W-:Y:S05]  /*6210*/  VOTEU.ALL UP0, P2 ;  /* 0x0000000000ff7886 */ /* 0x000fea0001000000 */
[----:B------:R-:W-:Y:S01]  /*6220*/  IMAD.U32 R15, RZ, RZ, UR4 ;  /* 0x00000004ff0f7e24 */ /* 0x000fe2000f8e00ff */
[----:B------:R-:W-:Y:S01]  /*6230*/  @!P2 R2UR UR4, R14 ;  /* 0x000000000e04a2ca */ /* 0x000fe200000e0000 */
[----:B------:R-:W-:Y:S01]  /*6240*/  @!UP0 UMOV UR9, UR43 ;  /* 0x0000002b00098c82 */ /* 0x000fe20008000000 */
[----:B------:R-:W-:Y:S02]  /*6250*/  @!UP0 UMOV UR10, UR7 ;  /* 0x00000007000a8c82 */ /* 0x000fe40008000000 */
[----:B------:R-:W-:Y:S11]  /*6260*/  @!P2 R2UR UR5, R15 ;  /* 0x000000000f05a2ca */ /* 0x000ff600000e0000 */
[----:B------:R-:W-:Y:S02]  /*6270*/  @!UPT UIADD3 URZ, UPT, UPT, URZ, URZ, URZ ;  /* 0x000000fffffff290 */ /* 0x000fe4000fffe0ff */
[----:B------:R1:W-:Y:S01]  /*6280*/  @!UP0 UTMALDG.5D.IM2COL [UR8], [UR4], UR6 ;  /* 0x00000008040083b4 */ /* 0x0003e20008060006 */
[----:B------:R-:W-:Y:S05]  /*6290*/  VOTEU.ALL UP0, P2 ;  /* 0x0000000000ff7886 */ /* 0x000fea0001000000 */
[----:B-1----:R-:W-:Y:S01]  /*62a0*/  @!UP0 UMOV UR8, UR17 ;  /* 0x0000001100088c82 */ /* 0x002fe20008000000 */
[----:B------:R-:W-:Y:S01]  /*62b0*/  @!UP0 UMOV UR9, UR43 ;  /* 0x0000002b00098c82 */ /* 0x000fe20008000000 */
[----:B------:R-:W-:Y:S02]  /*62c0*/  @!UP0 UMOV UR10, UR16 ;  /* 0x00000010000a8c82 */ /* 0x000fe40008000000 */
[----:B------:R1:W-:Y:S01]  /*62d0*/  @!UP0 UTMALDG.5D.IM2COL [UR8], [UR4], UR6 ;  /* 0x00000008040083b4 */ /* 0x0003e20008060006 */
[----:B------:R2:W-:Y:S01]  /*62e0*/  @!P2 SYNCS.ARRIVE.TRANS64.RED.A0TR RZ, [UR42+0x1a0], R0 ;  /* 0x0001a000ffffa9a7 */ /* 0x0005e2000830042a */
[----:B------:R-:W-:Y:S01]  /*62f0*/  SYNCS.ARRIVE.TRANS64.RED.A1T0 RZ, [UR66], RZ ;  /* 0x000000ffffff79a7 */ /* 0x000fe20008100442 */
[----:B--2---:R-:W-:Y:S01]  /*6300*/  @!P2 IMAD.MOV.U32 R0, RZ, 0x20, RZ ;  /* 0x00000020ff00a824 */ /* 0x004fe200078e00ff */
[----:B------:R-:W2:Y:S03]  /*6310*/  SYNCS.PHASECHK.TRANS64.TRYWAIT P1, [UR42+0x1c8], R8 ;  /* 0x0001c808ff0075a7 */ /* 0x000ea6000802112a */
[----:B------:R-:W-:Y:S01]  /*6320*/  @!P2 IMAD.MOV.U32 R0, RZ, 0x400, R0 ;  /* 0x00000400ff00a824 */ /* 0x000fe200078e0000 */
[----:B-12---:R-:W-:Y:S06]  /*6330*/  @!P1 BRA `(.L_x_109) ;  /* 0x0000005000049947 */ /* 0x006fec0003800000 */
.L_x_240:
[----:B------:R-:W-:Y:S01]  /*6340*/  @!P2 R2UR UR4, R0 ;  /* 0x000000000004a2ca */ /* 0x000fe200000e0000 */
[----:B------:R-:W-:Y:S01]  /*6350*/  VOTEU.ALL UP0, P2 ;  /* 0x0000000000ff7886 */ /* 0x000fe20001000000 */
[----:B-1----:R-:W-:Y:S01]  /*6360*/  @!P2 IADD3 R2, P1, PT, R12, 0x680, RZ ;  /* 0x000006800c02a810 */ /* 0x002fe20007f3e0ff */
[----:B------:R-:W-:Y:S01]  /*6370*/  UMOV UR35, UR11 ;  /* 0x0000000b00237c82 */ /* 0x000fe20008000000 */
[----:B------:R-:W-:Y:S01]  /*6380*/  UMOV UR36, UR12 ;  /* 0x0000000c00247c82 */ /* 0x000fe20008000000 */
[----:B------:R-:W-:Y:S01]  /*6390*/  UMOV UR37, UR13 ;  /* 0x0000000d00257c82 */ /* 0x000fe20008000000 */
[----:B------:R-:W-:Y:S01]  /*63a0*/  @!P2 R2UR UR5, R2 ;  /* 0x000000000205a2ca */ /* 0x000fe200000e0000 */
[----:B------:R-:W-:Y:S01]  /*63b0*/  @!P2 IMAD.X R0, RZ, RZ, R13, P1 ;  /* 0x000000ffff00a224 */ /* 0x000fe200008e060d */
[----:B------:R-:W-:Y:S02]  /*63c0*/  @!UP0 UIADD3 UR34, UPT, UPT, UR7, 0x10, URZ ;  /* 0x0000001007228890 */ /* 0x000fe4000fffe0ff */
[----:B------:R-:W-:Y:S02]  /*63d0*/  @!UP0 UIADD3 UR32, UPT, UPT, UR42, 0x1300, URZ ;  /* 0x000013002a208890 */ /* 0x000fe4000fffe0ff */
[----:B------:R-:W-:Y:S02]  /*63e0*/  @!UP0 UIADD3 UR10, UPT, UPT, UR7, 0x50, URZ ;  /* 0x00000050070a8890 */ /* 0x000fe4000fffe0ff */
[----:B------:R-:W-:Y:S01]  /*63f0*/  @!UP0 UPRMT UR6, UR4, 0x5410, URZ ;  /* 0x0000541004068896 */ /* 0x000fe200080000ff */
[----:B------:R-:W-:Y:S01]  /*6400*/  @!P2 R2UR UR4, R0 ;  /* 0x000000000004a2ca */ /* 0x000fe200000e0000 */
[----:B------:R-:W-:Y:S01]  /*6410*/  @!UP0 UIADD3 UR8, UPT, UPT, UR42, 0x1b00, URZ ;  /* 0x00001b002a088890 */ /* 0x000fe2000fffe0ff */
[----:B------:R-:W-:Y:S01]  /*6420*/  @!P2 IMAD.MOV.U32 R0, RZ, RZ, 0x1000 ;  /* 0x00001000ff00a424 */ /* 0x000fe200078e00ff */
[----:B------:R-:W-:Y:S01]  /*6430*/  VOTEU.ALL UP0, P2 ;  /* 0x0000000000ff7886 */ /* 0x000fe20001000000 */
[----:B------:R-:W-:Y:S01]  /*6440*/  IMAD.U32 R14, RZ, RZ, UR5 ;  /* 0x00000005ff0e7e24 */ /* 0x000fe2000f8e00ff */
[----:B------:R-:W-:Y:S01]  /*6450*/  UMOV UR38, UR14 ;  /* 0x0000000e00267c82 */ /* 0x000fe20008000000 */
[----:B------:R-:W-:Y:S07]  /*6460*/  UMOV UR9, UR33 ;  /* 0x0000002100097c82 */ /* 0x000fee0008000000 */
[----:B------:R-:W-:Y:S01]  /*6470*/  IMAD.U32 R15, RZ, RZ, UR4 ;  /* 0x00000004ff0f7e24 */ /* 0x000fe2000f8e00ff */
[----:B------:R-:W-:Y:S04]  /*6480*/  @!P2 R2UR UR4, R14 ;  /* 0x000000000e04a2ca */ /* 0x000fe800000e0000 */
[----:B------:R-:W-:Y:S11]  /*6490*/  @!P2 R2UR UR5, R15 ;  /* 0x000000000f05a2ca */ /* 0x000ff600000e0000 */
[----:B------:R-:W-:Y:S02]  /*64a0*/  @!UPT UIADD3 URZ, UPT, UPT, URZ, URZ, URZ ;  /* 0x000000fffffff290 */ /* 0x000fe4000fffe0ff */
[----:B------:R1:W-:Y:S01]  /*64b0*/  @!UP0 UTMALDG.5D.IM2COL [UR32], [UR4], UR6 ;  /* 0x00000020040083b4 */ /* 0x0003e20008060006 */
[----:B------:R-:W-:Y:S05]  /*64c0*/  VOTEU.ALL UP0, P2 ;  /* 0x0000000000ff7886 */ /* 0x000fea0001000000 */
[----:B------:R1:W-:Y:S01]  /*64d0*/  @!UP0 UTMALDG.5D.IM2COL [UR8], [UR4], UR6 ;  /* 0x00000008040083b4 */ /* 0x0003e20008060006 */
[----:B------:R2:W-:Y:S01]  /*64e0*/  @!P2 SYNCS.ARRIVE.TRANS64.RED.A0TR RZ, [UR42+0x1a8], R0 ;  /* 0x0001a800ffffa9a7 */ /* 0x0005e2000830042a */
[----:B------:R-:W-:Y:S01]  /*64f0*/  SYNCS.ARRIVE.TRANS64.RED.A1T0 RZ, [UR65], RZ ;  /* 0x000000ffffff79a7 */ /* 0x000fe20008100441 */
[----:B--2---:R-:W-:Y:S01]  /*6500*/  @!P2 IMAD.MOV.U32 R0, RZ, 0x20, RZ ;  /* 0x00000020ff00a824 */ /* 0x004fe200078e00ff */
[----:B------:R-:W2:Y:S03]  /*6510*/  SYNCS.PHASECHK.TRANS64.TRYWAIT P1, [UR42+0x1d0], R8 ;  /* 0x0001d008ff0075a7 */ /* 0x000ea6000802112a */
[----:B------:R-:W-:Y:S01]  /*6520*/  @!P2 IMAD.MOV.U32 R0, RZ, 0x400, R0 ;  /* 0x00000400ff00a824 */ /* 0x000fe200078e0000 */
[----:B-12---:R-:W-:Y:S06]  /*6530*/  @!P1 BRA `(.L_x_110) ;  /* 0x0000004c009c9947 */ /* 0x006fec0003800000 */
.L_x_242:
        /* <DEDUP_REMOVED lines=8> */
[----:B------:R-:W-:Y:S01]  /*65c0*/  @!UP0 UIADD3 UR26, UPT, UPT, UR7, 0x20, URZ ;  /* 0x00000020071a8890 */ /* 0x000fe2000fffe0ff */
[----:B------:R-:W-:Y:S01]  /*65d0*/  @P0 SHF.R.U32.HI R4, RZ, 0x10, R5 ;  /* 0x00000010ff040819 */ /* 0x000fe20000011605 */
[----:B------:R-:W-:Y:S02]  /*65e0*/  @!UP0 UIADD3 UR24, UPT, UPT, UR42, 0x2300, URZ ;  /* 0x000023002a188890 */ /* 0x000fe4000fffe0ff */
[----:B------:R-:W-:Y:S01]  /*65f0*/  @!UP0 UIADD3 UR10, UPT, UPT, UR7, 0x60, URZ ;  /* 0x00000060070a8890 */ /* 0x000fe2000fffe0ff */
[----:B------:R-:W-:Y:S01]  /*6600*/  @P0 R2UR UR48, R4 ;  /* 0x00000000043002ca */ /* 0x000fe200000e0000 */
        /* <DEDUP_REMOVED lines=17> */
[----:B------:R-:W2:Y:S02]  /*6720*/  SYNCS.PHASECHK.TRANS64.TRYWAIT P1, [UR42+0x1d8], R8 ;  /* 0x0001d808ff0075a7 */ /* 0x000ea4000802112a */
[----:B-12---:R-:W-:Y:S05]  /*6730*/  @!P1 BRA `(.L_x_111) ;  /* 0x0000004c00349947 */ /* 0x006fea0003800000 */
.L_x_244:
[----:B------:R-:W-:Y:S01]  /*6740*/  UPLOP3.LUT UP2, UPT, UPT, UPT, UPT, 0x80, 0x8 ;  /* 0x000000000008789c */ /* 0x000fe20003f4f070 */
[----:B-1----:R-:W-:Y:S01]  /*6750*/  @!P2 IMAD.MOV.U32 R0, RZ, 0x20, RZ ;  /* 0x00000020ff00a824 */ /* 0x002fe200078e00ff */
[----:B------:R-:W-:Y:S01]  /*6760*/  @!P2 IADD3 R2, P0, PT, R12, 0x680, RZ ;  /* 0x000006800c02a810 */ /* 0x000fe20007f1e0ff */
[----:B------:R-:W-:Y:S01]  /*6770*/  UMOV UR19, UR11 ;  /* 0x0000000b00137c82 */ /* 0x000fe20008000000 */
[----:B------:R-:W-:Y:S01]  /*6780*/  VOTEU.ALL UP0, P2 ;  /* 0x0000000000ff7886 */ /* 0x000fe20001000000 */
[----:B------:R-:W-:Y:S01]  /*6790*/  @!P2 IMAD.MOV.U32 R0, RZ, 0x400, R0 ;  /* 0x00000400ff00a824 */ /* 0x000fe200078e0000 */
[----:B------:R-:W-:Y:S01]  /*67a0*/  @!P2 R2UR UR5, R2 ;  /* 0x000000000205a2ca */ /* 0x000fe200000e0000 */
[----:B------:R-:W-:Y:S01]  /*67b0*/  UMOV UR20, UR12 ;  /* 0x0000000c00147c82 */ /* 0x000fe20008000000 */
[----:B------:R-:W-:Y:S01]  /*67c0*/  UMOV UR21, UR13 ;  /* 0x0000000d00157c82 */ /* 0x000fe20008000000 */
[----:B------:R-:W-:Y:S01]  /*67d0*/  @!UP0 UIADD3 UR18, UPT, UPT, UR7, 0x30, URZ ;  /* 0x0000003007128890 */ /* 0x000fe2000fffe0ff */
[----:B------:R-:W-:Y:S01]  /*67e0*/  @!P2 R2UR UR4, R0 ;  /* 0x000000000004a2ca */ /* 0x000fe200000e0000 */
[----:B------:R-:W-:Y:S01]  /*67f0*/  @!P2 IMAD.X R0, RZ, RZ, R13, P0 ;  /* 0x000000ffff00a224 */ /* 0x000fe200000e060d */
[----:B------:R-:W-:Y:S01]  /*6800*/  @!UP0 UIADD3 UR16, UPT, UPT, UR42, 0x3300, URZ ;  /* 0x000033002a108890 */ /* 0x000fe2000fffe0ff */
[----:B------:R-:W-:Y:S01]  /*6810*/  R2UR UR26, R47 ;  /* 0x000000002f1a72ca */ /* 0x000fe200000e0000 */
[----:B------:R-:W-:Y:S01]  /*6820*/  @!UP0 UIADD3 UR17, UPT, UPT, UR42, 0x1b8, URZ ;  /* 0x000001b82a118890 */ /* 0x000fe2000fffe0ff */
[----:B------:R-:W-:Y:S01]  /*6830*/  R2UR UR24, R48 ;  /* 0x00000000301872ca */ /* 0x000fe200000e0000 */
[----:B------:R-:W-:Y:S01]  /*6840*/  @!UP0 UIADD3 UR10, UPT, UPT, UR7, 0x70, URZ ;  /* 0x00000070070a8890 */ /* 0x000fe2000fffe0ff */
[----:B------:R-:W-:Y:S01]  /*6850*/  LOP3.LUT R10, R10, 0x1, RZ, 0x3c, !PT ;  /* 0x000000010a0a7812 */ /* 0x000fe200078e3cff */
[----:B------:R-:W-:Y:S01]  /*6860*/  @!UP0 UIADD3 UR8, UPT, UPT, UR42, 0x3b00, URZ ;  /* 0x00003b002a088890 */ /* 0x000fe2000fffe0ff */
[----:B------:R-:W-:Y:S01]  /*6870*/  IMAD.U32 R4, RZ, RZ, UR5 ;  /* 0x00000005ff047e24 */ /* 0x000fe2000f8e00ff */
[----:B------:R-:W-:Y:S01]  /*6880*/  UMOV UR22, UR14 ;  /* 0x0000000e00167c82 */ /* 0x000fe20008000000 */
[----:B------:R-:W-:Y:S01]  /*6890*/  UMOV UR9, UR17 ;  /* 0x0000001100097c82 */ /* 0x000fe20008000000 */
[----:B------:R-:W-:Y:S01]  /*68a0*/  LOP3.LUT R9, R9, 0x1, RZ, 0x3c, !PT ;  /* 0x0000000109097812 */ /* 0x000fe200078e3cff */
[----:B------:R-:W-:Y:S01]  /*68b0*/  @!UP0 UPRMT UR6, UR4, 0x5410, URZ ;  /* 0x0000541004068896 */ /* 0x000fe200080000ff */
[----:B------:R-:W-:Y:S01]  /*68c0*/  @!P2 R2UR UR4, R0 ;  /* 0x000000000004a2ca */ /* 0x000fe200000e0000 */
[----:B------:R-:W-:Y:S03]  /*68d0*/  VOTEU.ALL UP0, P2 ;  /* 0x0000000000ff7886 */ /* 0x000fe60001000000 */
[----:B------:R-:W-:Y:S09]  /*68e0*/  UIADD3 UR45, UPT, UPT, UR23, UR24, URZ ;  /* 0x00000018172d7290 */ /* 0x000ff2000fffe0ff */
        /* <DEDUP_REMOVED lines=9> */
[----:B-1----:R-:W-:Y:S01]  /*6980*/  UIADD3 UR19, UPT, UPT, UR15, UR26, URZ ;  /* 0x0000001a0f137290 */ /* 0x002fe2000fffe0ff */
[----:B------:R-:W-:Y:S11]  /*6990*/  BRA.U UP3, `(.L_x_112) ;  /* 0xffffffed03987547 */ /* 0x000ff6000b83ffff */
[----:B------:R-:W-:-:S04]  /*69a0*/  SHF.L.U32 R2, R10, 0x1f, RZ ;  /* 0x0000001f0a027819 */ /* 0x000fc800000006ff */
[----:B------:R-:W1:Y:S02]  /*69b0*/  SYNCS.PHASECHK.TRANS64.TRYWAIT P0, [UR42+0x1c0], R2 ;  /* 0x0001c002ff0075a7 */ /* 0x000e64000800112a */
[----:B-1----:R-:W-:Y:S05]  /*69c0*/  @!P0 BRA `(.L_x_113) ;  /* 0x0000004800a88947 */ /* 0x002fea0003800000 */
.L_x_246:
[----:B------:R-:W3:Y:S02]  /*69d0*/  SYNCS.PHASECHK.TRANS64.TRYWAIT P0, [UR42+0x1c8], R2 ;  /* 0x0001c802ff0075a7 */ /* 0x000ee4000800112a */
[----:B---3--:R-:W-:Y:S05]  /*69e0*/  @!P0 BRA `(.L_x_114) ;  /* 0x0000004800b88947 */ /* 0x008fea0003800000 */
.L_x_248:
[----:B------:R-:W3:Y:S02]  /*69f0*/  SYNCS.PHASECHK.TRANS64.TRYWAIT P0, [UR42+0x1d0], R2 ;  /* 0x0001d002ff0075a7 */ /* 0x000ee4000800112a */
[----:B---3--:R-:W-:Y:S05]  /*6a00*/  @!P0 BRA `(.L_x_115) ;  /* 0x0000004800c88947 */ /* 0x008fea0003800000 */
.L_x_250:
[----:B-1----:R-:W-:-:S07]  /*6a10*/  MOV R0, UR42 ;  /* 0x0000002a00007c02 */ /* 0x002fce0008000f00 */
.L_x_116:
[----:B-1----:R-:W-:-:S04]  /*6a20*/  SHF.L.U32 R2, R10, 0x1f, RZ ;  /* 0x0000001f0a027819 */ /* 0x002fc800000006ff */
[----:B------:R1:W3:Y:S03]  /*6a30*/  SYNCS.PHASECHK.TRANS64.TRYWAIT P0, [R0+URZ+0x1d8], R2 ;  /* 0x0001d802000075a7 */ /* 0x0002e600080011ff */
[----:B---3--:R-:W-:Y:S05]  /*6a40*/  @!P0 NANOSLEEP.SYNCS 0x989680 ;  /* 0x009896800000895d */ /* 0x008fea0003900000 */
[----:B------:R-:W3:Y:S02]  /*6a50*/  @!P0 SYNCS.PHASECHK.TRANS64 P0, [R0+URZ+0x1d8], R2 ;  /* 0x0001d802000085a7 */ /* 0x000ee400080010ff */
[----:B--23--:R-:W-:Y:S05]  /*6a60*/  @P0 EXIT ;  /* 0x000000000000094d */ /* 0x00cfea0003800000 */
[----:B------:R-:W-:Y:S05]  /*6a70*/  BRA `(.L_x_116) ;  /* 0xfffffffc00e87947 */ /* 0x000fea000383ffff */
.L_x_101:
[----:B------:R-:W-:-:S06]  /*6a80*/  UISETP.GE.AND UP0, UPT, UR18, 0x4, UPT ;  /* 0x000000041200788c */ /* 0x000fcc000bf06270 */
[----:B------:R-:W-:-:S13]  /*6a90*/  PLOP3.LUT P0, PT, PT, PT, UP0, 0x80, 0x8 ;  /* 0x000000000008781c */ /* 0x000fda0003f0f008 */
[----:B-1----:R-:W-:Y:S05]  /*6aa0*/  @!P0 EXIT ;  /* 0x000000000000894d */ /* 0x002fea0003800000 */
[----:B------:R-:W1:Y:S08]  /*6ab0*/  S2UR UR4, SR_CgaCtaId ;  /* 0x00000000000479c3 */ /* 0x000e700000008800 */
[----:B------:R-:W-:Y:S01]  /*6ac0*/  BAR.SYNC.DEFER_BLOCKING 0x6, 0xa0 ;  /* 0x0182800000007b1d */ /* 0x000fe20000010000 */
[C---:B------:R-:W-:Y:S01]  /*6ad0*/  IMAD.SHL.U32 R44, R55.reuse, 0x10, RZ ;  /* 0x00000010372c7824 */ /* 0x040fe200078e00ff */
[----:B------:R-:W-:Y:S01]  /*6ae0*/  SHF.L.U32 R23, R55, 0x10, RZ ;  /* 0x0000001037177819 */ /* 0x000fe200000006ff */
[----:B------:R-:W-:-:S02]  /*6af0*/  IMAD.SHL.U32 R0, R46, 0x200, RZ ;  /* 0x000002002e007824 */ /* 0x000fc400078e00ff */
[----:B------:R-:W-:Y:S02]  /*6b00*/  HFMA2 R51, -RZ, RZ, 0, 0 ;  /* 0x00000000ff337431 */ /* 0x000fe400000001ff */
[----:B------:R-:W-:Y:S01]  /*6b10*/  IMAD.SHL.U32 R4, R55, 0x2, RZ ;  /* 0x0000000237047824 */ /* 0x000fe200078e00ff */
[----:B------:R-:W-:Y:S01]  /*6b20*/  UMOV UR44, 0x400 ;  /* 0x00000400002c7882 */ /* 0x000fe20000000000 */
[----:B------:R-:W2:Y:S01]  /*6b30*/  LDC.64 R42, c[0x0][0x9b0] ;  /* 0x00026c00ff2a7b82 */ /* 0x000ea20000000a00 */
[C---:B------:R-:W-:Y:S01]  /*6b40*/  LOP3.LUT R54, R44.reuse, 0x5b0, RZ, 0xc0, !PT ;  /* 0x000005b02c367812 */ /* 0x040fe200078ec0ff */
[----:B------:R-:W-:Y:S01]  /*6b50*/  IMAD.MOV.U32 R53, RZ, RZ, 0x1 ;  /* 0x00000001ff357424 */ /* 0x000fe200078e00ff */
[----:B------:R-:W-:Y:S01]  /*6b60*/  LOP3.LUT R5, R44, 0x40, RZ, 0xc0, !PT ;  /* 0x000000402c057812 */ /* 0x000fe200078ec0ff */
[----:B------:R-:W-:Y:S01]  /*6b70*/  IMAD.MOV.U32 R22, RZ, RZ, RZ ;  /* 0x000000ffff167224 */ /* 0x000fe200078e00ff */
[----:B------:R-:W-:Y:S01]  /*6b80*/  LOP3.LUT R54, R54, 0x200, R0, 0xf8, !PT ;  /* 0x0000020036367812 */ /* 0x000fe200078ef800 */
[----:B------:R-:W-:Y:S01]  /*6b90*/  IMAD.SHL.U32 R0, R46, 0x200000, RZ ;  /* 0x002000002e007824 */ /* 0x000fe200078e00ff */
[----:B------:R-:W-:Y:S01]  /*6ba0*/  LOP3.LUT R4, R5, 0x8, R4, 0xf8, !PT ;  /* 0x0000000805047812 */ /* 0x000fe200078ef804 */
[----:B------:R-:W3:Y:S01]  /*6bb0*/  LDC.64 R40, c[0x0][0x9a8] ;  /* 0x00026a00ff287b82 */ /* 0x000ee20000000a00 */
[----:B------:R-:W-:Y:S01]  /*6bc0*/  LOP3.LUT P0, RZ, R44, 0x40, RZ, 0xc0, !PT ;  /* 0x000000402cff7812 */ /* 0x000fe2000780c0ff */
[----:B------:R-:W-:Y:S01]  /*6bd0*/  IMAD.MOV.U32 R52, RZ, RZ, RZ ;  /* 0x000000ffff347224 */ /* 0x000fe200078e00ff */
[----:B------:R-:W-:Y:S01]  /*6be0*/  LOP3.LUT R0, R0, 0x200000, RZ, 0xc0, !PT ;  /* 0x0020000000007812 */ /* 0x000fe200078ec0ff */
[----:B------:R-:W4:Y:S01]  /*6bf0*/  LDCU UR57, c[0x0][0x370] ;  /* 0x00006e00ff3977ac */ /* 0x000f220008000800 */
[----:B------:R-:W-:-:S02]  /*6c00*/  LOP3.LUT R54, R54, R4, RZ, 0xfc, !PT ;  /* 0x0000000436367212 */ /* 0x000fc400078efcff */
[----:B------:R-:W-:Y:S01]  /*6c10*/  LOP3.LUT R23, R0, 0x400000, R23, 0xf8, !PT ;  /* 0x0040000000177812 */ /* 0x000fe200078ef817 */
[----:B-1----:R-:W-:Y:S01]  /*6c20*/  ULEA UR44, UR4, UR44, 0x18 ;  /* 0x0000002c042c7291 */ /* 0x002fe2000f8ec0ff */
[----:B------:R-:W-:Y:S01]  /*6c30*/  P2R R0, PR, RZ, 0x1 ;  /* 0x00000001ff007803 */ /* 0x000fe20000000000 */
[----:B------:R-:W1:Y:S01]  /*6c40*/  LDCU.128 UR4, c[0x0][0xb80] ;  /* 0x00017000ff0477ac */ /* 0x000e620008000c00 */
[----:B------:R-:W-:Y:S01]  /*6c50*/  LOP3.LUT R55, R55, 0x60, RZ, 0xc0, !PT ;  /* 0x0000006037377812 */ /* 0x000fe200078ec0ff */
[----:B------:R-:W2:Y:S05]  /*6c60*/  LDCU.64 UR62, c[0x0][0x348] ;  /* 0x00006900ff3e77ac */ /* 0x000eaa0008000a00 */
[----:B------:R-:W4:Y:S01]  /*6c70*/  LDS R2, [UR44+0x240] ;  /* 0x0002402cff027984 */ /* 0x000f220008000800 */
[----:B------:R-:W2:Y:S01]  /*6c80*/  LDCU UR42, c[0x0][0xc0c] ;  /* 0x00018180ff2a77ac */ /* 0x000ea20008000800 */
[----:B------:R-:W2:Y:S01]  /*6c90*/  LDCU UR38, c[0x0][0xc30] ;  /* 0x00018600ff2677ac */ /* 0x000ea20008000800 */
[----:B------:R-:W2:Y:S01]  /*6ca0*/  LDCU.64 UR50, c[0x0][0x988] ;  /* 0x00013100ff3277ac */ /* 0x000ea20008000a00 */
[----:B-1----:R-:W-:Y:S01]  /*6cb0*/  IMAD.U32 R59, RZ, RZ, UR4 ;  /* 0x00000004ff3b7e24 */ /* 0x002fe2000f8e00ff */
[----:B------:R-:W-:Y:S01]  /*6cc0*/  MOV R56, UR7 ;  /* 0x0000000700387c02 */ /* 0x000fe20008000f00 */
[----:B------:R-:W-:Y:S01]  /*6cd0*/  UIADD3 UR4, UPT, UPT, UR44, 0x300, URZ ;  /* 0x000003002c047890 */ /* 0x000fe2000fffe0ff */
[----:B------:R-:W-:Y:S01]  /*6ce0*/  IMAD.U32 R58, RZ, RZ, UR5 ;  /* 0x00000005ff3a7e24 */ /* 0x000fe2000f8e00ff */
[----:B------:R-:W1:Y:S01]  /*6cf0*/  LDCU.64 UR40, c[0x0][0xc28] ;  /* 0x00018500ff2877ac */ /* 0x000e620008000a00 */
[----:B------:R-:W-:-:S03]  /*6d00*/  IMAD.U32 R57, RZ, RZ, UR6 ;  /* 0x00000006ff397e24 */ /* 0x000fc6000f8e00ff */
[----:B------:R-:W-:Y:S01]  /*6d10*/  IMAD.U32 R50, RZ, RZ, UR4 ;  /* 0x00000004ff327e24 */ /* 0x000fe2000f8e00ff */
[----:B------:R-:W1:Y:S01]  /*6d20*/  LDCU.64 UR60, c[0x0][0x990] ;  /* 0x00013200ff3c77ac */ /* 0x000e620008000a00 */
[----:B------:R-:W1:Y:S01]  /*6d30*/  LDCU.128 UR52, c[0x0][0xc10] ;  /* 0x00018200ff3477ac */ /* 0x000e620008000c00 */
[----:B------:R-:W1:Y:S01]  /*6d40*/  LDCU UR56, c[0x0][0x374] ;  /* 0x00006e80ff3877ac */ /* 0x000e620008000800 */
[----:B------:R-:W-:Y:S01]  /*6d50*/  UMOV UR49, URZ ;  /* 0x000000ff00317c82 */ /* 0x000fe20008000000 */
[----:B------:R-:W-:Y:S01]  /*6d60*/  UMOV UR47, URZ ;  /* 0x000000ff002f7c82 */ /* 0x000fe20008000000 */
[C---:B----4-:R-:W-:Y:S01]  /*6d70*/  VIADD R3, R2.reuse, 0x40 ;  /* 0x0000004002037836 */ /* 0x050fe20000000000 */
[----:B------:R-:W-:-:S04]  /*6d80*/  LOP3.LUT R2, R2, 0xffff, RZ, 0xc0, !PT ;  /* 0x0000ffff02027812 */ /* 0x000fc800078ec0ff */
[----:B------:R-:W-:-:S05]  /*6d90*/  LOP3.LUT R3, R3, 0xffff, RZ, 0xc0, !PT ;  /* 0x0000ffff03037812 */ /* 0x000fca00078ec0ff */
[----:B-123--:R4:W-:Y:S02]  /*6da0*/  STL.64 [R1], R2 ;  /* 0x0000000201007387 */ /* 0x00e9e40000100a00 */
.L_x_160:
[----:B----4-:R-:W-:Y:S04]  /*6db0*/  SHF.L.U32 R2, R51, 0x1f, RZ ;  /* 0x0000001f33027819 */ /* 0x010fe800000006ff */
[----:B-1----:R-:W1:Y:S02]  /*6dc0*/  SYNCS.PHASECHK.TRANS64.TRYWAIT P0, [UR44+0x1f0], R2 ;  /* 0x0001f002ff0075a7 */ /* 0x002e64000800112c */
[----:B-1----:R-:W-:Y:S05]  /*6dd0*/  @!P0 BRA `(.L_x_117) ;  /* 0x0000004400ec8947 */ /* 0x002fea0003800000 */
.L_x_252:
[----:B-1----:R-:W-:Y:S01]  /*6de0*/  LEA R2, R22, UR43, 0x2 ;  /* 0x0000002b16027c11 */ /* 0x002fe2000f8e10ff */
[----:B------:R-:W1:Y:S01]  /*6df0*/  LDS.128 R4, [UR44+0x230] ;  /* 0x0002302cff047984 */ /* 0x000e620008000c00 */
[----:B------:R-:W-:Y:S02]  /*6e00*/  UIADD3 UR4, UPT, UPT, UR44, 0x1f8, URZ ;  /* 0x000001f82c047890 */ /* 0x000fe4000fffe0ff */
[----:B------:R-:W-:Y:S01]  /*6e10*/  UISETP.GE.AND UP0, UPT, UR39, 0x1, UPT ;  /* 0x000000012700788c */ /* 0x000fe2000bf06270 */
[----:B------:R-:W-:Y:S01]  /*6e20*/  @!PT LDS RZ, [RZ] ;  /* 0x00000000fffff984 */ /* 0x000fe20000000800 */
[----:B------:R-:W-:Y:S01]  /*6e30*/  @!PT LDS RZ, [RZ] ;  /* 0x00000000fffff984 */ /* 0x000fe20000000800 */
[----:B------:R-:W-:Y:S01]  /*6e40*/  @!PT LDS RZ, [RZ] ;  /* 0x00000000fffff984 */ /* 0x000fe20000000800 */
[----:B------:R-:W-:Y:S01]  /*6e50*/  @!PT LDS RZ, [RZ] ;  /* 0x00000000fffff984 */ /* 0x000fe20000000800 */
[----:B------:R2:W-:Y:S06]  /*6e60*/  MEMBAR.ALL.CTA ;  /* 0x0000000000007992 */ /* 0x0005ec0000008000 */
[----:B--2---:R-:W2:Y:S01]  /*6e70*/  FENCE.VIEW.ASYNC.S ;  /* 0x00000000000073c6 */ /* 0x004ea20000000000 */
[----:B------:R-:W-:Y:S09]  /*6e80*/  UPRMT UR4, URZ, 0x654, UR4 ;  /* 0x00000654ff047896 */ /* 0x000ff20008000004 */
[----:B--2---:R-:W-:Y:S01]  /*6e90*/  SYNCS.ARRIVE.TRANS64.RED.A1T0 RZ, [UR4], RZ ;  /* 0x000000ffffff79a7 */ /* 0x004fe20008100404 */
[----:B------:R-:W5:Y:S01]  /*6ea0*/  LDL R2, [R2] ;  /* 0x0000000002027983 */ /* 0x000f620000100800 */
[----:B-1----:R-:W-:Y:S11]  /*6eb0*/  LOP3.LUT P0, RZ, R6, 0x1, RZ, 0xc0, !PT ;  /* 0x0000000106ff7812 */ /* 0x002ff6000780c0ff */
[----:B------:R-:W-:Y:S02]  /*6ec0*/  @!UPT UIADD3 URZ, UPT, UPT, URZ, URZ, URZ ;  /* 0x000000fffffff290 */ /* 0x000fe4000fffe0ff */
[----:B------:R-:W-:Y:S01]  /*6ed0*/  VOTEU.ANY UP1, P0 ;  /* 0x0000000000ff7886 */ /* 0x000fe20000020100 */
[----:B------:R-:W-:Y:S01]  /*6ee0*/  PLOP3.LUT P0, PT, PT, PT, UP1, 0x80, 0x8 ;  /* 0x000000000008781c */ /* 0x000fe20003f0f018 */
[----:B------:R-:W-:Y:S11]  /*6ef0*/  UP2UR UR58, UPR, URZ, 0x2 ;  /* 0x00000002ff3a7883 */ /* 0x000ff60008000000 */
[----:B------:R-:W-:Y:S01]  /*6f00*/  @!UPT UIADD3 URZ, UPT, UPT, URZ, URZ, URZ ;  /* 0x000000fffffff290 */ /* 0x000fe2000fffe0ff */
[----:B------:R-:W-:Y:S02]  /*6f10*/  @P0 MOV R3, R4 ;  /* 0x0000000400030202 */ /* 0x000fe40000000f00 */
[----:B------:R-:W-:Y:S02]  /*6f20*/  @P0 LOP3.LUT R0, R5, 0xffff, RZ, 0xc0, !PT ;  /* 0x0000ffff05000812 */ /* 0x000fe400078ec0ff */
[----:B------:R-:W-:Y:S02]  /*6f30*/  @P0 R2UR UR5, R3 ;  /* 0x00000000030502ca */ /* 0x000fe400000e0000 */
[----:B------:R-:W-:Y:S11]  /*6f40*/  @P0 R2UR UR4, R0 ;  /* 0x00000000000402ca */ /* 0x000ff600000e0000 */
[----:B------:R-:W-:Y:S02]  /*6f50*/  @UP1 UMOV UR37, UR5 ;  /* 0x0000000500251c82 */ /* 0x000fe40008000000 */
[----:B------:R-:W-:Y:S01]  /*6f60*/  @UP1 UMOV UR36, UR4 ;  /* 0x0000000400241c82 */ /* 0x000fe20008000000 */
[----:B------:R-:W-:Y:S05]  /*6f70*/  BRA.U !UP0, `(.L_x_118) ;  /* 0x0000000108cc7547 */ /* 0x000fea000b800000 */
[----:B------:R-:W1:Y:S01]  /*6f80*/  LDCU UR9, c[0x0][0xc20] ;  /* 0x00018400ff0977ac */ /* 0x000e620008000800 */
[----:B------:R-:W-:Y:S02]  /*6f90*/  UIMAD.WIDE.U32 UR4, UR56, UR55, URZ ;  /* 0x00000037380472a5 */ /* 0x000fe4000f8e00ff */
[----:B------:R-:W-:Y:S02]  /*6fa0*/  UIMAD.WIDE.U32 UR6, UR57, UR52, URZ ;  /* 0x00000034390672a5 */ /* 0x000fe4000f8e00ff */
[----:B------:R-:W-:Y:S02]  /*6fb0*/  UIMAD.WIDE.U32 UR10, UR36, UR55, URZ ;  /* 0x00000037240a72a5 */ /* 0x000fe4000f8e00ff */
[----:B------:R-:W-:Y:S02]  /*6fc0*/  UISETP.NE.AND UP0, UPT, UR54, 0x1, UPT ;  /* 0x000000013600788c */ /* 0x000fe4000bf05270 */
[----:B------:R-:W-:Y:S02]  /*6fd0*/  UISETP.NE.AND UP1, UPT, UR42, 0x1, UPT ;  /* 0x000000012a00788c */ /* 0x000fe4000bf25270 */
[----:B------:R-:W-:Y:S02]  /*6fe0*/  UISETP.NE.AND UP2, UPT, UR39, 0x1, UPT ;  /* 0x000000012700788c */ /* 0x000fe4000bf45270 */
[----:B------:R-:W-:Y:S01]  /*6ff0*/  UIMAD.WIDE.U32 UR12, UR37, UR52, URZ ;  /* 0x00000034250c72a5 */ /* 0x000fe2000f8e00ff */
[----:B------:R-:W-:Y:S01]  /*7000*/  UMOV UR4, UR5 ;  /* 0x0000000500047c82 */ /* 0x000fe20008000000 */
[----:B------:R-:W-:Y:S01]  /*7010*/  UMOV UR6, UR11 ;  /* 0x0000000b00067c82 */ /* 0x000fe20008000000 */
[----:B-1----:R-:W-:Y:S03]  /*7020*/  USHF.R.U32.HI UR8, URZ, UR9, UR4 ;  /* 0x00000009ff087299 */ /* 0x002fe60008011604 */
[----:B------:R-:W-:Y:S02]  /*7030*/  UMOV UR4, UR7 ;  /* 0x0000000700047c82 */ /* 0x000fe40008000000 */
[----:B------:R-:W-:Y:S02]  /*7040*/  USHF.R.U32.HI UR5, URZ, UR53, UR4 ;  /* 0x00000035ff057299 */ /* 0x000fe40008011604 */
[----:B------:R-:W-:Y:S02]  /*7050*/  USEL UR4, UR56, UR8, !UP0 ;  /* 0x0000000838047287 */ /* 0x000fe4000c000000 */
[----:B------:R-:W-:Y:S02]  /*7060*/  USHF.R.U32.HI UR8, URZ, UR9, UR6 ;  /* 0x00000009ff087299 */ /* 0x000fe40008011606 */
[----:B------:R-:W-:Y:S02]  /*7070*/  UIMAD.WIDE.U32 UR6, UR4, UR40, URZ ;  /* 0x00000028040672a5 */ /* 0x000fe4000f8e00ff */
[----:B------:R-:W-:Y:S02]  /*7080*/  USEL UR9, UR57, UR5, !UP1 ;  /* 0x0000000539097287 */ /* 0x000fe4000c800000 */
[----:B------:R-:W-:Y:S02]  /*7090*/  USEL UR8, UR36, UR8, !UP0 ;  /* 0x0000000824087287 */ /* 0x000fe4000c000000 */
[----:B------:R-:W-:Y:S01]  /*70a0*/  UIMAD.WIDE.U32 UR10, UR9, UR40, URZ ;  /* 0x00000028090a72a5 */ /* 0x000fe2000f8e00ff */
[----:B------:R-:W-:Y:S01]  /*70b0*/  UMOV UR6, UR7 ;  /* 0x0000000700067c82 */ /* 0x000fe20008000000 */
[----:B------:R-:W-:Y:S01]  /*70c0*/  UMOV UR5, UR13 ;  /* 0x0000000d00057c82 */ /* 0x000fe20008000000 */
[----:B------:R-:W-:Y:S02]  /*70d0*/  @UP2 USHF.R.U32.HI UR4, URZ, UR41, UR6 ;  /* 0x00000029ff042299 */ /* 0x000fe40008011606 */
[----:B------:R-:W-:Y:S02]  /*70e0*/  USHF.R.U32.HI UR5, URZ, UR53, UR5 ;  /* 0x00000035ff057299 */ /* 0x000fe40008011605 */
[----:B------:R-:W-:Y:S02]  /*70f0*/  UIMAD UR4, UR39, UR4, URZ ;  /* 0x00000004270472a4 */ /* 0x000fe4000f8e02ff */
[----:B------:R-:W-:Y:S02]  /*7100*/  USEL UR5, UR37, UR5, !UP1 ;  /* 0x0000000525057287 */ /* 0x000fe4000c800000 */
[----:B------:R-:W-:Y:S01]  /*7110*/  UISETP.GE.AND UP0, UPT, UR8, UR4, UPT ;  /* 0x000000040800728c */ /* 0x000fe2000bf06270 */
[----:B------:R-:W-:Y:S01]  /*7120*/  UMOV UR6, UR11 ;  /* 0x0000000b00067c82 */ /* 0x000fe20008000000 */
[----:B------:R-:W-:Y:S02]  /*7130*/  UIMAD.WIDE.U32 UR10, UR8, UR40, URZ ;  /* 0x00000028080a72a5 */ /* 0x000fe4000f8e00ff */
[----:B------:R-:W-:Y:S04]  /*7140*/  @UP2 USHF.R.U32.HI UR9, URZ, UR41, UR6 ;  /* 0x00000029ff092299 */ /* 0x000fe80008011606 */
[----:B------:R-:W-:Y:S01]  /*7150*/  UIMAD UR6, UR39, UR9, URZ ;  /* 0x00000009270672a4 */ /* 0x000fe2000f8e02ff */
[----:B------:R-:W-:Y:S03]  /*7160*/  UMOV UR4, UR11 ;  /* 0x0000000b00047c82 */ /* 0x000fe60008000000 */
[----:B------:R-:W-:Y:S02]  /*7170*/  UISETP.GE.OR UP0, UPT, UR5, UR6, UP0 ;  /* 0x000000060500728c */ /* 0x000fe40008706670 */
[----:B------:R-:W-:Y:S02]  /*7180*/  USHF.R.U32.HI UR4, URZ, UR41, UR4 ;  /* 0x00000029ff047299 */ /* 0x000fe40008011604 */
[----:B------:R-:W-:Y:S02]  /*7190*/  UIMAD.WIDE.U32 UR6, UR5, UR40, URZ ;  /* 0x00000028050672a5 */ /* 0x000fe4000f8e00ff */
[----:B------:R-:W-:Y:S02]  /*71a0*/  USEL UR11, UR8, UR4, !UP2 ;  /* 0x00000004080b7287 */ /* 0x000fe4000d000000 */
[----:B------:R-:W-:Y:S02]  /*71b0*/  UIADD3 UR6, UPT, UPT, -UR5, URZ, URZ ;  /* 0x000000ff05067290 */ /* 0x000fe4000fffe1ff */
[----:B------:R-:W-:Y:S02]  /*71c0*/  UIADD3 UR10, UPT, UPT, -UR11, URZ, URZ ;  /* 0x000000ff0b0a7290 */ /* 0x000fe4000fffe1ff */
[----:B------:R-:W-:Y:S02]  /*71d0*/  UIMAD UR6, UR42, UR6, UR37 ;  /* 0x000000062a0672a4 */ /* 0x000fe4000f8e0225 */
[----:B------:R-:W-:Y:S01]  /*71e0*/  UIMAD UR10, UR39, UR10, UR8 ;  /* 0x0000000a270a72a4 */ /* 0x000fe2000f8e0208 */
[----:B------:R-:W-:Y:S01]  /*71f0*/  @!UP0 UMOV UR4, UR7 ;  /* 0x0000000700048c82 */ /* 0x000fe20008000000 */
[----:B------:R-:W-:Y:S02]  /*7200*/  UIADD3 UR7, UPT, UPT, -UR8, URZ, URZ ;  /* 0x000000ff08077290 */ /* 0x000fe4000fffe1ff */
[----:B------:R-:W-:Y:S04]  /*7210*/  @!UP0 USHF.R.U32.HI UR4, URZ, UR41, UR4 ;  /* 0x00000029ff048299 */ /* 0x000fe80008011604 */
[----:B------:R-:W-:Y:S04]  /*7220*/  @!UP0 USEL UR4, UR5, UR4, !UP2 ;  /* 0x0000000405048287 */ /* 0x000fe8000d000000 */
[----:B------:R-:W-:Y:S02]  /*7230*/  @!UP0 UIMAD UR9, UR9, UR10, UR4 ;  /* 0x0000000a090982a4 */ /* 0x000fe4000f8e0204 */
[----:B------:R-:W-:Y:S02]  /*7240*/  @!UP0 UIADD3 UR10, UPT, UPT, UR11, -UR4, URZ ;  /* 0x800000040b0a8290 */ /* 0x000fe4000fffe0ff */
[----:B------:R-:W-:Y:S02]  /*7250*/  UIMAD UR4, UR54, UR7, UR36 ;  /* 0x00000007360472a4 */ /* 0x000fe4000f8e0224 */
[----:B------:R-:W-:Y:S03]  /*7260*/  @!UP0 UIMAD UR8, UR10, UR39, UR5 ;  /* 0x000000270a0882a4 */ /* 0x000fe6000f8e0205 */
[----:B------:R-:W-:Y:S02]  /*7270*/  @!UP0 UMOV UR5, UR9 ;  /* 0x0000000900058c82 */ /* 0x000fe40008000000 */
[----:B------:R-:W-:Y:S02]  /*7280*/  UIMAD UR37, UR5, UR42, UR6 ;  /* 0x0000002a052572a4 */ /* 0x000fe4000f8e0206 */
[----:B------:R-:W-:Y:S11]  /*7290*/  UIMAD UR36, UR8, UR54, UR4 ;  /* 0x00000036082472a4 */ /* 0x000ff6000f8e0204 */
[----:B------:R-:W-:Y:S01]  /*72a0*/  @!UPT UIADD3 URZ, UPT, UPT, URZ, URZ, URZ ;  /* 0x000000fffffff290 */ /* 0x000fe2000fffe0ff */
.L_x_118:
[----:B------:R-:W-:Y:S01]  /*72b0*/  UISETP.NE.AND UP0, UPT, UR38, 0x1, UPT ;  /* 0x000000012600788c */ /* 0x000fe2000bf05270 */
[----:B------:R-:W-:Y:S01]  /*72c0*/  @P0 SHF.R.U32.HI R4, RZ, 0x10, R5 ;  /* 0x00000010ff040819 */ /* 0x000fe20000011605 */
[----:B------:R-:W-:Y:S01]  /*72d0*/  USHF.L.U32 UR46, UR19, 0x7, URZ ;  /* 0x00000007132e7899 */ /* 0x000fe200080006ff */
[----:B------:R-:W-:Y:S02]  /*72e0*/  BSSY.RECONVERGENT B6, `(.L_x_119) ;  /* 0x0000034000067945 */ /* 0x000fe40003800200 */
[----:B------:R-:W-:Y:S02]  /*72f0*/  @P0 R2UR UR59, R4 ;  /* 0x00000000043b02ca */ /* 0x000fe400000e0000 */
[----:B------:R-:W-:Y:S04]  /*7300*/  LOP3.LUT P0, RZ, R50, 0x90, RZ, 0xc0, !PT ;  /* 0x0000009032ff7812 */ /* 0x000fe8000780c0ff */
[----:B------:R-:W1:Y:S01]  /*7310*/  @!UP0 LDCU.128 UR12, c[0x0][0xc10] ;  /* 0x00018200ff0c87ac */ /* 0x000e620008000c00 */
[----:B------:R-:W2:Y:S01]  /*7320*/  @!UP0 LDCU UR5, c[0x0][0xc0c] ;  /* 0x00018180ff0587ac */ /* 0x000ea20008000800 */
[----:B------:R-:W3:Y:S01]  /*7330*/  @!UP0 LDCU UR10, c[0x0][0xc20] ;  /* 0x00018400ff0a87ac */ /* 0x000ee20008000800 */
[----:B-1----:R-:W-:Y:S02]  /*7340*/  UIMAD.WIDE.U32 UR8, UR37, UR12, URZ ;  /* 0x0000000c250872a5 */ /* 0x002fe4000f8e00ff */
[----:B------:R-:W-:Y:S02]  /*7350*/  UIMAD.WIDE.U32 UR6, UR36, UR15, URZ ;  /* 0x0000000f240672a5 */ /* 0x000fe4000f8e00ff */
[----:B------:R-:W-:Y:S03]  /*7360*/  @!UP0 UISETP.NE.AND UP1, UPT, UR14, 0x1, UPT ;  /* 0x000000010e00888c */ /* 0x000fe6000bf25270 */
[----:B------:R-:W-:Y:S01]  /*7370*/  @!UP0 UMOV UR4, UR9 ;  /* 0x0000000900048c82 */ /* 0x000fe20008000000 */
[----:B--2---:R-:W-:Y:S02]  /*7380*/  @!UP0 UISETP.NE.AND UP2, UPT, UR5, 0x1, UPT ;  /* 0x000000010500888c */ /* 0x004fe4000bf45270 */
[----:B------:R-:W-:Y:S01]  /*7390*/  @!UP0 USHF.R.U32.HI UR4, URZ, UR13, UR4 ;  /* 0x0000000dff048299 */ /* 0x000fe20008011604 */
[----:B------:R-:W-:Y:S02]  /*73a0*/  @!UP0 UMOV UR6, UR7 ;  /* 0x0000000700068c82 */ /* 0x000fe40008000000 */
[----:B---3--:R-:W-:Y:S02]  /*73b0*/  @!UP0 USHF.R.U32.HI UR6, URZ, UR10, UR6 ;  /* 0x0000000aff068299 */ /* 0x008fe40008011606 */
[----:B------:R-:W-:Y:S02]  /*73c0*/  @!UP0 USEL UR7, UR37, UR4, !UP2 ;  /* 0x0000000425078287 */ /* 0x000fe4000d000000 */
[----:B------:R-:W-:Y:S04]  /*73d0*/  @!UP0 USEL UR6, UR36, UR6, !UP1 ;  /* 0x0000000624068287 */ /* 0x000fe8000c800000 */
[----:B------:R-:W-:Y:S02]  /*73e0*/  @!UP0 UIADD3 UR4, UPT, UPT, -UR7, UR6, URZ ;  /* 0x0000000607048290 */ /* 0x000fe4000fffe1ff */
[----:B------:R-:W-:Y:S02]  /*73f0*/  @!UP0 UIADD3 UR6, UPT, UPT, UR7, -UR6, URZ ;  /* 0x8000000607068290 */ /* 0x000fe4000fffe0ff */
[----:B------:R-:W-:Y:S02]  /*7400*/  @!UP0 UIMAD UR37, UR4, UR5, UR37 ;  /* 0x00000005042582a4 */ /* 0x000fe4000f8e0225 */
[----:B------:R-:W-:Y:S01]  /*7410*/  @!UP0 UIMAD UR36, UR6, UR14, UR36 ;  /* 0x0000000e062482a4 */ /* 0x000fe2000f8e0224 */
[----:B------:R-:W-:Y:S11]  /*7420*/  @!P0 BRA `(.L_x_120) ;  /* 0x00000000007c8947 */ /* 0x000ff60003800000 */
[----:B------:R-:W1:Y:S01]  /*7430*/  LDCU.64 UR8, c[0x4][0x80] ;  /* 0x01001000ff0877ac */ /* 0x000e620008000a00 */
[----:B------:R-:W-:Y:S01]  /*7440*/  MOV R16, 0x0 ;  /* 0x0000000000107802 */ /* 0x000fe20000000f00 */
[----:B------:R-:W-:Y:S02]  /*7450*/  HFMA2 R12, -RZ, RZ, 0, 5.9604644775390625e-08 ;  /* 0x00000001ff0c7431 */ /* 0x000fe400000001ff */
[----:B------:R-:W-:Y:S01]  /*7460*/  IMAD.MOV.U32 R8, RZ, RZ, 0x70 ;  /* 0x00000070ff087424 */ /* 0x000fe200078e00ff */
[----:B------:R2:W3:Y:S01]  /*7470*/  LDC.64 R14, c[0x4][R16] ;  /* 0x01000000100e7b82 */ /* 0x0004e20000000a00 */
[----:B------:R-:W4:Y:S01]  /*7480*/  LDCU.64 UR6, c[0x4][0x88] ;  /* 0x01001100ff0677ac */ /* 0x000f220008000a00 */
[----:B------:R-:W-:Y:S01]  /*7490*/  IMAD.MOV.U32 R13, RZ, RZ, RZ ;  /* 0x000000ffff0d7224 */ /* 0x000fe200078e00ff */
[----:B------:R-:W2:Y:S01]  /*74a0*/  LDCU.64 UR4, c[0x4][0x8] ;  /* 0x01000100ff0477ac */ /* 0x000ea20008000a00 */
[----:B-1----:R-:W-:Y:S01]  /*74b0*/  MOV R5, UR9 ;  /* 0x0000000900057c02 */ /* 0x002fe20008000f00 */
[----:B------:R-:W-:Y:S01]  /*74c0*/  IMAD.U32 R4, RZ, RZ, UR8 ;  /* 0x00000008ff047e24 */ /* 0x000fe2000f8e00ff */
[----:B----4-:R-:W-:Y:S01]  /*74d0*/  MOV R7, UR7 ;  /* 0x0000000700077c02 */ /* 0x010fe20008000f00 */
[----:B------:R-:W-:Y:S01]  /*74e0*/  IMAD.U32 R6, RZ, RZ, UR6 ;  /* 0x00000006ff067e24 */ /* 0x000fe2000f8e00ff */
[----:B--2---:R-:W-:Y:S01]  /*74f0*/  MOV R11, UR5 ;  /* 0x00000005000b7c02 */ /* 0x004fe20008000f00 */
[----:B------:R-:W-:Y:S02]  /*7500*/  IMAD.U32 R10, RZ, RZ, UR4 ;  /* 0x00000004ff0a7e24 */ /* 0x000fe4000f8e00ff */
[----:B------:R-:W-:Y:S07]  /*7510*/  LEPC R20, `(.L_x_121) ;  /* 0x000000001014794e */ /* 0x000fee0000000000 */
[----:B---3-5:R-:W-:Y:S05]  /*7520*/  CALL.ABS.NOINC R14 ;  /* 0x000000000e007343 */ /* 0x028fea0003c00000 */
.L_x_121:
[----:B------:R-:W1:Y:S01]  /*7530*/  LDCU.64 UR8, c[0x4][0x80] ;  /* 0x01001000ff0877ac */ /* 0x000e620008000a00 */
[----:B------:R-:W2:Y:S01]  /*7540*/  LDC.64 R16, c[0x4][R16] ;  /* 0x0100000010107b82 */ /* 0x000ea20000000a00 */
[----:B------:R-:W-:Y:S02]  /*7550*/  HFMA2 R12, -RZ, RZ, 0, 5.9604644775390625e-08 ;  /* 0x00000001ff0c7431 */ /* 0x000fe400000001ff */
[----:B------:R-:W-:Y:S02]  /*7560*/  IMAD.MOV.U32 R8, RZ, RZ, 0x70 ;  /* 0x00000070ff087424 */ /* 0x000fe400078e00ff */
[----:B------:R-:W-:Y:S01]  /*7570*/  IMAD.MOV.U32 R13, RZ, RZ, RZ ;  /* 0x000000ffff0d7224 */ /* 0x000fe200078e00ff */
[----:B------:R-:W3:Y:S01]  /*7580*/  LDCU.64 UR6, c[0x4][0x88] ;  /* 0x01001100ff0677ac */ /* 0x000ee20008000a00 */
[----:B------:R-:W4:Y:S01]  /*7590*/  LDCU.64 UR4, c[0x4][0x8] ;  /* 0x01000100ff0477ac */ /* 0x000f220008000a00 */
[----:B-1----:R-:W-:Y:S02]  /*75a0*/  MOV R4, UR8 ;  /* 0x0000000800047c02 */ /* 0x002fe40008000f00 */
[----:B------:R-:W-:Y:S02]  /*75b0*/  MOV R5, UR9 ;  /* 0x0000000900057c02 */ /* 0x000fe40008000f00 */
[----:B---3--:R-:W-:Y:S01]  /*75c0*/  MOV R7, UR7 ;  /* 0x0000000700077c02 */ /* 0x008fe20008000f00 */
[----:B------:R-:W-:Y:S01]  /*75d0*/  IMAD.U32 R6, RZ, RZ, UR6 ;  /* 0x00000006ff067e24 */ /* 0x000fe2000f8e00ff */
[----:B----4-:R-:W-:Y:S01]  /*75e0*/  MOV R11, UR5 ;  /* 0x00000005000b7c02 */ /* 0x010fe20008000f00 */
[----:B------:R-:W-:Y:S02]  /*75f0*/  IMAD.U32 R10, RZ, RZ, UR4 ;  /* 0x00000004ff0a7e24 */ /* 0x000fe4000f8e00ff */
[----:B------:R-:W-:Y:S07]  /*7600*/  LEPC R20, `(.L_x_120) ;  /* 0x000000001014794e */ /* 0x000fee0000000000 */
[----:B--2---:R-:W-:Y:S05]  /*7610*/  CALL.ABS.NOINC R16 ;  /* 0x0000000010007343 */ /* 0x004fea0003c00000 */
.L_x_120:
[----:B------:R-:W-:Y:S05]  /*7620*/  BSYNC.RECONVERGENT B6 ;  /* 0x0000000000067941 */ /* 0x000fea0003800200 */
.L_x_119:
[----:B------:R-:W-:Y:S01]  /*7630*/  R2UR UR4, R49 ;  /* 0x00000000310472ca */ /* 0x000fe200000e0000 */
[----:B------:R-:W-:Y:S01]  /*7640*/  UISETP.NE.U32.AND UP0, UPT, UR60, URZ, UPT ;  /* 0x000000ff3c00728c */ /* 0x000fe2000bf05070 */
[----:B------:R-:W-:Y:S02]  /*7650*/  ISETP.NE.U32.AND P4, PT, R42, RZ, PT ;  /* 0x000000ff2a00720c */ /* 0x000fe40003f85070 */
[----:B------:R-:W-:Y:S01]  /*7660*/  ISETP.NE.U32.AND P2, PT, RZ, UR50, PT ;  /* 0x00000032ff007c0c */ /* 0x000fe2000bf45070 */
[----:B------:R-:W-:Y:S01]  /*7670*/  UISETP.NE.AND.EX UP1, UPT, UR61, URZ, UPT, UP0 ;  /* 0x000000ff3d00728c */ /* 0x000fe2000bf25300 */
[----:B------:R-:W-:Y:S01]  /*7680*/  ISETP.NE.AND.EX P4, PT, R43, RZ, PT, P4 ;  /* 0x000000ff2b00720c */ /* 0x000fe20003f85340 */
[----:B------:R-:W-:Y:S01]  /*7690*/  UPLOP3.LUT UP0, UPT, UPT, UPT, UPT, 0x40, 0x4 ;  /* 0x000000000004789c */ /* 0x000fe20003f0e870 */
[----:B------:R-:W-:Y:S05]  /*76a0*/  ISETP.NE.AND.EX P2, PT, RZ, UR51, PT, P2 ;  /* 0x00000033ff007c0c */ /* 0x000fea000bf45320 */
[----:B------:R-:W-:Y:S06]  /*76b0*/  UISETP.NE.AND UP2, UPT, UR4, URZ, UPT ;  /* 0x000000ff0400728c */ /* 0x000fec000bf45270 */
[----:B------:R-:W-:Y:S05]  /*76c0*/  PLOP3.LUT P1, PT, PT, PT, UP2, 0x80, 0x8 ;  /* 0x000000000008781c */ /* 0x000fea0003f2f028 */
[----:B------:R-:W-:Y:S06]  /*76d0*/  @UP2 UPLOP3.LUT UP0, UPT, UPT, UPT, UP1, 0x80, 0x8 ;  /* 0x000000000008289c */ /* 0x000fec0003f0f010 */
[----:B------:R-:W-:Y:S01]  /*76e0*/  PLOP3.LUT P0, PT, PT, PT, UP0, 0x80, 0x8 ;  /* 0x000000000008781c */ /* 0x000fe20003f0f008 */
[----:B------:R-:W-:Y:S01]  /*76f0*/  @!UPT UIADD3 URZ, UPT, UPT, URZ, URZ, URZ ;  /* 0x000000fffffff290 */ /* 0x000fe2000fffe0ff */
[----:B------:R-:W-:Y:S11]  /*7700*/  BRA.U !UP1, `(.L_x_122) ;  /* 0x00000001093c7547 */ /* 0x000ff6000b800000 */
[----:B------:R-:W-:Y:S01]  /*7710*/  UISETP.NE.U32.AND UP0, UPT, UR50, URZ, UPT ;  /* 0x000000ff3200728c */ /* 0x000fe2000bf05070 */
[----:B------:R-:W-:Y:S01]  /*7720*/  HFMA2 R0, -RZ, RZ, 0, 5.9604644775390625e-08 ;  /* 0x00000001ff007431 */ /* 0x000fe200000001ff */
[----:B------:R-:W1:Y:S01]  /*7730*/  LDCU.64 UR8, c[0x0][0x358] ;  /* 0x00006b00ff0877ac */ /* 0x000e620008000a00 */
[----:B------:R-:W-:Y:S01]  /*7740*/  IMAD.MOV.U32 R45, RZ, RZ, 0x1 ;  /* 0x00000001ff2d7424 */ /* 0x000fe200078e00ff */
[----:B------:R-:W-:Y:S06]  /*7750*/  UISETP.NE.AND.EX UP0, UPT, UR51, URZ, UPT, UP0 ;  /* 0x000000ff3300728c */ /* 0x000fec000bf05300 */
        /* <DEDUP_REMOVED lines=9> */
[----:B-12---:R-:W-:Y:S02]  /*77f0*/  @!P3 IMAD.U32 R27, RZ, RZ, UR4 ;  /* 0x00000004ff1bbe24 */ /* 0x006fe4000f8e00ff */
.L_x_122:
[----:B------:R-:W-:Y:S05]  /*7800*/  @!P4 BRA `(.L_x_123) ;  /* 0x000000000024c947 */ /* 0x000fea0003800000 */
[----:B------:R-:W-:Y:S01]  /*7810*/  ISETP.NE.U32.AND P3, PT, R40, RZ, PT ;  /* 0x000000ff2800720c */ /* 0x000fe20003f65070 */
[----:B------:R-:W1:Y:S03]  /*7820*/  LDCU.64 UR4, c[0x0][0x358] ;  /* 0x00006b00ff0477ac */ /* 0x000e660008000a00 */
[----:B------:R-:W-:Y:S11]  /*7830*/  ISETP.NE.AND.EX P3, PT, R41, RZ, PT, P3 ;  /* 0x000000ff2900720c */ /* 0x000ff60003f65330 */
[----:B------:R-:W-:Y:S02]  /*7840*/  @!UPT UIADD3 URZ, UPT, UPT, URZ, URZ, URZ ;  /* 0x000000fffffff290 */ /* 0x000fe4000fffe0ff */
[----:B------:R-:W2:Y:S01]  /*7850*/  @P3 LDC.64 R4, c[0x0][0x9a8] ;  /* 0x00026a00ff043b82 */ /* 0x000ea20000000a00 */
[----:B------:R-:W-:Y:S04]  /*7860*/  @P3 IMAD R0, R42, UR48, RZ ;  /* 0x000000302a003c24 */ /* 0x000fe8000f8e02ff */
[----:B--2---:R-:W-:Y:S05]  /*7870*/  @P3 IMAD.WIDE R4, R0, 0x4, R4 ;  /* 0x0000000400043825 */ /* 0x004fea00078e0204 */
[----:B-1---5:R1:W5:Y:S02]  /*7880*/  @P3 LDG.E R24, desc[UR4][R4.64] ;  /* 0x0000000404183981 */ /* 0x022364000c1e1900 */
[----:B-1----:R-:W2:Y:S02]  /*7890*/  @!P3 LDC R24, c[0x0][0x9a0] ;  /* 0x00026800ff18bb82 */ /* 0x002ea40000000800 */
.L_x_123:
[----:B-----5:R-:W-:Y:S01]  /*78a0*/  FSETP.NEU.AND P3, PT, R27, RZ, PT ;  /* 0x000000ff1b00720b */ /* 0x020fe20003f6d000 */
[----:B------:R-:W1:Y:S01]  /*78b0*/  LDCU.128 UR12, c[0x0][0xb90] ;  /* 0x00017200ff0c77ac */ /* 0x000e620008000c00 */
[----:B------:R-:W-:Y:S01]  /*78c0*/  SEL R3, RZ, 0xffffffff, P2 ;  /* 0xffffffffff037807 */ /* 0x000fe20001000000 */
[----:B------:R-:W-:Y:S01]  /*78d0*/  IMAD.SHL.U32 R67, R54, 0x2, RZ ;  /* 0x0000000236437824 */ /* 0x000fe200078e00ff */
[----:B------:R-:W-:Y:S01]  /*78e0*/  @P1 LOP3.LUT P2, RZ, R45, 0xff, RZ, 0xc0, !PT ;  /* 0x000000ff2dff1812 */ /* 0x000fe2000784c0ff */
[----:B------:R-:W-:Y:S01]  /*78f0*/  BSSY B1, `(.L_x_124) ;  /* 0x0000052000017945 */ /* 0x000fe20003800000 */
[----:B------:R-:W-:Y:S01]  /*7900*/  @P1 SEL R0, RZ, 0xffffffff, P3 ;  /* 0xffffffffff001807 */ /* 0x000fe20001800000 */
[----:B------:R-:W-:Y:S01]  /*7910*/  IMAD.MOV.U32 R69, RZ, RZ, 0x1 ;  /* 0x00000001ff457424 */ /* 0x000fe200078e00ff */
[----:B------:R-:W-:Y:S01]  /*7920*/  LOP3.LUT R53, R53, 0x1, RZ, 0x3c, !PT ;  /* 0x0000000135357812 */ /* 0x000fe200078e3cff */
[----:B------:R-:W3:Y:S01]  /*7930*/  LDCU UR11, c[0x0][0xba0] ;  /* 0x00017400ff0b77ac */ /* 0x000ee20008000800 */
[----:B------:R-:W-:Y:S01]  /*7940*/  @P0 SEL R0, R3, R0, !P2 ;  /* 0x0000000003000207 */ /* 0x000fe20005000000 */
[----:B------:R-:W-:Y:S01]  /*7950*/  IMAD.IADD R25, R23, 0x1, R2 ;  /* 0x0000000117197824 */ /* 0x000fe200078e0202 */
[----:B------:R-:W-:Y:S01]  /*7960*/  LEA R64, R22, UR44, 0x3 ;  /* 0x0000002c16407c11 */ /* 0x000fe2000f8e18ff */
[----:B------:R-:W-:Y:S01]  /*7970*/  USHF.L.U32 UR8, UR45, 0x6, URZ ;  /* 0x000000062d087899 */ /* 0x000fe200080006ff */
[----:B------:R-:W-:Y:S01]  /*7980*/  @P1 LOP3.LUT R0, R0, 0x1, RZ, 0xc0, !PT ;  /* 0x0000000100001812 */ /* 0x000fe200078ec0ff */
[----:B------:R-:W-:Y:S01]  /*7990*/  IMAD.MOV.U32 R26, RZ, RZ, RZ ;  /* 0x000000ffff1a7224 */ /* 0x000fe200078e00ff */
[----:B------:R-:W-:Y:S02]  /*79a0*/  R2UR UR4, R58 ;  /* 0x000000003a0472ca */ /* 0x000fe400000e0000 */
[----:B------:R-:W-:Y:S02]  /*79b0*/  CS2R R38, SRZ ;  /* 0x0000000000267805 */ /* 0x000fe4000001ff00 */
[----:B------:R-:W-:Y:S01]  /*79c0*/  ISETP.NE.U32.OR P6, PT, R0, 0x1, !P1 ;  /* 0x000000010000780c */ /* 0x000fe20004fc5470 */
[----:B------:R-:W-:Y:S01]  /*79d0*/  IMAD.U32 R63, RZ, RZ, UR8 ;  /* 0x00000008ff3f7e24 */ /* 0x000fe2000f8e00ff */
[----:B------:R-:W-:Y:S02]  /*79e0*/  R2UR UR6, R57 ;  /* 0x00000000390672ca */ /* 0x000fe400000e0000 */
[----:B------:R-:W-:Y:S02]  /*79f0*/  CS2R R36, SRZ ;  /* 0x0000000000247805 */ /* 0x000fe4000001ff00 */
[----:B------:R-:W-:Y:S02]  /*7a00*/  R2UR UR10, R59 ;  /* 0x000000003b0a72ca */ /* 0x000fe400000e0000 */
[----:B------:R-:W-:Y:S02]  /*7a10*/  CS2R R30, SRZ ;  /* 0x00000000001e7805 */ /* 0x000fe4000001ff00 */
[----:B------:R-:W-:Y:S02]  /*7a20*/  R2UR UR9, R56 ;  /* 0x00000000380972ca */ /* 0x000fe400000e0000 */
[----:B------:R-:W-:Y:S02]  /*7a30*/  CS2R R28, SRZ ;  /* 0x00000000001c7805 */ /* 0x000fe4000001ff00 */
[----:B------:R-:W-:Y:S01]  /*7a40*/  PLOP3.LUT P2, PT, PT, PT, UP1, 0x80, 0x8 ;  /* 0x000000000008781c */ /* 0x000fe20003f4f018 */
[----:B------:R-:W-:Y:S01]  /*7a50*/  VIADD R68, R67, UR44 ;  /* 0x0000002c43447c36 */ /* 0x000fe20008000000 */
[----:B------:R-:W-:Y:S01]  /*7a60*/  LOP3.LUT P4, R65, R45, 0xff, RZ, 0xc0, !PT ;  /* 0x000000ff2d417812 */ /* 0x000fe2000788c0ff */
[----:B------:R-:W-:Y:S01]  /*7a70*/  UIMAD.WIDE.U32 UR4, UR8, UR4, URZ ;  /* 0x00000004080472a5 */ /* 0x000fe2000f8e00ff */
[----:B------:R-:W-:Y:S02]  /*7a80*/  SEL R4, RZ, 0xffffffff, P3 ;  /* 0xffffffffff047807 */ /* 0x000fe40001800000 */
[----:B------:R-:W-:Y:S01]  /*7a90*/  @P6 SHF.L.U32 R0, R53, 0x1f, RZ ;  /* 0x0000001f35006819 */ /* 0x000fe200000006ff */
[----:B------:R-:W-:Y:S01]  /*7aa0*/  USHF.R.U32.HI UR5, URZ, UR6, UR5 ;  /* 0x00000006ff057299 */ /* 0x000fe20008011605 */
[----:B------:R-:W-:Y:S01]  /*7ab0*/  P2R R66, PR, RZ, 0x40 ;  /* 0x00000040ff427803 */ /* 0x000fe20000000000 */
[----:B------:R-:W-:Y:S01]  /*7ac0*/  UISETP.NE.AND UP0, UPT, UR10, 0x1, UPT ;  /* 0x000000010a00788c */ /* 0x000fe2000bf05270 */
[----:B------:R4:W2:Y:S03]  /*7ad0*/  @P6 SYNCS.PHASECHK.TRANS64.TRYWAIT P1, [UR44+0x1a0], R0 ;  /* 0x0001a000ff0065a7 */ /* 0x0008a6000802112c */
[----:B------:R-:W-:Y:S01]  /*7ae0*/  USEL UR5, UR8, UR5, !UP0 ;  /* 0x0000000508057287 */ /* 0x000fe2000c000000 */
[----:B------:R-:W-:Y:S01]  /*7af0*/  @P2 SEL R4, R3, R4, !P4 ;  /* 0x0000000403042207 */ /* 0x000fe20006000000 */
[----:B------:R-:W-:Y:S03]  /*7b00*/  UISETP.NE.AND UP0, UPT, UR9, 0x1, UPT ;  /* 0x000000010900788c */ /* 0x000fe6000bf05270 */
[----:B------:R-:W-:Y:S01]  /*7b10*/  LOP3.LUT R4, R4, 0x1, RZ, 0xc0, !PT ;  /* 0x0000000104047812 */ /* 0x000fe200078ec0ff */
[----:B------:R-:W-:Y:S02]  /*7b20*/  IMAD R6, RZ, RZ, -UR5 ;  /* 0x80000005ff067e24 */ /* 0x000fe4000f8e02ff */
[----:B------:R-:W-:Y:S01]  /*7b30*/  IMAD.U32 R62, RZ, RZ, UR5 ;  /* 0x00000005ff3e7e24 */ /* 0x000fe2000f8e00ff */
[----:B------:R-:W-:Y:S01]  /*7b40*/  ISETP.NE.U32.AND P5, PT, R4, 0x1, PT ;  /* 0x000000010400780c */ /* 0x000fe20003fa5070 */
[----:B------:R-:W-:Y:S03]  /*7b50*/  IMAD R63, R6, UR10, R63 ;  /* 0x0000000a063f7c24 */ /* 0x000fe6000f8e023f */
[----:B------:R-:W-:Y:S02]  /*7b60*/  P2R R70, PR, RZ, 0x20 ;  /* 0x00000020ff467803 */ /* 0x000fe40000000000 */
[----:B----4-:R-:W-:Y:S04]  /*7b70*/  SHF.L.U32 R0, R52, 0x1f, RZ ;  /* 0x0000001f34007819 */ /* 0x010fe800000006ff */
[----:B------:R4:W4:Y:S01]  /*7b80*/  SYNCS.PHASECHK.TRANS64.TRYWAIT P0, [R64+URZ+0x200], R0 ;  /* 0x00020000400075a7 */ /* 0x00092200080011ff */
[----:B-1----:R-:W-:Y:S07]  /*7b90*/  UIMAD.WIDE.U32 UR6, UR5, UR12, URZ ;  /* 0x0000000c050672a5 */ /* 0x002fee000f8e00ff */
[----:B------:R-:W-:Y:S02]  /*7ba0*/  UMOV UR4, UR7 ;  /* 0x0000000700047c82 */ /* 0x000fe40008000000 */
[----:B------:R-:W-:Y:S04]  /*7bb0*/  USHF.R.U32.HI UR4, URZ, UR13, UR4 ;  /* 0x0000000dff047299 */ /* 0x000fe80008011604 */
[----:B------:R-:W-:Y:S02]  /*7bc0*/  USEL UR4, UR5, UR4, !UP0 ;  /* 0x0000000405047287 */ /* 0x000fe4000c000000 */
[----:B------:R-:W-:Y:S02]  /*7bd0*/  UISETP.NE.AND UP0, UPT, UR14, 0x1, UPT ;  /* 0x000000010e00788c */ /* 0x000fe4000bf05270 */
[----:B------:R-:W-:Y:S02]  /*7be0*/  UIMAD.WIDE.U32 UR6, UR4, UR15, URZ ;  /* 0x0000000f040672a5 */ /* 0x000fe4000f8e00ff */
[----:B------:R-:W-:Y:S02]  /*7bf0*/  IMAD.U32 R61, RZ, RZ, UR4 ;  /* 0x00000004ff3d7e24 */ /* 0x000fe4000f8e00ff */
[----:B------:R-:W-:Y:S01]  /*7c00*/  IMAD R5, RZ, RZ, -UR4 ;  /* 0x80000004ff057e24 */ /* 0x000fe2000f8e02ff */
[----:B------:R-:W-:Y:S01]  /*7c10*/  PLOP3.LUT P2, PT, PT, PT, UP0, 0x80, 0x8 ;  /* 0x000000000008781c */ /* 0x000fe20003f4f008 */
[----:B------:R-:W-:Y:S01]  /*7c20*/  IMAD.U32 R60, RZ, RZ, UR4 ;  /* 0x00000004ff3c7e24 */ /* 0x000fe2000f8e00ff */
[----:B------:R-:W-:Y:S01]  /*7c30*/  UMOV UR6, UR7 ;  /* 0x0000000700067c82 */ /* 0x000fe20008000000 */
[----:B------:R-:W-:Y:S01]  /*7c40*/  IMAD R62, R5, UR9, R62 ;  /* 0x00000009053e7c24 */ /* 0x000fe2000f8e023e */
[----:B---3--:R-:W-:Y:S06]  /*7c50*/  USHF.R.U32.HI UR6, URZ, UR11, UR6 ;  /* 0x0000000bff067299 */ /* 0x008fec0008011606 */
[----:B------:R-:W-:Y:S05]  /*7c60*/  SEL R61, R61, UR6, !P2 ;  /* 0x000000063d3d7c07 */ /* 0x000fea000d000000 */
[----:B------:R-:W-:Y:S04]  /*7c70*/  IMAD.MOV R3, RZ, RZ, -R61 ;  /* 0x000000ffff037224 */ /* 0x000fe800078e0a3d */
[----:B------:R-:W-:Y:S01]  /*7c80*/  IMAD R60, R3, UR14, R60 ;  /* 0x0000000e033c7c24 */ /* 0x000fe2000f8e023c */
[----:B--2---:R-:W-:Y:S01]  /*7c90*/  @P6 SEL R69, RZ, 0x1, !P1 ;  /* 0x00000001ff456807 */ /* 0x004fe20004800000 */
[----:B------:R-:W-:Y:S06]  /*7ca0*/  @!P6 BRA `(.L_x_125) ;  /* 0x000000000058e947 */ /* 0x000fec0003800000 */
[----:B------:R-:W-:Y:S01]  /*7cb0*/  VIADD R2, R68, 0x300 ;  /* 0x0000030044027836 */ /* 0x000fe20000000000 */
[----:B------:R-:W-:Y:S01]  /*7cc0*/  LOP3.LUT P6, RZ, R44, 0x40, RZ, 0xc0, !PT ;  /* 0x000000402cff7812 */ /* 0x000fe200078cc0ff */
[----:B------:R-:W-:Y:S01]  /*7cd0*/  BSSY B0, `(.L_x_126) ;  /* 0x000000e000007945 */ /* 0x000fe20003800000 */
[----:B------:R-:W-:Y:S01]  /*7ce0*/  ISETP.NE.AND P2, PT, R69, RZ, PT ;  /* 0x000000ff4500720c */ /* 0x000fe20003f45270 */
[----:B------:R-:W-:Y:S01]  /*7cf0*/  @P5 VIADD R4, R68, 0x310 ;  /* 0x0000031044045836 */ /* 0x000fe20000000000 */
[----:B------:R-:W-:Y:S01]  /*7d00*/  PLOP3.LUT P1, PT, PT, PT, PT, 0x8, 0x80 ;  /* 0x000000000080781c */ /* 0x000fe20003f2e170 */
[----:B------:R-:W-:Y:S01]  /*7d10*/  IMAD.MOV.U32 R39, RZ, RZ, RZ ;  /* 0x000000ffff277224 */ /* 0x000fe200078e00ff */
[----:B------:R-:W-:Y:S02]  /*7d20*/  @P5 PLOP3.LUT P1, PT, P6, PT, PT, 0x80, 0x8 ;  /* 0x000000000008581c */ /* 0x000fe4000372f070 */
[----:B------:R-:W-:Y:S02]  /*7d30*/  CS2R R36, SRZ ;  /* 0x0000000000247805 */ /* 0x000fe4000001ff00 */
[----:B------:R-:W-:Y:S02]  /*7d40*/  CS2R R30, SRZ ;  /* 0x00000000001e7805 */ /* 0x000fe4000001ff00 */
[----:B------:R-:W-:Y:S07]  /*7d50*/  CS2R R28, SRZ ;  /* 0x00000000001c7805 */ /* 0x000fee000001ff00 */
[----:B------:R-:W-:Y:S01]  /*7d60*/  @P1 VIADD R4, R2, 0xfffffff0 ;  /* 0xfffffff002041836 */ /* 0x000fe20000000000 */
[----:B------:R-:W-:Y:S06]  /*7d70*/  @P2 BRA `(.L_x_127) ;  /* 0x00000000000c2947 */ /* 0x000fec0003800000 */
[----:B------:R-:W-:Y:S04]  /*7d80*/  SHF.L.U32 R3, R53, 0x1f, RZ ;  /* 0x0000001f35037819 */ /* 0x000fe800000006ff */
[----:B------:R-:W1:Y:S02]  /*7d90*/  SYNCS.PHASECHK.TRANS64.TRYWAIT P1, [UR44+0x1a0], R3 ;  /* 0x0001a003ff0075a7 */ /* 0x000e64000802112c */
[----:B-1----:R-:W-:Y:S05]  /*7da0*/  @!P1 BRA `(.L_x_128) ;  /* 0x0000003800109947 */ /* 0x002fea0003800000 */
.L_x_127:
[----:B------:R-:W-:Y:S05]  /*7db0*/  BSYNC B0 ;  /* 0x0000000000007941 */ /* 0x000fea0003800000 */
.L_x_126:
[----:B------:R-:W-:Y:S01]  /*7dc0*/  ISETP.NE.AND P1, PT, R70, RZ, PT ;  /* 0x000000ff4600720c */ /* 0x000fe20003f25270 */
[----:B------:R-:W-:Y:S11]  /*7dd0*/  HFMA2 R26, -RZ, RZ, 0, 5.9604644775390625e-08 ;  /* 0x00000001ff1a7431 */ /* 0x000ff600000001ff */
[----:B------:R-:W-:Y:S01]  /*7de0*/  @!UPT UIADD3 URZ, UPT, UPT, URZ, URZ, URZ ;  /* 0x000000fffffff290 */ /* 0x000fe2000fffe0ff */
[----:B------:R2:W3:Y:S04]  /*7df0*/  @P1 LDS.128 R36, [R4] ;  /* 0x0000000004241984 */ /* 0x0004e80000000c00 */
[----:B------:R2:W1:Y:S02]  /*7e00*/  @P1 LDS.128 R28, [R67+UR44+0x300] ;  /* 0x0003002c431c1984 */ /* 0x0004640008000c00 */
.L_x_125:
[----:B------:R-:W-:Y:S05]  /*7e10*/  BSYNC B1 ;  /* 0x0000000000017941 */ /* 0x000fea0003800000 */
.L_x_124:
[----:B-1----:R-:W-:Y:S04]  /*7e20*/  SHF.R.U32.HI R2, RZ, 0x15, R25 ;  /* 0x00000015ff027819 */ /* 0x002fe80000011619 */
[----:B------:R-:W-:Y:S01]  /*7e30*/  LOP3.LUT P1, RZ, R2, 0x3, R46, 0x48, !PT ;  /* 0x0000000302ff7812 */ /* 0x000fe2000782482e */
[----:B------:R-:W-:Y:S01]  /*7e40*/  @!UPT UIADD3 URZ, UPT, UPT, URZ, URZ, URZ ;  /* 0x000000fffffff290 */ /* 0x000fe2000fffe0ff */
[----:B----4-:R-:W-:Y:S11]  /*7e50*/  @P0 BRA `(.L_x_129) ;  /* 0x0000000000080947 */ /* 0x010ff60003800000 */
[----:B------:R-:W1:Y:S02]  /*7e60*/  SYNCS.PHASECHK.TRANS64.TRYWAIT P0, [R64+URZ+0x200], R0 ;  /* 0x00020000400075a7 */ /* 0x000e6400080011ff */
[----:B-1----:R-:W-:Y:S05]  /*7e70*/  @!P0 BRA `(.L_x_130) ;  /* 0x0000003400f48947 */ /* 0x002fea0003800000 */
.L_x_129:
[----:B------:R-:W-:Y:S05]  /*7e80*/  @!P1 BRA `(.L_x_131) ;  /* 0x0000000000409947 */ /* 0x000fea0003800000 */
[----:B------:R-:W4:Y:S01]  /*7e90*/  LDCU.64 UR8, c[0x4][0x70] ;  /* 0x01000e00ff0877ac */ /* 0x000f220008000a00 */
[----:B------:R-:W-:Y:S01]  /*7ea0*/  MOV R3, 0x0 ;  /* 0x0000000000037802 */ /* 0x000fe20000000f00 */
[----:B------:R-:W-:Y:S02]  /*7eb0*/  HFMA2 R12, -RZ, RZ, 0, 5.9604644775390625e-08 ;  /* 0x00000001ff0c7431 */ /* 0x000fe400000001ff */
[----:B------:R-:W-:Y:S02]  /*7ec0*/  IMAD.MOV.U32 R8, RZ, RZ, 0x192 ;  /* 0x00000192ff087424 */ /* 0x000fe400078e00ff */
[----:B------:R-:W-:Y:S01]  /*7ed0*/  IMAD.MOV.U32 R13, RZ, RZ, RZ ;  /* 0x000000ffff0d7224 */ /* 0x000fe200078e00ff */
[----:B------:R-:W5:Y:S01]  /*7ee0*/  LDCU.64 UR6, c[0x4][0x78] ;  /* 0x01000f00ff0677ac */ /* 0x000f620008000a00 */
[----:B------:R-:W1:Y:S01]  /*7ef0*/  LDC.64 R2, c[0x4][R3] ;  /* 0x0100000003027b82 */ /* 0x000e620000000a00 */
[----:B------:R-:W3:Y:S01]  /*7f00*/  LDCU.64 UR4, c[0x4][0x10] ;  /* 0x01000200ff0477ac */ /* 0x000ee20008000a00 */
[----:B----4-:R-:W-:Y:S01]  /*7f10*/  MOV R5, UR9 ;  /* 0x0000000900057c02 */ /* 0x010fe20008000f00 */
[----:B--2---:R-:W-:Y:S01]  /*7f20*/  IMAD.U32 R4, RZ, RZ, UR8 ;  /* 0x00000008ff047e24 */ /* 0x004fe2000f8e00ff */
[----:B-----5:R-:W-:Y:S01]  /*7f30*/  MOV R7, UR7 ;  /* 0x0000000700077c02 */ /* 0x020fe20008000f00 */
[----:B------:R-:W-:Y:S01]  /*7f40*/  IMAD.U32 R6, RZ, RZ, UR6 ;  /* 0x00000006ff067e24 */ /* 0x000fe2000f8e00ff */
[----:B---3--:R-:W-:Y:S01]  /*7f50*/  MOV R11, UR5 ;  /* 0x00000005000b7c02 */ /* 0x008fe20008000f00 */
[----:B------:R-:W-:Y:S02]  /*7f60*/  IMAD.U32 R10, RZ, RZ, UR4 ;  /* 0x00000004ff0a7e24 */ /* 0x000fe4000f8e00ff */
[----:B------:R-:W-:Y:S07]  /*7f70*/  LEPC R20, `(.L_x_131) ;  /* 0x000000001014794e */ /* 0x000fee0000000000 */
[----:B-1----:R-:W-:Y:S05]  /*7f80*/  CALL.ABS.NOINC R2 ;  /* 0x0000000002007343 */ /* 0x002fea0003c00000 */
.L_x_131:
[----:B------:R-:W-:Y:S01]  /*7f90*/  SHF.L.U32 R3, R28, 0x10, RZ ;  /* 0x000000101c037819 */ /* 0x000fe200000006ff */
[----:B------:R-:W-:Y:S05]  /*7fa0*/  WARPSYNC.ALL ;  /* 0x0000000000007948 */ /* 0x000fea0003800000 */
[----:B------:R-:W-:Y:S01]  /*7fb0*/  R2UR UR4, R25 ;  /* 0x00000000190472ca */ /* 0x000fe200000e0000 */
[----:B------:R-:W-:Y:S01]  /*7fc0*/  BSSY.RECONVERGENT B0, `(.L_x_132) ;  /* 0x000005b000007945 */ /* 0x000fe20003800200 */
[----:B------:R-:W-:Y:S02]  /*7fd0*/  SHF.L.U32 R20, R29, 0x10, RZ ;  /* 0x000000101d147819 */ /* 0x000fe400000006ff */
[----:B------:R-:W-:Y:S02]  /*7fe0*/  MOV R72, 0x10 ;  /* 0x0000001000487802 */ /* 0x000fe40000000f00 */
[----:B------:R-:W-:Y:S02]  /*7ff0*/  LOP3.LUT P6, RZ, R44, 0x40, RZ, 0xc0, !PT ;  /* 0x000000402cff7812 */ /* 0x000fe400078cc0ff */
[----:B------:R-:W-:Y:S02]  /*8000*/  ISETP.NE.AND P0, PT, R55, RZ, PT ;  /* 0x000000ff3700720c */ /* 0x000fe40003f05270 */
[----:B------:R-:W-:Y:S03]  /*8010*/  SEL R72, R72, 0xfffffff0, !P6 ;  /* 0xfffffff048487807 */ /* 0x000fe60007000000 */
[----:B--2---:R-:W1:Y:S01]  /*8020*/  LDTM.x16 R4, tmem[UR4] ;  /* 0x00000004000479ee */ /* 0x004e620008240000 */
[----:B------:R-:W-:Y:S01]  /*8030*/  IADD3 R68, PT, PT, R68, R72, RZ ;  /* 0x0000004844447210 */ /* 0x000fe20007ffe0ff */
[----:B-1----:R-:W-:Y:S01]  /*8040*/  FMUL R0, R24, R4 ;  /* 0x0000000418007220 */ /* 0x002fe20000400000 */
[----:B------:R-:W-:Y:S01]  /*8050*/  LOP3.LUT R4, R28, 0xffff0000, RZ, 0xc0, !PT ;  /* 0xffff00001c047812 */ /* 0x000fe200078ec0ff */
[C---:B------:R-:W-:Y:S01]  /*8060*/  FMUL R2, R24.reuse, R5 ;  /* 0x0000000518027220 */ /* 0x040fe20000400000 */
[C---:B------:R-:W-:Y:S01]  /*8070*/  FMUL R5, R24.reuse, R9 ;  /* 0x0000000918057220 */ /* 0x040fe20000400000 */
[C---:B------:R-:W-:Y:S01]  /*8080*/  FFMA R0, R27.reuse, R3, R0 ;  /* 0x000000031b007223 */ /* 0x040fe20000000000 */
[C---:B------:R-:W-:Y:S01]  /*8090*/  FMUL R9, R24.reuse, R13 ;  /* 0x0000000d18097220 */ /* 0x040fe20000400000 */
[----:B------:R-:W-:Y:S01]  /*80a0*/  FFMA R2, R27, R4, R2 ;  /* 0x000000041b027223 */ /* 0x000fe20000000002 */
[C---:B------:R-:W-:Y:S01]  /*80b0*/  FMUL R4, R24.reuse, R8 ;  /* 0x0000000818047220 */ /* 0x040fe20000400000 */
[C---:B------:R-:W-:Y:S01]  /*80c0*/  FMUL R8, R24.reuse, R12 ;  /* 0x0000000c18087220 */ /* 0x040fe20000400000 */
[C---:B------:R-:W-:Y:S01]  /*80d0*/  FMUL R12, R24.reuse, R16 ;  /* 0x00000010180c7220 */ /* 0x040fe20000400000 */
[----:B------:R-:W-:Y:S01]  /*80e0*/  LOP3.LUT R16, R29, 0xffff0000, RZ, 0xc0, !PT ;  /* 0xffff00001d107812 */ /* 0x000fe200078ec0ff */
[----:B------:R-:W-:Y:S01]  /*80f0*/  FMUL R3, R24, R6 ;  /* 0x0000000618037220 */ /* 0x000fe20000400000 */
[----:B------:R-:W-:Y:S01]  /*8100*/  F2FP.BF16.F32.PACK_AB R32, R2, R0 ;  /* 0x000000000220723e */ /* 0x000fe200000010ff */
[----:B------:R-:W-:Y:S01]  /*8110*/  FMUL R13, R24, R17 ;  /* 0x00000011180d7220 */ /* 0x000fe20000400000 */
[----:B------:R-:W-:Y:S01]  /*8120*/  SHF.L.U32 R17, R30, 0x10, RZ ;  /* 0x000000101e117819 */ /* 0x000fe200000006ff */
[----:B------:R-:W-:Y:S01]  /*8130*/  FMUL R7, R24, R7 ;  /* 0x0000000718077220 */ /* 0x000fe20000400000 */
[----:B------:R-:W-:Y:S01]  /*8140*/  LOP3.LUT R0, R30, 0xffff0000, RZ, 0xc0, !PT ;  /* 0xffff00001e007812 */ /* 0x000fe200078ec0ff */
[----:B------:R-:W-:Y:S01]  /*8150*/  FFMA R3, R27, R20, R3 ;  /* 0x000000141b037223 */ /* 0x000fe20000000003 */
[----:B------:R-:W-:Y:S01]  /*8160*/  SHF.L.U32 R2, R31, 0x10, RZ ;  /* 0x000000101f027819 */ /* 0x000fe200000006ff */
[----:B------:R-:W-:Y:S01]  /*8170*/  FFMA R7, R27, R16, R7 ;  /* 0x000000101b077223 */ /* 0x000fe20000000007 */
[----:B------:R-:W-:Y:S01]  /*8180*/  LOP3.LUT R16, R31, 0xffff0000, RZ, 0xc0, !PT ;  /* 0xffff00001f107812 */ /* 0x000fe200078ec0ff */
[C---:B------:R-:W-:Y:S01]  /*8190*/  FFMA R4, R27.reuse, R17, R4 ;  /* 0x000000111b047223 */ /* 0x040fe20000000004 */
[----:B------:R-:W-:Y:S01]  /*81a0*/  FFMA R5, R27, R0, R5 ;  /* 0x000000001b057223 */ /* 0x000fe20000000005 */
[----:B---3--:R-:W-:Y:S01]  /*81b0*/  SHF.L.U32 R0, R36, 0x10, RZ ;  /* 0x0000001024007819 */ /* 0x008fe200000006ff */
[C---:B------:R-:W-:Y:S01]  /*81c0*/  FMUL R6, R24.reuse, R10 ;  /* 0x0000000a18067220 */ /* 0x040fe20000400000 */
[C---:B------:R-:W-:Y:S01]  /*81d0*/  FMUL R11, R24.reuse, R11 ;  /* 0x0000000b180b7220 */ /* 0x040fe20000400000 */
[----:B------:R-:W-:Y:S01]  /*81e0*/  F2FP.BF16.F32.PACK_AB R33, R7, R3 ;  /* 0x000000030721723e */ /* 0x000fe200000010ff */
[----:B------:R-:W-:Y:S01]  /*81f0*/  FMUL R10, R24, R14 ;  /* 0x0000000e180a7220 */ /* 0x000fe20000400000 */
[C---:B------:R-:W-:Y:S01]  /*8200*/  FFMA R6, R27.reuse, R2, R6 ;  /* 0x000000021b067223 */ /* 0x040fe20000000006 */
[C---:B------:R-:W-:Y:S01]  /*8210*/  FFMA R11, R27.reuse, R16, R11 ;  /* 0x000000101b0b7223 */ /* 0x040fe2000000000b */
[----:B------:R-:W-:Y:S01]  /*8220*/  LOP3.LUT R2, R36, 0xffff0000, RZ, 0xc0, !PT ;  /* 0xffff000024027812 */ /* 0x000fe200078ec0ff */
[----:B------:R-:W-:Y:S01]  /*8230*/  FFMA R8, R27, R0, R8 ;  /* 0x000000001b087223 */ /* 0x000fe20000000008 */
[C---:B------:R-:W-:Y:S01]  /*8240*/  SHF.L.U32 R3, R37.reuse, 0x10, RZ ;  /* 0x0000001025037819 */ /* 0x040fe200000006ff */
[----:B------:R-:W-:Y:S01]  /*8250*/  FMUL R15, R24, R15 ;  /* 0x0000000f180f7220 */ /* 0x000fe20000400000 */
[----:B------:R-:W-:Y:S01]  /*8260*/  LOP3.LUT R0, R37, 0xffff0000, RZ, 0xc0, !PT ;  /* 0xffff000025007812 */ /* 0x000fe200078ec0ff */
[C---:B------:R-:W-:Y:S01]  /*8270*/  FFMA R9, R27.reuse, R2, R9 ;  /* 0x000000021b097223 */ /* 0x040fe20000000009 */
[C---:B------:R-:W-:Y:S01]  /*8280*/  SHF.L.U32 R2, R38.reuse, 0x10, RZ ;  /* 0x0000001026027819 */ /* 0x040fe200000006ff */
[C---:B------:R-:W-:Y:S01]  /*8290*/  FFMA R10, R27.reuse, R3, R10 ;  /* 0x000000031b0a7223 */ /* 0x040fe2000000000a */
[----:B------:R-:W-:Y:S01]  /*82a0*/  LOP3.LUT R3, R38, 0xffff0000, RZ, 0xc0, !PT ;  /* 0xffff000026037812 */ /* 0x000fe200078ec0ff */
[----:B------:R-:W-:Y:S01]  /*82b0*/  FFMA R15, R27, R0, R15 ;  /* 0x000000001b0f7223 */ /* 0x000fe2000000000f */
[----:B------:R-:W-:Y:S01]  /*82c0*/  F2FP.BF16.F32.PACK_AB R34, R5, R4 ;  /* 0x000000040522723e */ /* 0x000fe200000010ff */
[C---:B------:R-:W-:Y:S01]  /*82d0*/  FMUL R14, R24.reuse, R18 ;  /* 0x00000012180e7220 */ /* 0x040fe20000400000 */
[C---:B------:R-:W-:Y:S01]  /*82e0*/  SHF.L.U32 R0, R39.reuse, 0x10, RZ ;  /* 0x0000001027007819 */ /* 0x040fe200000006ff */
[----:B------:R-:W-:Y:S01]  /*82f0*/  FMUL R19, R24, R19 ;  /* 0x0000001318137220 */ /* 0x000fe20000400000 */
[----:B------:R-:W-:Y:S01]  /*8300*/  LOP3.LUT R4, R39, 0xffff0000, RZ, 0xc0, !PT ;  /* 0xffff000027047812 */ /* 0x000fe200078ec0ff */
[----:B------:R-:W-:Y:S01]  /*8310*/  FFMA R12, R27, R2, R12 ;  /* 0x000000021b0c7223 */ /* 0x000fe2000000000c */
[----:B------:R-:W-:Y:S01]  /*8320*/  F2FP.BF16.F32.PACK_AB R35, R11, R6 ;  /* 0x000000060b23723e */ /* 0x000fe200000010ff */
[C---:B------:R-:W-:Y:S01]  /*8330*/  FFMA R13, R27.reuse, R3, R13 ;  /* 0x000000031b0d7223 */ /* 0x040fe2000000000d */
[C---:B------:R-:W-:Y:S01]  /*8340*/  FFMA R14, R27.reuse, R0, R14 ;  /* 0x000000001b0e7223 */ /* 0x040fe2000000000e */
[----:B------:R-:W-:Y:S01]  /*8350*/  FFMA R19, R27, R4, R19 ;  /* 0x000000041b137223 */ /* 0x000fe20000000013 */
[----:B------:R-:W-:Y:S01]  /*8360*/  F2FP.BF16.F32.PACK_AB R8, R9, R8 ;  /* 0x000000080908723e */ /* 0x000fe200000010ff */
[----:B------:R1:W-:Y:S01]  /*8370*/  STS.128 [R67+UR44+0x300], R32 ;  /* 0x0003002043007988 */ /* 0x0003e20008000c2c */
[----:B------:R-:W-:Y:S02]  /*8380*/  F2FP.BF16.F32.PACK_AB R9, R15, R10 ;  /* 0x0000000a0f09723e */ /* 0x000fe400000010ff */
[----:B------:R-:W-:Y:S02]  /*8390*/  F2FP.BF16.F32.PACK_AB R10, R13, R12 ;  /* 0x0000000c0d0a723e */ /* 0x000fe400000010ff */
[----:B------:R-:W-:Y:S05]  /*83a0*/  F2FP.BF16.F32.PACK_AB R11, R19, R14 ;  /* 0x0000000e130b723e */ /* 0x000fea00000010ff */
[----:B------:R1:W-:Y:S01]  /*83b0*/  STS.128 [R68+0x300], R8 ;  /* 0x0003000844007388 */ /* 0x0003e20000000c00 */
[----:B------:R-:W-:Y:S01]  /*83c0*/  @!PT LDS RZ, [RZ] ;  /* 0x00000000fffff984 */ /* 0x000fe20000000800 */
[----:B------:R-:W-:Y:S01]  /*83d0*/  @!PT LDS RZ, [RZ] ;  /* 0x00000000fffff984 */ /* 0x000fe20000000800 */
[----:B------:R-:W-:Y:S01]  /*83e0*/  @!PT LDS RZ, [RZ] ;  /* 0x00000000fffff984 */ /* 0x000fe20000000800 */
[----:B------:R-:W-:Y:S01]  /*83f0*/  @!PT LDS RZ, [RZ] ;  /* 0x00000000fffff984 */ /* 0x000fe20000000800 */
[----:B------:R2:W-:Y:S07]  /*8400*/  MEMBAR.ALL.CTA ;  /* 0x0000000000007992 */ /* 0x0005ee0000008000 */
[----:B--2---:R-:W2:Y:S02]  /*8410*/  FENCE.VIEW.ASYNC.S ;  /* 0x00000000000073c6 */ /* 0x004ea40000000000 */
[----:B--2---:R-:W-:Y:S06]  /*8420*/  BAR.SYNC.DEFER_BLOCKING 0x1, 0x80 ;  /* 0x0042000000007b1d */ /* 0x004fec0000010000 */
[----:B------:R-:W-:Y:S05]  /*8430*/  @P0 BRA `(.L_x_133) ;  /* 0x00000000004c0947 */ /* 0x000fea0003800000 */
[----:B------:R-:W-:Y:S01]  /*8440*/  UIADD3 UR4, UPT, UPT, UR44, 0x300, URZ ;  /* 0x000003002c047890 */ /* 0x000fe2000fffe0ff */
[----:B------:R-:W-:Y:S01]  /*8450*/  R2UR UR10, R63 ;  /* 0x000000003f0a72ca */ /* 0x000fe200000e0000 */
[----:B------:R-:W-:Y:S01]  /*8460*/  UMOV UR9, UR46 ;  /* 0x0000002e00097c82 */ /* 0x000fe20008000000 */
[----:B------:R-:W-:Y:S01]  /*8470*/  R2UR UR11, R62 ;  /* 0x000000003e0b72ca */ /* 0x000fe200000e0000 */
[----:B------:R-:W-:Y:S01]  /*8480*/  UIADD3 UR6, UPT, UPT, UR44, 0xb00, URZ ;  /* 0x00000b002c067890 */ /* 0x000fe2000fffe0ff */
[----:B------:R-:W-:Y:S01]  /*8490*/  R2UR UR12, R60 ;  /* 0x000000003c0c72ca */ /* 0x000fe200000e0000 */
[----:B------:R-:W-:Y:S01]  /*84a0*/  IMAD.U32 R50, RZ, RZ, UR4 ;  /* 0x00000004ff327e24 */ /* 0x000fe2000f8e00ff */
[----:B------:R-:W-:Y:S01]  /*84b0*/  R2UR UR13, R61 ;  /* 0x000000003d0d72ca */ /* 0x000fe200000e0000 */
[----:B------:R-:W-:Y:S02]  /*84c0*/  UIADD3 UR4, UP0, UPT, UR62, 0x780, URZ ;  /* 0x000007803e047890 */ /* 0x000fe4000ff1e0ff */
[----:B------:R-:W-:Y:S01]  /*84d0*/  UIADD3 UR7, UPT, UPT, UR46, 0x40, URZ ;  /* 0x000000402e077890 */ /* 0x000fe2000fffe0ff */
[----:B------:R-:W-:Y:S01]  /*84e0*/  R2UR UR8, R50 ;  /* 0x00000000320872ca */ /* 0x000fe200000e0000 */
[----:B------:R-:W-:Y:S11]  /*84f0*/  UIADD3.X UR5, UPT, UPT, URZ, UR63, URZ, UP0, !UPT ;  /* 0x0000003fff057290 */ /* 0x000ff600087fe4ff */
[----:B------:R-:W-:Y:S01]  /*8500*/  @!UPT UIADD3 URZ, UPT, UPT, URZ, URZ, URZ ;  /* 0x000000fffffff290 */ /* 0x000fe2000fffe0ff */
[----:B------:R2:W-:Y:S02]  /*8510*/  UTMASTG.5D.IM2COL [UR8], [UR4] ;  /* 0x00000008040073b5 */ /* 0x0005e40008060000 */
[----:B--2---:R-:W-:Y:S01]  /*8520*/  UMOV UR8, UR6 ;  /* 0x0000000600087c82 */ /* 0x004fe20008000000 */
[----:B------:R-:W-:Y:S02]  /*8530*/  UMOV UR9, UR7 ;  /* 0x0000000700097c82 */ /* 0x000fe40008000000 */
[----:B------:R2:W-:Y:S01]  /*8540*/  UTMASTG.5D.IM2COL [UR8], [UR4] ;  /* 0x00000008040073b5 */ /* 0x0005e20008060000 */
[----:B------:R0:W-:Y:S01]  /*8550*/  UTMACMDFLUSH ;  /* 0x00000000000079b7 */ /* 0x0001e20000000000 */
[----:B--2---:R-:W-:Y:S04]  /*8560*/  DEPBAR.LE SB0, 0x1 ;  /* 0x000080400000791a */ /* 0x004fe80000000000 */
.L_x_133:
[----:B------:R-:W-:Y:S05]  /*8570*/  BSYNC.RECONVERGENT B0 ;  /* 0x0000000000007941 */ /* 0x000fea0003800200 */
.L_x_132:
[----:B------:R-:W-:Y:S01]  /*8580*/  BAR.SYNC.DEFER_BLOCKING 0x1, 0x80 ;  /* 0x0042000000007b1d */ /* 0x000fe20000010000 */
[----:B------:R-:W-:Y:S01]  /*8590*/  ISETP.NE.AND P1, PT, R66, RZ, PT ;  /* 0x000000ff4200720c */ /* 0x000fe20003f25270 */
[----:B------:R-:W-:Y:S01]  /*85a0*/  UISETP.NE.AND UP0, UPT, UR49, URZ, UPT ;  /* 0x000000ff3100728c */ /* 0x000fe2000bf05270 */
[----:B------:R-:W-:Y:S11]  /*85b0*/  LEA R4, R26, UR44, 0x3 ;  /* 0x0000002c1a047c11 */ /* 0x000ff6000f8e18ff */
[----:B------:R-:W-:Y:S01]  /*85c0*/  @P1 SHF.L.U32 R3, R53, 0x1f, RZ ;  /* 0x0000001f35031819 */ /* 0x000fe200000006ff */
[----:B------:R-:W-:Y:S06]  /*85d0*/  BRA.U !UP0, `(.L_x_134) ;  /* 0x0000000108247547 */ /* 0x000fec000b800000 */
[----:B------:R-:W2:Y:S01]  /*85e0*/  S2R R0, SR_CgaCtaId ;  /* 0x0000000000007919 */ /* 0x000ea20000008800 */
[----:B------:R-:W-:Y:S01]  /*85f0*/  IMAD.U32 R2, RZ, RZ, UR47 ;  /* 0x0000002fff027e24 */ /* 0x000fe2000f8e00ff */
[----:B------:R-:W-:Y:S04]  /*8600*/  UIADD3 UR4, UPT, UPT, UR47, 0x1, URZ ;  /* 0x000000012f047890 */ /* 0x000fe8000fffe0ff */
[----:B------:R-:W-:Y:S01]  /*8610*/  @P1 LEA R2, R2, UR44, 0x3 ;  /* 0x0000002c02021c11 */ /* 0x000fe2000f8e18ff */
[----:B------:R-:W-:Y:S04]  /*8620*/  UISETP.NE.AND UP0, UPT, UR4, 0x4, UPT ;  /* 0x000000040400788c */ /* 0x000fe8000bf05270 */
[----:B------:R-:W-:Y:S01]  /*8630*/  @P1 VIADD R2, R2, 0x1c0 ;  /* 0x000001c002021836 */ /* 0x000fe20000000000 */
[----:B------:R-:W-:Y:S04]  /*8640*/  USEL UR47, UR4, URZ, UP0 ;  /* 0x000000ff042f7287 */ /* 0x000fe80008000000 */
[----:B--2---:R-:W-:Y:S04]  /*8650*/  @P1 PRMT R0, R0, 0x654, R2 ;  /* 0x0000065400001816 */ /* 0x004fe80000000002 */
[----:B------:R2:W-:Y:S04]  /*8660*/  @P1 SYNCS.ARRIVE.TRANS64.RED.A1T0 RZ, [R0+URZ], RZ ;  /* 0x000000ff00ff19a7 */ /* 0x0005e800081004ff */
.L_x_134:
[----:B------:R-:W3:Y:S01]  /*8670*/  @P1 SYNCS.PHASECHK.TRANS64.TRYWAIT P0, [R4+URZ+0x1a0], R3 ;  /* 0x0001a003040015a7 */ /* 0x000ee200080011ff */
[----:B------:R-:W-:Y:S01]  /*8680*/  BSSY B1, `(.L_x_135) ;  /* 0x0000012000017945 */ /* 0x000fe20003800000 */
[----:B---3--:R-:W-:Y:S03]  /*8690*/  @P1 SEL R69, RZ, 0x1, !P0 ;  /* 0x00000001ff451807 */ /* 0x008fe60004000000 */
[----:B------:R-:W-:Y:S05]  /*86a0*/  @!P1 BRA `(.L_x_136) ;  /* 0x00000000003c9947 */ /* 0x000fea0003800000 */
[----:B------:R-:W-:Y:S01]  /*86b0*/  ISETP.NE.AND P1, PT, R70, RZ, PT ;  /* 0x000000ff4600720c */ /* 0x000fe20003f25270 */
[----:B------:R-:W-:Y:S01]  /*86c0*/  BSSY B0, `(.L_x_137) ;  /* 0x0000009000007945 */ /* 0x000fe20003800000 */
[----:B------:R-:W-:Y:S11]  /*86d0*/  ISETP.NE.AND P0, PT, R69, RZ, PT ;  /* 0x000000ff4500720c */ /* 0x000ff60003f05270 */
[----:B------:R-:W-:Y:S05]  /*86e0*/  @P1 IMAD R3, R26, 0x1000, R67 ;  /* 0x000010001a031824 */ /* 0x000fea00078e0243 */
[----:B------:R-:W-:Y:S05]  /*86f0*/  @P1 IADD3 R2, PT, PT, R3, UR44, RZ ;  /* 0x0000002c03021c10 */ /* 0x000fea000fffe0ff */
[----:B------:R-:W-:Y:S01]  /*8700*/  @P1 IMAD.IADD R2, R72, 0x1, R2 ;  /* 0x0000000148021824 */ /* 0x000fe200078e0202 */
[----:B------:R-:W-:Y:S06]  /*8710*/  @P0 BRA `(.L_x_138) ;  /* 0x00000000000c0947 */ /* 0x000fec0003800000 */
[----:B--2---:R-:W-:Y:S04]  /*8720*/  SHF.L.U32 R0, R53, 0x1f, RZ ;  /* 0x0000001f35007819 */ /* 0x004fe800000006ff */
[----:B------:R-:W2:Y:S02]  /*8730*/  SYNCS.PHASECHK.TRANS64.TRYWAIT P0, [R4+URZ+0x1a0], R0 ;  /* 0x0001a000040075a7 */ /* 0x000ea400080011ff */
[----:B--2---:R-:W-:Y:S05]  /*8740*/  @!P0 BRA `(.L_x_139) ;  /* 0x0000002c00d48947 */ /* 0x004fea0003800000 */
.L_x_138:
[----:B------:R-:W-:Y:S05]  /*8750*/  BSYNC B0 ;  /* 0x0000000000007941 */ /* 0x000fea0003800000 */
.L_x_137:
[----:B------:R-:W-:Y:S02]  /*8760*/  ISETP.NE.AND P0, PT, R70, RZ, PT ;  /* 0x000000ff4600720c */ /* 0x000fe40003f05270 */
[----:B------:R-:W-:Y:S11]  /*8770*/  IADD3 R26, PT, PT, R26, 0x1, RZ ;  /* 0x000000011a1a7810 */ /* 0x000ff60007ffe0ff */
[----:B------:R3:W4:Y:S04]  /*8780*/  @P0 LDS.128 R28, [R3+UR44+0x300] ;  /* 0x0003002c031c0984 */ /* 0x0007280008000c00 */
[----:B------:R3:W1:Y:S02]  /*8790*/  @P0 LDS.128 R36, [R2+0x300] ;  /* 0x0003000002240984 */ /* 0x0006640000000c00 */
.L_x_136:
[----:B------:R-:W-:Y:S05]  /*87a0*/  BSYNC B1 ;  /* 0x0000000000017941 */ /* 0x000fea0003800000 */
.L_x_135:
[----:B--2---:R-:W-:Y:S05]  /*87b0*/  VIADD R0, R25, 0x10 ;  /* 0x0000001019007836 */ /* 0x004fea0000000000 */
[----:B------:R-:W-:Y:S04]  /*87c0*/  SHF.R.U32.HI R0, RZ, 0x15, R0 ;  /* 0x00000015ff007819 */ /* 0x000fe80000011600 */
[----:B------:R-:W-:Y:S11]  /*87d0*/  LOP3.LUT P0, RZ, R0, 0x3, R46, 0x48, !PT ;  /* 0x0000000300ff7812 */ /* 0x000ff6000780482e */
[----:B------:R-:W-:Y:S02]  /*87e0*/  @!UPT UIADD3 URZ, UPT, UPT, URZ, URZ, URZ ;  /* 0x000000fffffff290 */ /* 0x000fe4000fffe0ff */
[----:B------:R-:W-:Y:S05]  /*87f0*/  @!P0 BRA `(.L_x_140) ;  /* 0x0000000000408947 */ /* 0x000fea0003800000 */
[----:B------:R-:W2:Y:S01]  /*8800*/  LDCU.64 UR8, c[0x4][0x70] ;  /* 0x01000e00ff0877ac */ /* 0x000ea20008000a00 */
[----:B---3--:R-:W-:Y:S01]  /*8810*/  MOV R3, 0x0 ;  /* 0x0000000000037802 */ /* 0x008fe20000000f00 */
[----:B------:R-:W-:Y:S02]  /*8820*/  HFMA2 R12, -RZ, RZ, 0, 5.9604644775390625e-08 ;  /* 0x00000001ff0c7431 */ /* 0x000fe400000001ff */
[----:B-1----:R-:W-:Y:S02]  /*8830*/  IMAD.MOV.U32 R8, RZ, RZ, 0x192 ;  /* 0x00000192ff087424 */ /* 0x002fe400078e00ff */
[----:B------:R-:W-:Y:S01]  /*8840*/  IMAD.MOV.U32 R13, RZ, RZ, RZ ;  /* 0x000000ffff0d7224 */ /* 0x000fe200078e00ff */
[----:B------:R-:W1:Y:S01]  /*8850*/  LDCU.64 UR6, c[0x4][0x78] ;  /* 0x01000f00ff0677ac */ /* 0x000e620008000a00 */
[----:B------:R-:W3:Y:S01]  /*8860*/  LDC.64 R2, c[0x4][R3] ;  /* 0x0100000003027b82 */ /* 0x000ee20000000a00 */
[----:B------:R-:W5:Y:S01]  /*8870*/  LDCU.64 UR4, c[0x4][0x10] ;  /* 0x01000200ff0477ac */ /* 0x000f620008000a00 */
[----:B--2---:R-:W-:Y:S01]  /*8880*/  MOV R5, UR9 ;  /* 0x0000000900057c02 */ /* 0x004fe20008000f00 */
[----:B------:R-:W-:Y:S01]  /*8890*/  IMAD.U32 R4, RZ, RZ, UR8 ;  /* 0x00000008ff047e24 */ /* 0x000fe2000f8e00ff */
[----:B-1----:R-:W-:Y:S01]  /*88a0*/  MOV R7, UR7 ;  /* 0x0000000700077c02 */ /* 0x002fe20008000f00 */
[----:B------:R-:W-:Y:S01]  /*88b0*/  IMAD.U32 R6, RZ, RZ, UR6 ;  /* 0x00000006ff067e24 */ /* 0x000fe2000f8e00ff */
[----:B-----5:R-:W-:Y:S01]  /*88c0*/  MOV R11, UR5 ;  /* 0x00000005000b7c02 */ /* 0x020fe20008000f00 */
[----:B------:R-:W-:Y:S02]  /*88d0*/  IMAD.U32 R10, RZ, RZ, UR4 ;  /* 0x00000004ff0a7e24 */ /* 0x000fe4000f8e00ff */
[----:B------:R-:W-:Y:S07]  /*88e0*/  LEPC R20, `(.L_x_140) ;  /* 0x000000001014794e */ /* 0x000fee0000000000 */
[----:B---34-:R-:W-:Y:S05]  /*88f0*/  CALL.ABS.NOINC R2 ;  /* 0x0000000002007343 */ /* 0x018fea0003c00000 */
.L_x_140:
[----:B---34-:R-:W-:Y:S01]  /*8900*/  SHF.L.U32 R3, R28, 0x10, RZ ;  /* 0x000000101c037819 */ /* 0x018fe200000006ff */
[----:B------:R-:W-:Y:S05]  /*8910*/  WARPSYNC.ALL ;  /* 0x0000000000007948 */ /* 0x000fea0003800000 */
[----:B------:R-:W-:Y:S01]  /*8920*/  R2UR UR4, R25 ;  /* 0x00000000190472ca */ /* 0x000fe200000e0000 */
[----:B------:R-:W2:Y:S01]  /*8930*/  S2R R71, SR_CgaCtaId ;  /* 0x0000000000477919 */ /* 0x000ea20000008800 */
[C---:B------:R-:W-:Y:S01]  /*8940*/  SHF.L.U32 R20, R29.reuse, 0x10, RZ ;  /* 0x000000101d147819 */ /* 0x040fe200000006ff */
[----:B------:R-:W-:Y:S01]  /*8950*/  BSSY.RECONVERGENT B0, `(.L_x_141) ;  /* 0x000005a000007945 */ /* 0x000fe20003800200 */
[----:B------:R-:W-:Y:S02]  /*8960*/  LOP3.LUT R21, R29, 0xffff0000, RZ, 0xc0, !PT ;  /* 0xffff00001d157812 */ /* 0x000fe400078ec0ff */
[----:B------:R-:W-:Y:S02]  /*8970*/  ISETP.NE.AND P6, PT, R66, RZ, PT ;  /* 0x000000ff4200720c */ /* 0x000fe40003fc5270 */
[----:B------:R-:W-:Y:S05]  /*8980*/  ISETP.NE.AND P0, PT, R55, RZ, PT ;  /* 0x000000ff3700720c */ /* 0x000fea0003f05270 */
[----:B-1----:R-:W1:Y:S02]  /*8990*/  LDTM.x16 R4, tmem[UR4+0x10] ;  /* 0x00001004000479ee */ /* 0x002e640008240000 */
[----:B-1----:R-:W-:Y:S01]  /*89a0*/  FMUL R0, R24, R4 ;  /* 0x0000000418007220 */ /* 0x002fe20000400000 */
[----:B------:R-:W-:Y:S01]  /*89b0*/  LOP3.LUT R4, R28, 0xffff0000, RZ, 0xc0, !PT ;  /* 0xffff00001c047812 */ /* 0x000fe200078ec0ff */
[C---:B------:R-:W-:Y:S01]  /*89c0*/  FMUL R2, R24.reuse, R5 ;  /* 0x0000000518027220 */ /* 0x040fe20000400000 */
[C---:B------:R-:W-:Y:S01]  /*89d0*/  FMUL R7, R24.reuse, R7 ;  /* 0x0000000718077220 */ /* 0x040fe20000400000 */
[C---:B------:R-:W-:Y:S01]  /*89e0*/  FFMA R0, R27.reuse, R3, R0 ;  /* 0x000000031b007223 */ /* 0x040fe20000000000 */
[C---:B------:R-:W-:Y:S01]  /*89f0*/  FMUL R3, R24.reuse, R6 ;  /* 0x0000000618037220 */ /* 0x040fe20000400000 */
[C---:B------:R-:W-:Y:S01]  /*8a00*/  FFMA R2, R27.reuse, R4, R2 ;  /* 0x000000041b027223 */ /* 0x040fe20000000002 */
[C---:B------:R-:W-:Y:S01]  /*8a10*/  FMUL R4, R24.reuse, R8 ;  /* 0x0000000818047220 */ /* 0x040fe20000400000 */
[----:B------:R-:W-:Y:S01]  /*8a20*/  FMUL R8, R24, R12 ;  /* 0x0000000c18087220 */ /* 0x000fe20000400000 */
[C---:B------:R-:W-:Y:S01]  /*8a30*/  FFMA R3, R27.reuse, R20, R3 ;  /* 0x000000141b037223 */ /* 0x040fe20000000003 */
[----:B------:R-:W-:Y:S01]  /*8a40*/  FFMA R7, R27, R21, R7 ;  /* 0x000000151b077223 */ /* 0x000fe20000000007 */
[----:B------:R-:W-:Y:S01]  /*8a50*/  F2FP.BF16.F32.PACK_AB R32, R2, R0 ;  /* 0x000000000220723e */ /* 0x000fe200000010ff */
[----:B------:R-:W-:Y:S01]  /*8a60*/  FMUL R12, R24, R16 ;  /* 0x00000010180c7220 */ /* 0x000fe20000400000 */
[----:B------:R-:W-:Y:S01]  /*8a70*/  SHF.L.U32 R16, R30, 0x10, RZ ;  /* 0x000000101e107819 */ /* 0x000fe200000006ff */
[----:B------:R-:W-:Y:S01]  /*8a80*/  FMUL R5, R24, R9 ;  /* 0x0000000918057220 */ /* 0x000fe20000400000 */
[----:B------:R-:W-:Y:S01]  /*8a90*/  LOP3.LUT R0, R30, 0xffff0000, RZ, 0xc0, !PT ;  /* 0xffff00001e007812 */ /* 0x000fe200078ec0ff */
[C---:B------:R-:W-:Y:S01]  /*8aa0*/  FMUL R6, R24.reuse, R10 ;  /* 0x0000000a18067220 */ /* 0x040fe20000400000 */
[----:B------:R-:W-:Y:S01]  /*8ab0*/  SHF.L.U32 R2, R31, 0x10, RZ ;  /* 0x000000101f027819 */ /* 0x000fe200000006ff */
[----:B------:R-:W-:Y:S01]  /*8ac0*/  FFMA R4, R27, R16, R4 ;  /* 0x000000101b047223 */ /* 0x000fe20000000004 */
[----:B------:R-:W-:Y:S01]  /*8ad0*/  F2FP.BF16.F32.PACK_AB R33, R7, R3 ;  /* 0x000000030721723e */ /* 0x000fe200000010ff */
[----:B------:R-:W-:Y:S01]  /*8ae0*/  FFMA R5, R27, R0, R5 ;  /* 0x000000001b057223 */ /* 0x000fe20000000005 */
[----:B------:R-:W-:Y:S01]  /*8af0*/  LOP3.LUT R3, R31, 0xffff0000, RZ, 0xc0, !PT ;  /* 0xffff00001f037812 */ /* 0x000fe200078ec0ff */
[----:B------:R-:W-:Y:S01]  /*8b00*/  FMUL R11, R24, R11 ;  /* 0x0000000b180b7220 */ /* 0x000fe20000400000 */
[C---:B------:R-:W-:Y:S01]  /*8b10*/  SHF.L.U32 R0, R36.reuse, 0x10, RZ ;  /* 0x0000001024007819 */ /* 0x040fe200000006ff */
[C---:B------:R-:W-:Y:S01]  /*8b20*/  FFMA R6, R27.reuse, R2, R6 ;  /* 0x000000021b067223 */ /* 0x040fe20000000006 */
[----:B------:R-:W-:Y:S01]  /*8b30*/  LOP3.LUT R2, R36, 0xffff0000, RZ, 0xc0, !PT ;  /* 0xffff000024027812 */ /* 0x000fe200078ec0ff */
[----:B------:R-:W-:Y:S01]  /*8b40*/  FFMA R11, R27, R3, R11 ;  /* 0x000000031b0b7223 */ /* 0x000fe2000000000b */
[----:B------:R-:W-:Y:S01]  /*8b50*/  SHF.L.U32 R3, R37, 0x10, RZ ;  /* 0x0000001025037819 */ /* 0x000fe200000006ff */
[C---:B------:R-:W-:Y:S01]  /*8b60*/  FMUL R9, R24.reuse, R13 ;  /* 0x0000000d18097220 */ /* 0x040fe20000400000 */
[----:B------:R-:W-:Y:S01]  /*8b70*/  F2FP.BF16.F32.PACK_AB R34, R5, R4 ;  /* 0x000000040522723e */ /* 0x000fe200000010ff */
[C---:B------:R-:W-:Y:S01]  /*8b80*/  FMUL R10, R24.reuse, R14 ;  /* 0x0000000e180a7220 */ /* 0x040fe20000400000 */
[----:B------:R-:W-:Y:S01]  /*8b90*/  SHF.L.U32 R4, R39, 0x10, RZ ;  /* 0x0000001027047819 */ /* 0x000fe200000006ff */
[----:B------:R-:W-:Y:S01]  /*8ba0*/  FFMA R8, R27, R0, R8 ;  /* 0x000000001b087223 */ /* 0x000fe20000000008 */
[----:B------:R-:W-:Y:S01]  /*8bb0*/  LOP3.LUT R0, R37, 0xffff0000, RZ, 0xc0, !PT ;  /* 0xffff000025007812 */ /* 0x000fe200078ec0ff */
[C---:B------:R-:W-:Y:S01]  /*8bc0*/  FFMA R9, R27.reuse, R2, R9 ;  /* 0x000000021b097223 */ /* 0x040fe20000000009 */
[----:B------:R-:W-:Y:S01]  /*8bd0*/  FFMA R10, R27, R3, R10 ;  /* 0x000000031b0a7223 */ /* 0x000fe2000000000a */
[----:B------:R-:W-:Y:S01]  /*8be0*/  FMUL R15, R24, R15 ;  /* 0x0000000f180f7220 */ /* 0x000fe20000400000 */
[----:B------:R-:W-:Y:S01]  /*8bf0*/  SHF.L.U32 R2, R38, 0x10, RZ ;  /* 0x0000001026027819 */ /* 0x000fe200000006ff */
[----:B------:R-:W-:Y:S01]  /*8c00*/  FMUL R13, R24, R17 ;  /* 0x00000011180d7220 */ /* 0x000fe20000400000 */
[----:B------:R-:W-:Y:S01]  /*8c10*/  LOP3.LUT R3, R38, 0xffff0000, RZ, 0xc0, !PT ;  /* 0xffff000026037812 */ /* 0x000fe200078ec0ff */
[C---:B------:R-:W-:Y:S01]  /*8c20*/  FMUL R14, R24.reuse, R18 ;  /* 0x00000012180e7220 */ /* 0x040fe20000400000 */
[----:B------:R-:W-:Y:S01]  /*8c30*/  LOP3.LUT R5, R39, 0xffff0000, RZ, 0xc0, !PT ;  /* 0xffff000027057812 */ /* 0x000fe200078ec0ff */
[----:B------:R-:W-:Y:S01]  /*8c40*/  FFMA R15, R27, R0, R15 ;  /* 0x000000001b0f7223 */ /* 0x000fe2000000000f */
[----:B------:R-:W-:Y:S01]  /*8c50*/  FMUL R19, R24, R19 ;  /* 0x0000001318137220 */ /* 0x000fe20000400000 */
[----:B------:R-:W-:Y:S01]  /*8c60*/  F2FP.BF16.F32.PACK_AB R35, R11, R6 ;  /* 0x000000060b23723e */ /* 0x000fe200000010ff */
[C---:B------:R-:W-:Y:S01]  /*8c70*/  FFMA R12, R27.reuse, R2, R12 ;  /* 0x000000021b0c7223 */ /* 0x040fe2000000000c */
[C---:B------:R-:W-:Y:S01]  /*8c80*/  FFMA R13, R27.reuse, R3, R13 ;  /* 0x000000031b0d7223 */ /* 0x040fe2000000000d */
[C---:B------:R-:W-:Y:S01]  /*8c90*/  FFMA R14, R27.reuse, R4, R14 ;  /* 0x000000041b0e7223 */ /* 0x040fe2000000000e */
[----:B------:R-:W-:Y:S01]  /*8ca0*/  FFMA R19, R27, R5, R19 ;  /* 0x000000051b137223 */ /* 0x000fe20000000013 */
[----:B------:R1:W-:Y:S01]  /*8cb0*/  STS.128 [R67+UR44+0x1300], R32 ;  /* 0x0013002043007988 */ /* 0x0003e20008000c2c */
[----:B------:R-:W-:Y:S02]  /*8cc0*/  F2FP.BF16.F32.PACK_AB R8, R9, R8 ;  /* 0x000000080908723e */ /* 0x000fe400000010ff */
[----:B------:R-:W-:Y:S02]  /*8cd0*/  F2FP.BF16.F32.PACK_AB R9, R15, R10 ;  /* 0x0000000a0f09723e */ /* 0x000fe400000010ff */
[----:B------:R-:W-:Y:S02]  /*8ce0*/  F2FP.BF16.F32.PACK_AB R10, R13, R12 ;  /* 0x0000000c0d0a723e */ /* 0x000fe400000010ff */
[----:B------:R-:W-:Y:S02]  /*8cf0*/  F2FP.BF16.F32.PACK_AB R11, R19, R14 ;  /* 0x0000000e130b723e */ /* 0x000fe400000010ff */
[----:B------:R-:W-:Y:S02]  /*8d00*/  MOV R0, UR47 ;  /* 0x0000002f00007c02 */ /* 0x000fe40008000f00 */
[----:B------:R-:W-:Y:S01]  /*8d10*/  LEA R2, R26, UR44, 0x3 ;  /* 0x0000002c1a027c11 */ /* 0x000fe2000f8e18ff */
[----:B------:R1:W-:Y:S01]  /*8d20*/  STS.128 [R68+0x1300], R8 ;  /* 0x0013000844007388 */ /* 0x0003e20000000c00 */
[----:B------:R-:W-:Y:S02]  /*8d30*/  @P6 LEA R0, R0, UR44, 0x3 ;  /* 0x0000002c00006c11 */ /* 0x000fe4000f8e18ff */
[----:B------:R-:W-:Y:S02]  /*8d40*/  @P6 SHF.L.U32 R3, R53, 0x1f, RZ ;  /* 0x0000001f35036819 */ /* 0x000fe400000006ff */
[----:B------:R-:W-:Y:S01]  /*8d50*/  @P6 IADD3 R0, PT, PT, R0, 0x1c0, RZ ;  /* 0x000001c000006810 */ /* 0x000fe20007ffe0ff */
[----:B------:R-:W-:Y:S01]  /*8d60*/  @!PT LDS RZ, [RZ] ;  /* 0x00000000fffff984 */ /* 0x000fe20000000800 */
[----:B------:R-:W-:Y:S01]  /*8d70*/  @!PT LDS RZ, [RZ] ;  /* 0x00000000fffff984 */ /* 0x000fe20000000800 */
[----:B------:R-:W-:Y:S01]  /*8d80*/  @!PT LDS RZ, [RZ] ;  /* 0x00000000fffff984 */ /* 0x000fe20000000800 */
[----:B------:R-:W-:Y:S01]  /*8d90*/  @!PT LDS RZ, [RZ] ;  /* 0x00000000fffff984 */ /* 0x000fe20000000800 */
[----:B------:R3:W-:Y:S06]  /*8da0*/  MEMBAR.ALL.CTA ;  /* 0x0000000000007992 */ /* 0x0007ec0000008000 */
[----:B---3--:R-:W3:Y:S01]  /*8db0*/  FENCE.VIEW.ASYNC.S ;  /* 0x00000000000073c6 */ /* 0x008ee20000000000 */
[----:B--2---:R-:W-:Y:S01]  /*8dc0*/  @P6 PRMT R0, R71, 0x654, R0 ;  /* 0x0000065447006816 */ /* 0x004fe20000000000 */
[----:B---3--:R-:W-:Y:S06]  /*8dd0*/  BAR.SYNC.DEFER_BLOCKING 0x1, 0x80 ;  /* 0x0042000000007b1d */ /* 0x008fec0000010000 */
[----:B------:R-:W-:Y:S05]  /*8de0*/  @P0 BRA `(.L_x_142) ;  /* 0x0000000000400947 */ /* 0x000fea0003800000 */
[----:B------:R-:W-:Y:S01]  /*8df0*/  R2UR UR10, R63 ;  /* 0x000000003f0a72ca */ /* 0x000fe200000e0000 */
[----:B------:R-:W-:Y:S01]  /*8e00*/  UIADD3 UR4, UP0, UPT, UR62, 0x780, URZ ;  /* 0x000007803e047890 */ /* 0x000fe2000ff1e0ff */
[----:B------:R-:W-:Y:S01]  /*8e10*/  R2UR UR11, R62 ;  /* 0x000000003e0b72ca */ /* 0x000fe200000e0000 */
[----:B------:R-:W-:Y:S01]  /*8e20*/  UIADD3 UR8, UPT, UPT, UR44, 0x1300, URZ ;  /* 0x000013002c087890 */ /* 0x000fe2000fffe0ff */
[----:B------:R-:W-:Y:S01]  /*8e30*/  R2UR UR12, R60 ;  /* 0x000000003c0c72ca */ /* 0x000fe200000e0000 */
[----:B------:R-:W-:Y:S01]  /*8e40*/  UIADD3 UR9, UPT, UPT, UR46, 0x10, URZ ;  /* 0x000000102e097890 */ /* 0x000fe2000fffe0ff */
[----:B------:R-:W-:Y:S01]  /*8e50*/  R2UR UR13, R61 ;  /* 0x000000003d0d72ca */ /* 0x000fe200000e0000 */
[----:B------:R-:W-:Y:S02]  /*8e60*/  UIADD3.X UR5, UPT, UPT, URZ, UR63, URZ, UP0, !UPT ;  /* 0x0000003fff057290 */ /* 0x000fe400087fe4ff */
[----:B------:R-:W-:Y:S02]  /*8e70*/  UIADD3 UR6, UPT, UPT, UR44, 0x1b00, URZ ;  /* 0x00001b002c067890 */ /* 0x000fe4000fffe0ff */
[----:B------:R-:W-:Y:S08]  /*8e80*/  UIADD3 UR7, UPT, UPT, UR46, 0x50, URZ ;  /* 0x000000502e077890 */ /* 0x000ff0000fffe0ff */
[----:B------:R2:W-:Y:S02]  /*8e90*/  UTMASTG.5D.IM2COL [UR8], [UR4] ;  /* 0x00000008040073b5 */ /* 0x0005e40008060000 */
[----:B--2---:R-:W-:Y:S01]  /*8ea0*/  UMOV UR8, UR6 ;  /* 0x0000000600087c82 */ /* 0x004fe20008000000 */
[----:B------:R-:W-:Y:S02]  /*8eb0*/  UMOV UR9, UR7 ;  /* 0x0000000700097c82 */ /* 0x000fe40008000000 */
[----:B------:R2:W-:Y:S01]  /*8ec0*/  UTMASTG.5D.IM2COL [UR8], [UR4] ;  /* 0x00000008040073b5 */ /* 0x0005e20008060000 */
[----:B------:R0:W-:Y:S01]  /*8ed0*/  UTMACMDFLUSH ;  /* 0x00000000000079b7 */ /* 0x0001e20000000000 */
[----:B--2---:R-:W-:Y:S04]  /*8ee0*/  DEPBAR.LE SB0, 0x1 ;  /* 0x000080400000791a */ /* 0x004fe80000000000 */
.L_x_142:
[----:B------:R-:W-:Y:S05]  /*8ef0*/  BSYNC.RECONVERGENT B0 ;  /* 0x0000000000007941 */ /* 0x000fea0003800200 */
.L_x_141:
[----:B------:R-:W-:Y:S01]  /*8f00*/  BAR.SYNC.DEFER_BLOCKING 0x1, 0x80 ;  /* 0x0042000000007b1d */ /* 0x000fe20000010000 */
[----:B------:R-:W-:Y:S04]  /*8f10*/  UIADD3 UR4, UPT, UPT, UR47, 0x1, URZ ;  /* 0x000000012f047890 */ /* 0x000fe8000fffe0ff */
[----:B------:R-:W-:Y:S04]  /*8f20*/  UISETP.NE.AND UP0, UPT, UR4, 0x4, UPT ;  /* 0x000000040400788c */ /* 0x000fe8000bf05270 */
[----:B------:R-:W-:Y:S01]  /*8f30*/  USEL UR45, UR4, URZ, UP0 ;  /* 0x000000ff042d7287 */ /* 0x000fe20008000000 */
[----:B------:R2:W-:Y:S01]  /*8f40*/  @P6 SYNCS.ARRIVE.TRANS64.RED.A1T0 RZ, [R0+URZ], RZ ;  /* 0x000000ff00ff69a7 */ /* 0x0005e200081004ff */
[----:B------:R-:W-:Y:S01]  /*8f50*/  BSSY B1, `(.L_x_143) ;  /* 0x0000013000017945 */ /* 0x000fe20003800000 */
[----:B------:R-:W3:Y:S02]  /*8f60*/  @P6 SYNCS.PHASECHK.TRANS64.TRYWAIT P0, [R2+URZ+0x1a0], R3 ;  /* 0x0001a003020065a7 */ /* 0x000ee400080011ff */
[----:B---3--:R-:W-:Y:S01]  /*8f70*/  @P6 SEL R69, RZ, 0x1, !P0 ;  /* 0x00000001ff456807 */ /* 0x008fe20004000000 */
[----:B--2---:R-:W-:Y:S06]  /*8f80*/  @!P6 BRA `(.L_x_144) ;  /* 0x00000000003ce947 */ /* 0x004fec0003800000 */
[----:B------:R-:W-:Y:S01]  /*8f90*/  ISETP.NE.AND P1, PT, R70, RZ, PT ;  /* 0x000000ff4600720c */ /* 0x000fe20003f25270 */
[----:B------:R-:W-:Y:S01]  /*8fa0*/  BSSY B0, `(.L_x_145) ;  /* 0x0000009000007945 */ /* 0x000fe20003800000 */
[----:B------:R-:W-:Y:S11]  /*8fb0*/  ISETP.NE.AND P0, PT, R69, RZ, PT ;  /* 0x000000ff4500720c */ /* 0x000ff60003f05270 */
[----:B------:R-:W-:Y:S05]  /*8fc0*/  @P1 IMAD R3, R26, 0x1000, R67 ;  /* 0x000010001a031824 */ /* 0x000fea00078e0243 */
[----:B------:R-:W-:Y:S05]  /*8fd0*/  @P1 IADD3 R0, PT, PT, R3, UR44, RZ ;  /* 0x0000002c03001c10 */ /* 0x000fea000fffe0ff */
[----:B------:R-:W-:Y:S01]  /*8fe0*/  @P1 IMAD.IADD R0, R72, 0x1, R0 ;  /* 0x0000000148001824 */ /* 0x000fe200078e0200 */
[----:B------:R-:W-:Y:S06]  /*8ff0*/  @P0 BRA `(.L_x_146) ;  /* 0x00000000000c0947 */ /* 0x000fec0003800000 */
[----:B------:R-:W-:Y:S04]  /*9000*/  SHF.L.U32 R4, R53, 0x1f, RZ ;  /* 0x0000001f35047819 */ /* 0x000fe800000006ff */
[----:B------:R-:W2:Y:S02]  /*9010*/  SYNCS.PHASECHK.TRANS64.TRYWAIT P0, [R2+URZ+0x1a0], R4 ;  /* 0x0001a004020075a7 */ /* 0x000ea400080011ff */
[----:B--2---:R-:W-:Y:S05]  /*9020*/  @!P0 BRA `(.L_x_147) ;  /* 0x0000002400b08947 */ /* 0x004fea0003800000 */
.L_x_146:
[----:B------:R-:W-:Y:S05]  /*9030*/  BSYNC B0 ;  /* 0x0000000000007941 */ /* 0x000fea0003800000 */
.L_x_145:
[----:B------:R-:W-:Y:S02]  /*9040*/  ISETP.NE.AND P0, PT, R70, RZ, PT ;  /* 0x000000ff4600720c */ /* 0x000fe40003f05270 */
[----:B------:R-:W-:Y:S11]  /*9050*/  IADD3 R26, PT, PT, R26, 0x1, RZ ;  /* 0x000000011a1a7810 */ /* 0x000ff60007ffe0ff */
[----:B------:R3:W4:Y:S04]  /*9060*/  @P0 LDS.128 R28, [R3+UR44+0x300] ;  /* 0x0003002c031c0984 */ /* 0x0007280008000c00 */
[----:B------:R3:W1:Y:S02]  /*9070*/  @P0 LDS.128 R36, [R0+0x300] ;  /* 0x0003000000240984 */ /* 0x0006640000000c00 */
.L_x_144:
[----:B------:R-:W-:Y:S05]  /*9080*/  BSYNC B1 ;  /* 0x0000000000017941 */ /* 0x000fea0003800000 */
.L_x_143:
[----:B---3--:R-:W-:Y:S05]  /*9090*/  VIADD R0, R25, 0x20 ;  /* 0x0000002019007836 */ /* 0x008fea0000000000 */
[----:B------:R-:W-:Y:S04]  /*90a0*/  SHF.R.U32.HI R0, RZ, 0x15, R0 ;  /* 0x00000015ff007819 */ /* 0x000fe80000011600 */
[----:B------:R-:W-:Y:S11]  /*90b0*/  LOP3.LUT P0, RZ, R0, 0x3, R46, 0x48, !PT ;  /* 0x0000000300ff7812 */ /* 0x000ff6000780482e */
[----:B------:R-:W-:Y:S02]  /*90c0*/  @!UPT UIADD3 URZ, UPT, UPT, URZ, URZ, URZ ;  /* 0x000000fffffff290 */ /* 0x000fe4000fffe0ff */
[----:B------:R-:W-:Y:S05]  /*90d0*/  @!P0 BRA `(.L_x_148) ;  /* 0x0000000000408947 */ /* 0x000fea0003800000 */
[----:B------:R-:W3:Y:S01]  /*90e0*/  LDCU.64 UR8, c[0x4][0x70] ;  /* 0x01000e00ff0877ac */ /* 0x000ee20008000a00 */
[----:B------:R-:W-:Y:S01]  /*90f0*/  MOV R3, 0x0 ;  /* 0x0000000000037802 */ /* 0x000fe20000000f00 */
[----:B------:R-:W-:Y:S02]  /*9100*/  HFMA2 R12, -RZ, RZ, 0, 5.9604644775390625e-08 ;  /* 0x00000001ff0c7431 */ /* 0x000fe400000001ff */
[----:B-1----:R-:W-:Y:S02]  /*9110*/  IMAD.MOV.U32 R8, RZ, RZ, 0x192 ;  /* 0x00000192ff087424 */ /* 0x002fe400078e00ff */
[----:B------:R-:W-:Y:S01]  /*9120*/  IMAD.MOV.U32 R13, RZ, RZ, RZ ;  /* 0x000000ffff0d7224 */ /* 0x000fe200078e00ff */
[----:B------:R-:W1:Y:S01]  /*9130*/  LDCU.64 UR6, c[0x4][0x78] ;  /* 0x01000f00ff0677ac */ /* 0x000e620008000a00 */
[----:B--2---:R-:W2:Y:S01]  /*9140*/  LDC.64 R2, c[0x4][R3] ;  /* 0x0100000003027b82 */ /* 0x004ea20000000a00 */
[----:B------:R-:W5:Y:S01]  /*9150*/  LDCU.64 UR4, c[0x4][0x10] ;  /* 0x01000200ff0477ac */ /* 0x000f620008000a00 */
[----:B---3--:R-:W-:Y:S01]  /*9160*/  MOV R5, UR9 ;  /* 0x0000000900057c02 */ /* 0x008fe20008000f00 */
[----:B------:R-:W-:Y:S01]  /*9170*/  IMAD.U32 R4, RZ, RZ, UR8 ;  /* 0x00000008ff047e24 */ /* 0x000fe2000f8e00ff */
[----:B-1----:R-:W-:Y:S01]  /*9180*/  MOV R7, UR7 ;  /* 0x0000000700077c02 */ /* 0x002fe20008000f00 */
[----:B------:R-:W-:Y:S01]  /*9190*/  IMAD.U32 R6, RZ, RZ, UR6 ;  /* 0x00000006ff067e24 */ /* 0x000fe2000f8e00ff */
[----:B-----5:R-:W-:Y:S01]  /*91a0*/  MOV R11, UR5 ;  /* 0x00000005000b7c02 */ /* 0x020fe20008000f00 */
[----:B------:R-:W-:Y:S02]  /*91b0*/  IMAD.U32 R10, RZ, RZ, UR4 ;  /* 0x00000004ff0a7e24 */ /* 0x000fe4000f8e00ff */
[----:B------:R-:W-:Y:S07]  /*91c0*/  LEPC R20, `(.L_x_148) ;  /* 0x000000001014794e */ /* 0x000fee0000000000 */
[----:B--2-4-:R-:W-:Y:S05]  /*91d0*/  CALL.ABS.NOINC R2 ;  /* 0x0000000002007343 */ /* 0x014fea0003c00000 */
.L_x_148:
[----:B----4-:R-:W-:Y:S01]  /*91e0*/  SHF.L.U32 R3, R28, 0x10, RZ ;  /* 0x000000101c037819 */ /* 0x010fe200000006ff */
[----:B------:R-:W-:Y:S05]  /*91f0*/  WARPSYNC.ALL ;  /* 0x0000000000007948 */ /* 0x000fea0003800000 */
[----:B------:R-:W-:Y:S01]  /*9200*/  R2UR UR4, R25 ;  /* 0x00000000190472ca */ /* 0x000fe200000e0000 */
[----:B------:R-:W-:Y:S01]  /*9210*/  BSSY.RECONVERGENT B0, `(.L_x_149) ;  /* 0x000005b000007945 */ /* 0x000fe20003800200 */
[C---:B------:R-:W-:Y:S02]  /*9220*/  SHF.L.U32 R20, R29.reuse, 0x10, RZ ;  /* 0x000000101d147819 */ /* 0x040fe400000006ff */
[----:B------:R-:W-:Y:S02]  /*9230*/  LOP3.LUT R21, R29, 0xffff0000, RZ, 0xc0, !PT ;  /* 0xffff00001d157812 */ /* 0x000fe400078ec0ff */
[----:B------:R-:W-:Y:S02]  /*9240*/  ISETP.NE.AND P6, PT, R66, RZ, PT ;  /* 0x000000ff4200720c */ /* 0x000fe40003fc5270 */
[----:B------:R-:W-:Y:S05]  /*9250*/  ISETP.NE.AND P0, PT, R55, RZ, PT ;  /* 0x000000ff3700720c */ /* 0x000fea0003f05270 */
[----:B-12---:R-:W1:Y:S02]  /*9260*/  LDTM.x16 R4, tmem[UR4+0x20] ;  /* 0x00002004000479ee */ /* 0x006e640008240000 */
        /* <DEDUP_REMOVED lines=8> */
[C---:B------:R-:W-:Y:S01]  /*92f0*/  FMUL R8, R24.reuse, R12 ;  /* 0x0000000c18087220 */ /* 0x040fe20000400000 */
[----:B------:R-:W-:Y:S01]  /*9300*/  FMUL R12, R24, R16 ;  /* 0x00000010180c7220 */ /* 0x000fe20000400000 */
[----:B------:R-:W-:Y:S01]  /*9310*/  SHF.L.U32 R16, R30, 0x10, RZ ;  /* 0x000000101e107819 */ /* 0x000fe200000006ff */
[C---:B------:R-:W-:Y:S01]  /*9320*/  FFMA R3, R27.reuse, R20, R3 ;  /* 0x000000141b037223 */ /* 0x040fe20000000003 */
[----:B------:R-:W-:Y:S01]  /*9330*/  F2FP.BF16.F32.PACK_AB R32, R2, R0 ;  /* 0x000000000220723e */ /* 0x000fe200000010ff */
[C---:B------:R-:W-:Y:S01]  /*9340*/  FFMA R7, R27.reuse, R21, R7 ;  /* 0x000000151b077223 */ /* 0x040fe20000000007 */
[----:B------:R-:W-:Y:S01]  /*9350*/  LOP3.LUT R0, R30, 0xffff0000, RZ, 0xc0, !PT ;  /* 0xffff00001e007812 */ /* 0x000fe200078ec0ff */
[----:B------:R-:W-:Y:S01]  /*9360*/  FFMA R4, R27, R16, R4 ;  /* 0x000000101b047223 */ /* 0x000fe20000000004 */
[C---:B------:R-:W-:Y:S01]  /*9370*/  SHF.L.U32 R2, R31.reuse, 0x10, RZ ;  /* 0x000000101f027819 */ /* 0x040fe200000006ff */
[C---:B------:R-:W-:Y:S01]  /*9380*/  FMUL R5, R24.reuse, R9 ;  /* 0x0000000918057220 */ /* 0x040fe20000400000 */
[----:B------:R-:W-:Y:S01]  /*9390*/  LOP3.LUT R16, R31, 0xffff0000, RZ, 0xc0, !PT ;  /* 0xffff00001f107812 */ /* 0x000fe200078ec0ff */
[----:B------:R-:W-:Y:S01]  /*93a0*/  FMUL R6, R24, R10 ;  /* 0x0000000a18067220 */ /* 0x000fe20000400000 */
[----:B------:R-:W-:Y:S01]  /*93b0*/  F2FP.BF16.F32.PACK_AB R33, R7, R3 ;  /* 0x000000030721723e */ /* 0x000fe200000010ff */
[C---:B------:R-:W-:Y:S01]  /*93c0*/  FFMA R5, R27.reuse, R0, R5 ;  /* 0x000000001b057223 */ /* 0x040fe20000000005 */
[C---:B------:R-:W-:Y:S01]  /*93d0*/  SHF.L.U32 R0, R36.reuse, 0x10, RZ ;  /* 0x0000001024007819 */ /* 0x040fe200000006ff */
[----:B------:R-:W-:Y:S01]  /*93e0*/  FFMA R6, R27, R2, R6 ;  /* 0x000000021b067223 */ /* 0x000fe20000000006 */
[----:B------:R-:W-:Y:S01]  /*93f0*/  LOP3.LUT R2, R36, 0xffff0000, RZ, 0xc0, !PT ;  /* 0xffff000024027812 */ /* 0x000fe200078ec0ff */
[C---:B------:R-:W-:Y:S01]  /*9400*/  FMUL R11, R24.reuse, R11 ;  /* 0x0000000b180b7220 */ /* 0x040fe20000400000 */
        /* <DEDUP_REMOVED lines=9> */
[----:B------:R-:W-:Y:S01]  /*94a0*/  LOP3.LUT R0, R37, 0xffff0000, RZ, 0xc0, !PT ;  /* 0xffff000025007812 */ /* 0x000fe200078ec0ff */
[C---:B------:R-:W-:Y:S01]  /*94b0*/  FFMA R10, R27.reuse, R3, R10 ;  /* 0x000000031b0a7223 */ /* 0x040fe2000000000a */
[----:B------:R-:W-:Y:S01]  /*94c0*/  FMUL R15, R24, R15 ;  /* 0x0000000f180f7220 */ /* 0x000fe20000400000 */
[----:B------:R-:W-:Y:S01]  /*94d0*/  SHF.L.U32 R2, R38, 0x10, RZ ;  /* 0x0000001026027819 */ /* 0x000fe200000006ff */
[----:B------:R-:W-:Y:S01]  /*94e0*/  FMUL R13, R24, R17 ;  /* 0x00000011180d7220 */ /* 0x000fe20000400000 */
[----:B------:R-:W-:Y:S01]  /*94f0*/  LOP3.LUT R3, R38, 0xffff0000, RZ, 0xc0, !PT ;  /* 0xffff000026037812 */ /* 0x000fe200078ec0ff */
[C---:B------:R-:W-:Y:S01]  /*9500*/  FMUL R14, R24.reuse, R18 ;  /* 0x00000012180e7220 */ /* 0x040fe20000400000 */
        /* <DEDUP_REMOVED lines=23> */
[----:B--2---:R-:W2:Y:S01]  /*9680*/  FENCE.VIEW.ASYNC.S ;  /* 0x00000000000073c6 */ /* 0x004ea20000000000 */
[----:B------:R-:W-:Y:S01]  /*9690*/  @P6 PRMT R0, R71, 0x654, R0 ;  /* 0x0000065447006816 */ /* 0x000fe20000000000 */
[----:B--2---:R-:W-:Y:S06]  /*96a0*/  BAR.SYNC.DEFER_BLOCKING 0x1, 0x80 ;  /* 0x0042000000007b1d */ /* 0x004fec0000010000 */
        /* <DEDUP_REMOVED lines=17> */
.L_x_150:
[----:B------:R-:W-:Y:S05]  /*97c0*/  BSYNC.RECONVERGENT B0 ;  /* 0x0000000000007941 */ /* 0x000fea0003800200 */
.L_x_149:
        /* <DEDUP_REMOVED lines=19> */
.L_x_154:
[----:B------:R-:W-:Y:S05]  /*9900*/  BSYNC B0 ;  /* 0x0000000000007941 */ /* 0x000fea0003800000 */
.L_x_153:
[----:B------:R-:W-:Y:S11]  /*9910*/  ISETP.NE.AND P0, PT, R70, RZ, PT ;  /* 0x000000ff4600720c */ /* 0x000ff60003f05270 */
[----:B------:R-:W-:Y:S02]  /*9920*/  @!UPT UIADD3 URZ, UPT, UPT, URZ, URZ, URZ ;  /* 0x000000fffffff290 */ /* 0x000fe4000fffe0ff */
[----:B------:R3:W4:Y:S04]  /*9930*/  @P0 LDS.128 R28, [R26+UR44+0x300] ;  /* 0x0003002c1a1c0984 */ /* 0x0007280008000c00 */
[----:B------:R3:W1:Y:S02]  /*9940*/  @P0 LDS.128 R36, [R72+0x300] ;  /* 0x0003000048240984 */ /* 0x0006640000000c00 */
.L_x_152:
[----:B------:R-:W-:Y:S05]  /*9950*/  BSYNC B1 ;  /* 0x0000000000017941 */ /* 0x000fea0003800000 */
.L_x_151:
[----:B--2---:R-:W-:Y:S05]  /*9960*/  VIADD R0, R25, 0x30 ;  /* 0x0000003019007836 */ /* 0x004fea0000000000 */
[----:B------:R-:W-:Y:S04]  /*9970*/  SHF.R.U32.HI R0, RZ, 0x15, R0 ;  /* 0x00000015ff007819 */ /* 0x000fe80000011600 */
[----:B------:R-:W-:Y:S11]  /*9980*/  LOP3.LUT P0, RZ, R0, 0x3, R46, 0x48, !PT ;  /* 0x0000000300ff7812 */ /* 0x000ff6000780482e */
[----:B------:R-:W-:Y:S02]  /*9990*/  @!UPT UIADD3 URZ, UPT, UPT, URZ, URZ, URZ ;  /* 0x000000fffffff290 */ /* 0x000fe4000fffe0ff */
[----:B------:R-:W-:Y:S05]  /*99a0*/  @!P0 BRA `(.L_x_156) ;  /* 0x0000000000408947 */ /* 0x000fea0003800000 */
[----:B------:R-:W2:Y:S01]  /*99b0*/  LDCU.64 UR8, c[0x4][0x70] ;  /* 0x01000e00ff0877ac */ /* 0x000ea20008000a00 */
[----:B------:R-:W-:Y:S01]  /*99c0*/  MOV R3, 0x0 ;  /* 0x0000000000037802 */ /* 0x000fe20000000f00 */
        /* <DEDUP_REMOVED lines=14> */
.L_x_156:
[----:B------:R-:W-:Y:S01]  /*9ab0*/  ISETP.NE.AND P0, PT, R55, RZ, PT ;  /* 0x000000ff3700720c */ /* 0x000fe20003f05270 */
[----:B------:R-:W-:Y:S05]  /*9ac0*/  WARPSYNC.ALL ;  /* 0x0000000000007948 */ /* 0x000fea0003800000 */
[----:B------:R-:W-:Y:S01]  /*9ad0*/  R2UR UR4, R25 ;  /* 0x00000000190472ca */ /* 0x000fe200000e0000 */
[----:B------:R-:W-:Y:S01]  /*9ae0*/  BSSY.RECONVERGENT B0, `(.L_x_157) ;  /* 0x0000058000007945 */ /* 0x000fe20003800200 */
[C---:B----4-:R-:W-:Y:S02]  /*9af0*/  SHF.L.U32 R20, R28.reuse, 0x10, RZ ;  /* 0x000000101c147819 */ /* 0x050fe400000006ff */
[----:B------:R-:W-:Y:S02]  /*9b00*/  LOP3.LUT R21, R28, 0xffff0000, RZ, 0xc0, !PT ;  /* 0xffff00001c157812 */ /* 0x000fe400078ec0ff */
[C---:B------:R-:W-:Y:S02]  /*9b10*/  SHF.L.U32 R25, R29.reuse, 0x10, RZ ;  /* 0x000000101d197819 */ /* 0x040fe400000006ff */
[----:B---3--:R-:W-:Y:S02]  /*9b20*/  LOP3.LUT R26, R29, 0xffff0000, RZ, 0xc0, !PT ;  /* 0xffff00001d1a7812 */ /* 0x008fe400078ec0ff */
[C---:B------:R-:W-:Y:S02]  /*9b30*/  SHF.L.U32 R28, R30.reuse, 0x10, RZ ;  /* 0x000000101e1c7819 */ /* 0x040fe400000006ff */
[----:B------:R-:W-:Y:S01]  /*9b40*/  LOP3.LUT R29, R30, 0xffff0000, RZ, 0xc0, !PT ;  /* 0xffff00001e1d7812 */ /* 0x000fe200078ec0ff */
[----:B-1----:R-:W1:Y:S01]  /*9b50*/  LDTM.x16 R4, tmem[UR4+0x30] ;  /* 0x00003004000479ee */ /* 0x002e620008240000 */
[C---:B------:R-:W-:Y:S01]  /*9b60*/  SHF.L.U32 R30, R31.reuse, 0x10, RZ ;  /* 0x000000101f1e7819 */ /* 0x040fe200000006ff */
[----:B------:R-:W-:Y:S01]  /*9b70*/  NOP ;  /* 0x0000000000007918 */ /* 0x000fe20000000000 */
[----:B------:R-:W-:Y:S02]  /*9b80*/  LOP3.LUT R31, R31, 0xffff0000, RZ, 0xc0, !PT ;  /* 0xffff00001f1f7812 */ /* 0x000fe400078ec0ff */
[C---:B------:R-:W-:Y:S02]  /*9b90*/  SHF.L.U32 R32, R36.reuse, 0x10, RZ ;  /* 0x0000001024207819 */ /* 0x040fe400000006ff */
[----:B------:R-:W-:Y:S02]  /*9ba0*/  LOP3.LUT R33, R36, 0xffff0000, RZ, 0xc0, !PT ;  /* 0xffff000024217812 */ /* 0x000fe400078ec0ff */
[----:B------:R-:W-:Y:S02]  /*9bb0*/  IADD3 R64, PT, PT, R64, 0x210, RZ ;  /* 0x0000021040407810 */ /* 0x000fe40007ffe0ff */
[C---:B------:R-:W-:Y:S02]  /*9bc0*/  SHF.L.U32 R34, R37.reuse, 0x10, RZ ;  /* 0x0000001025227819 */ /* 0x040fe400000006ff */
[----:B------:R-:W-:Y:S02]  /*9bd0*/  LOP3.LUT R64, R64, 0xfefffff8, RZ, 0xc0, !PT ;  /* 0xfefffff840407812 */ /* 0x000fe400078ec0ff */
[----:B------:R-:W-:Y:S02]  /*9be0*/  LOP3.LUT R35, R37, 0xffff0000, RZ, 0xc0, !PT ;  /* 0xffff000025237812 */ /* 0x000fe400078ec0ff */
[----:B-1----:R1:W-:Y:S01]  /*9bf0*/  SYNCS.ARRIVE.TRANS64.RED.A1T0 RZ, [R64+URZ], RZ ;  /* 0x000000ff40ff79a7 */ /* 0x0023e200081004ff */
[C---:B------:R-:W-:Y:S02]  /*9c00*/  SHF.L.U32 R36, R38.reuse, 0x10, RZ ;  /* 0x0000001026247819 */ /* 0x040fe400000006ff */
[----:B------:R-:W-:Y:S02]  /*9c10*/  LOP3.LUT R37, R38, 0xffff0000, RZ, 0xc0, !PT ;  /* 0xffff000026257812 */ /* 0x000fe400078ec0ff */
[----:B------:R-:W-:Y:S01]  /*9c20*/  SHF.L.U32 R38, R39, 0x10, RZ ;  /* 0x0000001027267819 */ /* 0x000fe200000006ff */
[C---:B------:R-:W-:Y:S01]  /*9c30*/  FMUL R4, R24.reuse, R4 ;  /* 0x0000000418047220 */ /* 0x040fe20000400000 */
[C---:B------:R-:W-:Y:S01]  /*9c40*/  FMUL R5, R24.reuse, R5 ;  /* 0x0000000518057220 */ /* 0x040fe20000400000 */
[C---:B------:R-:W-:Y:S01]  /*9c50*/  FMUL R6, R24.reuse, R6 ;  /* 0x0000000618067220 */ /* 0x040fe20000400000 */
[C---:B------:R-:W-:Y:S01]  /*9c60*/  FMUL R7, R24.reuse, R7 ;  /* 0x0000000718077220 */ /* 0x040fe20000400000 */
[C---:B------:R-:W-:Y:S01]  /*9c70*/  FFMA R4, R27.reuse, R20, R4 ;  /* 0x000000141b047223 */ /* 0x040fe20000000004 */
        /* <DEDUP_REMOVED lines=15> */
[C---:B------:R-:W-:Y:S01]  /*9d70*/  FMUL R12, R24.reuse, R16 ;  /* 0x00000010180c7220 */ /* 0x040fe20000400000 */
[C---:B------:R-:W-:Y:S01]  /*9d80*/  FFMA R0, R27.reuse, R32, R0 ;  /* 0x000000201b007223 */ /* 0x040fe20000000000 */
[C---:B------:R-:W-:Y:S01]  /*9d90*/  FMUL R13, R24.reuse, R17 ;  /* 0x00000011180d7220 */ /* 0x040fe20000400000 */
[----:B------:R-:W-:Y:S01]  /*9da0*/  FFMA R2, R27, R33, R2 ;  /* 0x000000211b027223 */ /* 0x000fe20000000002 */
[----:B------:R-:W-:Y:S01]  /*9db0*/  F2FP.BF16.F32.PACK_AB R4, R5, R4 ;  /* 0x000000040504723e */ /* 0x000fe200000010ff */
[C---:B------:R-:W-:Y:S01]  /*9dc0*/  FMUL R14, R24.reuse, R18 ;  /* 0x00000012180e7220 */ /* 0x040fe20000400000 */
[----:B------:R-:W-:Y:S01]  /*9dd0*/  FFMA R3, R27, R34, R3 ;  /* 0x000000221b037223 */ /* 0x000fe20000000003 */
[----:B------:R-:W-:Y:S01]  /*9de0*/  LOP3.LUT R39, R39, 0xffff0000, RZ, 0xc0, !PT ;  /* 0xffff000027277812 */ /* 0x000fe200078ec0ff */
[----:B------:R-:W-:Y:S01]  /*9df0*/  FFMA R15, R27, R35, R15 ;  /* 0x000000231b0f7223 */ /* 0x000fe2000000000f */
[----:B------:R-:W-:Y:S01]  /*9e00*/  F2FP.BF16.F32.PACK_AB R5, R7, R6 ;  /* 0x000000060705723e */ /* 0x000fe200000010ff */
[----:B------:R-:W-:Y:S01]  /*9e10*/  FMUL R19, R24, R19 ;  /* 0x0000001318137220 */ /* 0x000fe20000400000 */
[----:B------:R-:W-:Y:S01]  /*9e20*/  F2FP.BF16.F32.PACK_AB R6, R9, R8 ;  /* 0x000000080906723e */ /* 0x000fe200000010ff */
        /* <DEDUP_REMOVED lines=35> */
.L_x_158:
[----:B------:R-:W-:Y:S05]  /*a060*/  BSYNC.RECONVERGENT B0 ;  /* 0x0000000000007941 */ /* 0x000fea0003800200 */
.L_x_157:
[----:B------:R-:W-:Y:S01]  /*a070*/  BAR.SYNC.DEFER_BLOCKING 0x1, 0x80 ;  /* 0x0042000000007b1d */ /* 0x000fe20000010000 */
[----:B------:R-:W-:Y:S01]  /*a080*/  UISETP.NE.AND UP0, UPT, UR49, -0x4, UPT ;  /* 0xfffffffc3100788c */ /* 0x000fe2000bf05270 */
[----:B------:R-:W-:Y:S08]  /*a090*/  IADD3 R22, PT, PT, R22, 0x1, RZ ;  /* 0x0000000116167810 */ /* 0x000ff00007ffe0ff */
[----:B------:R-:W-:Y:S05]  /*a0a0*/  BRA.U !UP0, `(.L_x_159) ;  /* 0x0000000108247547 */ /* 0x000fea000b800000 */
[----:B------:R-:W-:Y:S01]  /*a0b0*/  ISETP.NE.AND P0, PT, R66, RZ, PT ;  /* 0x000000ff4200720c */ /* 0x000fe20003f05270 */
[----:B------:R-:W-:Y:S01]  /*a0c0*/  IMAD.U32 R0, RZ, RZ, UR47 ;  /* 0x0000002fff007e24 */ /* 0x000fe2000f8e00ff */
[----:B------:R-:W-:Y:S04]  /*a0d0*/  UIADD3 UR4, UPT, UPT, UR47, 0x1, URZ ;  /* 0x000000012f047890 */ /* 0x000fe8000fffe0ff */
[----:B------:R-:W-:Y:S04]  /*a0e0*/  UISETP.NE.AND UP0, UPT, UR4, 0x4, UPT ;  /* 0x000000040400788c */ /* 0x000fe8000bf05270 */
[----:B------:R-:W-:Y:S03]  /*a0f0*/  USEL UR47, UR4, URZ, UP0 ;  /* 0x000000ff042f7287 */ /* 0x000fe60008000000 */
[----:B------:R-:W-:Y:S05]  /*a100*/  @P0 LEA R0, R0, UR44, 0x3 ;  /* 0x0000002c00000c11 */ /* 0x000fea000f8e18ff */
[----:B------:R-:W-:Y:S05]  /*a110*/  @P0 VIADD R0, R0, 0x1c0 ;  /* 0x000001c000000836 */ /* 0x000fea0000000000 */
[----:B------:R-:W-:Y:S04]  /*a120*/  @P0 PRMT R0, R71, 0x654, R0 ;  /* 0x0000065447000816 */ /* 0x000fe80000000000 */
[----:B------:R2:W-:Y:S03]  /*a130*/  @P0 SYNCS.ARRIVE.TRANS64.RED.A1T0 RZ, [R0+URZ], RZ ;  /* 0x000000ff00ff09a7 */ /* 0x0005e600081004ff */
.L_x_159:
[----:B------:R-:W-:Y:S01]  /*a140*/  R2UR UR5, R47 ;  /* 0x000000002f0572ca */ /* 0x000fe200000e0000 */
[----:B------:R-:W-:Y:S01]  /*a150*/  UISETP.NE.AND UP0, UPT, UR58, URZ, UPT ;  /* 0x000000ff3a00728c */ /* 0x000fe2000bf05270 */
[----:B------:R-:W-:Y:S01]  /*a160*/  R2UR UR4, R48 ;  /* 0x00000000300472ca */ /* 0x000fe200000e0000 */
[----:B------:R-:W-:Y:S01]  /*a170*/  UIADD3 UR49, UPT, UPT, UR49, 0x4, URZ ;  /* 0x0000000431317890 */ /* 0x000fe2000fffe0ff */
[C---:B------:R-:W-:Y:S01]  /*a180*/  ISETP.NE.AND P0, PT, R22.reuse, 0x2, PT ;  /* 0x000000021600780c */ /* 0x040fe20003f05270 */
[----:B------:R-:W-:Y:S01]  /*a190*/  UMOV UR48, UR59 ;  /* 0x0000003b00307c82 */ /* 0x000fe20008000000 */
[----:B------:R-:W-:Y:S02]  /*a1a0*/  LOP3.LUT R51, R51, 0x1, RZ, 0x3c, !PT ;  /* 0x0000000133337812 */ /* 0x000fe400078e3cff */
[----:B--2---:R-:W-:Y:S02]  /*a1b0*/  SEL R0, RZ, 0x1, P0 ;  /* 0x00000001ff007807 */ /* 0x004fe40000000000 */
[----:B------:R-:W-:Y:S02]  /*a1c0*/  SEL R22, R22, RZ, P0 ;  /* 0x000000ff16167207 */ /* 0x000fe40000000000 */
[----:B------:R-:W-:Y:S01]  /*a1d0*/  LOP3.LUT R52, R52, R0, RZ, 0x3c, !PT ;  /* 0x0000000034347212 */ /* 0x000fe200078e3cff */
[----:B------:R-:W-:Y:S02]  /*a1e0*/  UIADD3 UR19, UPT, UPT, UR36, UR5, URZ ;  /* 0x0000000524137290 */ /* 0x000fe4000fffe0ff */
[----:B------:R-:W-:Y:S01]  /*a1f0*/  UIADD3 UR45, UPT, UPT, UR37, UR4, URZ ;  /* 0x00000004252d7290 */ /* 0x000fe2000fffe0ff */
[----:B------:R-:W-:Y:S11]  /*a200*/  BRA.U UP0, `(.L_x_160) ;  /* 0xffffffc900e87547 */ /* 0x000ff6000b83ffff */
[----:B------:R-:W-:-:S13]  /*a210*/  R2UR UR4, R49 ;  /* 0x00000000310472ca */ /* 0x000fda00000e0000 */
[----:B------:R-:W-:-:S09]  /*a220*/  UISETP.NE.AND UP0, UPT, UR4, URZ, UPT ;  /* 0x000000ff0400728c */ /* 0x000fd2000bf05270 */
[----:B------:R-:W-:Y:S05]  /*a230*/  BRA.U !UP0, `(.L_x_161) ;  /* 0x0000000108487547 */ /* 0x000fea000b800000 */
[----:B------:R-:W2:Y:S02]  /*a240*/  LDCU.64 UR4, c[0x0][0x990] ;  /* 0x00013200ff0477ac */ /* 0x000ea40008000a00 */
[----:B--2---:R-:W-:-:S04]  /*a250*/  UISETP.NE.U32.AND UP0, UPT, UR4, URZ, UPT ;  /* 0x000000ff0400728c */ /* 0x004fc8000bf05070 */
[----:B------:R-:W-:-:S09]  /*a260*/  UISETP.NE.AND.EX UP0, UPT, UR5, URZ, UPT, UP0 ;  /* 0x000000ff0500728c */ /* 0x000fd2000bf05300 */
[----:B------:R-:W-:Y:S05]  /*a270*/  BRA.U UP0, `(.L_x_162) ;  /* 0x00000001000c7547 */ /* 0x000fea000b800000 */
[----:B------:R-:W-:-:S13]  /*a280*/  FSETP.NEU.AND P0, PT, R27, RZ, PT ;  /* 0x000000ff1b00720b */ /* 0x000fda0003f0d000 */
[----:B------:R-:W-:Y:S05]  /*a290*/  @!P0 EXIT ;  /* 0x000000000000894d */ /* 0x000fea0003800000 */
[----:B------:R-:W-:Y:S05]  /*a2a0*/  BRA `(.L_x_161) ;  /* 0x00000000002c7947 */ /* 0x000fea0003800000 */
.L_x_162:
[----:B------:R-:W-:Y:S01]  /*a2b0*/  ISETP.NE.AND P0, PT, R65, RZ, PT ;  /* 0x000000ff4100720c */ /* 0x000fe20003f05270 */
[----:B------:R-:W-:-:S12]  /*a2c0*/  BSSY.RECONVERGENT B0, `(.L_x_161) ;  /* 0x0000009000007945 */ /* 0x000fd80003800200 */
[----:B------:R-:W-:Y:S05]  /*a2d0*/  @P0 BRA `(.L_x_163) ;  /* 0x0000000000140947 */ /* 0x000fea0003800000 */
[----:B------:R-:W2:Y:S02]  /*a2e0*/  LDCU.64 UR4, c[0x0][0x988] ;  /* 0x00013100ff0477ac */ /* 0x000ea40008000a00 */
[----:B--2---:R-:W-:-:S04]  /*a2f0*/  ISETP.NE.U32.AND P0, PT, RZ, UR4, PT ;  /* 0x00000004ff007c0c */ /* 0x004fc8000bf05070 */
[----:B------:R-:W-:-:S13]  /*a300*/  ISETP.NE.AND.EX P0, PT, RZ, UR5, PT, P0 ;  /* 0x00000005ff007c0c */ /* 0x000fda000bf05300 */
[----:B------:R-:W-:Y:S05]  /*a310*/  @!P0 EXIT ;  /* 0x000000000000894d */ /* 0x000fea0003800000 */
[----:B------:R-:W-:Y:S05]  /*a320*/  BRA `(.L_x_164) ;  /* 0x0000000000087947 */ /* 0x000fea0003800000 */
.L_x_163:
[----:B------:R-:W-:-:S13]  /*a330*/  FSETP.NEU.AND P0, PT, R27, RZ, PT ;  /* 0x000000ff1b00720b */ /* 0x000fda0003f0d000 */
[----:B------:R-:W-:Y:S05]  /*a340*/  @!P0 EXIT ;  /* 0x000000000000894d */ /* 0x000fea0003800000 */
.L_x_164:
[----:B------:R-:W-:Y:S05]  /*a350*/  BSYNC.RECONVERGENT B0 ;  /* 0x0000000000007941 */ /* 0x000fea0003800200 */
.L_x_161:
[----:B------:R-:W2:Y:S01]  /*a360*/  S2UR UR5, SR_CgaCtaId ;  /* 0x00000000000579c3 */ /* 0x000ea20000008800 */
[----:B------:R-:W-:Y:S01]  /*a370*/  ULEA UR4, UR47, UR44, 0x3 ;  /* 0x0000002c2f047291 */ /* 0x000fe2000f8e18ff */
[----:B------:R-:W-:-:S04]  /*a380*/  DEPBAR.LE SB0, 0x0 ;  /* 0x000080000000791a */ /* 0x000fc80000000000 */
[----:B------:R-:W-:-:S04]  /*a390*/  UIADD3 UR4, UPT, UPT, UR4, 0x1c0, URZ ;  /* 0x000001c004047890 */ /* 0x000fc8000fffe0ff */
[----:B--2---:R-:W-:-:S09]  /*a3a0*/  UPRMT UR4, UR5, 0x654, UR4 ;  /* 0x0000065405047896 */ /* 0x004fd20008000004 */
[----:B------:R-:W-:Y:S01]  /*a3b0*/  SYNCS.ARRIVE.TRANS64.RED.A1T0 RZ, [UR4], RZ ;  /* 0x000000ffffff79a7 */ /* 0x000fe20008100404 */
[----:B------:R-:W-:Y:S05]  /*a3c0*/  EXIT ;  /* 0x000000000000794d */ /* 0x000fea0003800000 */
.L_x_25:
[----:B------:R-:W-:Y:S07]  /*a3d0*/  MOV R0, UR9 ;  /* 0x0000000900007c02 */ /* 0x000fee0008000f00 */
.L_x_165:
[----:B--2---:R2:W3:Y:S02]  /*a3e0*/  SYNCS.PHASECHK.TRANS64.TRYWAIT P0, [R0+URZ+0xd0], R4 ;  /* 0x0000d004000075a7 */ /* 0x0044e400080011ff */
[----:B---3--:R-:W-:Y:S05]  /*a3f0*/  @!P0 NANOSLEEP.SYNCS 0x989680 ;  /* 0x009896800000895d */ /* 0x008fea0003900000 */
[----:B------:R-:W3:Y:S02]  /*a400*/  @!P0 SYNCS.PHASECHK.TRANS64 P0, [R0+URZ+0xd0], R4 ;  /* 0x0000d004000085a7 */ /* 0x000ee400080010ff */
[----:B---3--:R-:W-:Y:S05]  /*a410*/  @!P0 BRA `(.L_x_165) ;  /* 0xfffffffc00f08947 */ /* 0x008fea000383ffff */
[----:B------:R-:W-:Y:S05]  /*a420*/  BRA `(.L_x_24) ;  /* 0xffffff7800a47947 */ /* 0x000fea000383ffff */
.L_x_32:
[----:B------:R-:W-:Y:S07]  /*a430*/  MOV R0, UR9 ;  /* 0x0000000900007c02 */ /* 0x000fee0008000f00 */
.L_x_166:
[----:B-1----:R1:W2:Y:S02]  /*a440*/  SYNCS.PHASECHK.TRANS64.TRYWAIT P0, [R0+URZ+0xd0], R4 ;  /* 0x0000d004000075a7 */ /* 0x0022a400080011ff */
[----:B--2---:R-:W-:Y:S05]  /*a450*/  @!P0 NANOSLEEP.SYNCS 0x989680 ;  /* 0x009896800000895d */ /* 0x004fea0003900000 */
[----:B------:R-:W2:Y:S02]  /*a460*/  @!P0 SYNCS.PHASECHK.TRANS64 P0, [R0+URZ+0xd0], R4 ;  /* 0x0000d004000085a7 */ /* 0x000ea400080010ff */
[----:B--2---:R-:W-:Y:S05]  /*a470*/  @!P0 BRA `(.L_x_166) ;  /* 0xfffffffc00f08947 */ /* 0x004fea000383ffff */
[----:B------:R-:W-:Y:S05]  /*a480*/  BRA `(.L_x_31) ;  /* 0xffffff8000447947 */ /* 0x000fea000383ffff */
.L_x_37:
[----:B-1----:R-:W-:-:S07]  /*a490*/  MOV R0, UR36 ;  /* 0x0000002400007c02 */ /* 0x002fce0008000f00 */
.L_x_167:
[----:B-1----:R1:W2:Y:S02]  /*a4a0*/  SYNCS.PHASECHK.TRANS64.TRYWAIT P0, [R0+URZ+0x1f0], R3 ;  /* 0x0001f003000075a7 */ /* 0x0022a400080011ff */
[----:B--2---:R-:W-:Y:S05]  /*a4b0*/  @!P0 NANOSLEEP.SYNCS 0x989680 ;  /* 0x009896800000895d */ /* 0x004fea0003900000 */
[----:B------:R-:W2:Y:S02]  /*a4c0*/  @!P0 SYNCS.PHASECHK.TRANS64 P0, [R0+URZ+0x1f0], R3 ;  /* 0x0001f003000085a7 */ /* 0x000ea400080010ff */
[----:B--2---:R-:W-:Y:S05]  /*a4d0*/  @!P0 BRA `(.L_x_167) ;  /* 0xfffffffc00f08947 */ /* 0x004fea000383ffff */
[----:B------:R-:W-:Y:S05]  /*a4e0*/  BRA `(.L_x_168) ;  /* 0xffffff8400247947 */ /* 0x000fea000383ffff */
.L_x_41:
[----:B------:R-:W-:-:S07]  /*a4f0*/  MOV R0, UR4 ;  /* 0x0000000400007c02 */ /* 0x000fce0008000f00 */
.L_x_169:
[----:B-1----:R1:W2:Y:S02]  /*a500*/  SYNCS.PHASECHK.TRANS64.TRYWAIT P0, [R0+URZ], R2 ;  /* 0x00000002000075a7 */ /* 0x0022a400080011ff */
[----:B--2---:R-:W-:Y:S05]  /*a510*/  @!P0 NANOSLEEP.SYNCS 0x989680 ;  /* 0x009896800000895d */ /* 0x004fea0003900000 */
[----:B------:R-:W2:Y:S02]  /*a520*/  @!P0 SYNCS.PHASECHK.TRANS64 P0, [R0+URZ], R2 ;  /* 0x00000002000085a7 */ /* 0x000ea400080010ff */
[----:B--2---:R-:W-:Y:S05]  /*a530*/  @!P0 BRA `(.L_x_169) ;  /* 0xfffffffc00f08947 */ /* 0x004fea000383ffff */
[----:B------:R-:W-:Y:S05]  /*a540*/  BRA `(.L_x_170) ;  /* 0xffffff8800bc7947 */ /* 0x000fea000383ffff */
.L_x_42:
[----:B------:R-:W-:-:S07]  /*a550*/  MOV R0, UR5 ;  /* 0x0000000500007c02 */ /* 0x000fce0008000f00 */
.L_x_171:
[----:B-1----:R1:W2:Y:S02]  /*a560*/  SYNCS.PHASECHK.TRANS64.TRYWAIT P0, [R0+URZ], R2 ;  /* 0x00000002000075a7 */ /* 0x0022a400080011ff */
[----:B--2---:R-:W-:Y:S05]  /*a570*/  @!P0 NANOSLEEP.SYNCS 0x989680 ;  /* 0x009896800000895d */ /* 0x004fea0003900000 */
[----:B------:R-:W2:Y:S02]  /*a580*/  @!P0 SYNCS.PHASECHK.TRANS64 P0, [R0+URZ], R2 ;  /* 0x00000002000085a7 */ /* 0x000ea400080010ff */
[----:B--2---:R-:W-:Y:S05]  /*a590*/  @!P0 BRA `(.L_x_171) ;  /* 0xfffffffc00f08947 */ /* 0x004fea000383ffff */
[----:B------:R-:W-:Y:S05]  /*a5a0*/  BRA `(.L_x_172) ;  /* 0xffffff8800cc7947 */ /* 0x000fea000383ffff */
.L_x_43:
[----:B------:R-:W-:-:S07]  /*a5b0*/  MOV R0, UR5 ;  /* 0x0000000500007c02 */ /* 0x000fce0008000f00 */
.L_x_173:
[----:B-1----:R1:W2:Y:S02]  /*a5c0*/  SYNCS.PHASECHK.TRANS64.TRYWAIT P0, [R0+URZ], R2 ;  /* 0x00000002000075a7 */ /* 0x0022a400080011ff */
[----:B--2---:R-:W-:Y:S05]  /*a5d0*/  @!P0 NANOSLEEP.SYNCS 0x989680 ;  /* 0x009896800000895d */ /* 0x004fea0003900000 */
[----:B------:R-:W2:Y:S02]  /*a5e0*/  @!P0 SYNCS.PHASECHK.TRANS64 P0, [R0+URZ], R2 ;  /* 0x00000002000085a7 */ /* 0x000ea400080010ff */
[----:B--2---:R-:W-:Y:S05]  /*a5f0*/  @!P0 BRA `(.L_x_173) ;  /* 0xfffffffc00f08947 */ /* 0x004fea000383ffff */
[----:B------:R-:W-:Y:S05]  /*a600*/  BRA `(.L_x_174) ;  /* 0xffffff8800dc7947 */ /* 0x000fea000383ffff */
.L_x_44:
[----:B------:R-:W-:-:S07]  /*a610*/  MOV R0, UR5 ;  /* 0x0000000500007c02 */ /* 0x000fce0008000f00 */
.L_x_175:
[----:B-1----:R1:W2:Y:S02]  /*a620*/  SYNCS.PHASECHK.TRANS64.TRYWAIT P0, [R0+URZ], R2 ;  /* 0x00000002000075a7 */ /* 0x0022a400080011ff */
[----:B--2---:R-:W-:Y:S05]  /*a630*/  @!P0 NANOSLEEP.SYNCS 0x989680 ;  /* 0x009896800000895d */ /* 0x004fea0003900000 */
[----:B------:R-:W2:Y:S02]  /*a640*/  @!P0 SYNCS.PHASECHK.TRANS64 P0, [R0+URZ], R2 ;  /* 0x00000002000085a7 */ /* 0x000ea400080010ff */
[----:B--2---:R-:W-:Y:S05]  /*a650*/  @!P0 BRA `(.L_x_175) ;  /* 0xfffffffc00f08947 */ /* 0x004fea000383ffff */
[----:B------:R-:W-:Y:S05]  /*a660*/  BRA `(.L_x_176) ;  /* 0xffffff8800ec7947 */ /* 0x000fea000383ffff */
.L_x_45:
[----:B------:R-:W-:-:S07]  /*a670*/  MOV R0, UR5 ;  /* 0x0000000500007c02 */ /* 0x000fce0008000f00 */
.L_x_177:
[----:B-1----:R1:W2:Y:S02]  /*a680*/  SYNCS.PHASECHK.TRANS64.TRYWAIT P0, [R0+URZ], R2 ;  /* 0x00000002000075a7 */ /* 0x0022a400080011ff */
[----:B--2---:R-:W-:Y:S05]  /*a690*/  @!P0 NANOSLEEP.SYNCS 0x989680 ;  /* 0x009896800000895d */ /* 0x004fea0003900000 */
[----:B------:R-:W2:Y:S02]  /*a6a0*/  @!P0 SYNCS.PHASECHK.TRANS64 P0, [R0+URZ], R2 ;  /* 0x00000002000085a7 */ /* 0x000ea400080010ff */
[----:B--2---:R-:W-:Y:S05]  /*a6b0*/  @!P0 BRA `(.L_x_177) ;  /* 0xfffffffc00f08947 */ /* 0x004fea000383ffff */
[----:B------:R-:W-:Y:S05]  /*a6c0*/  BRA `(.L_x_178) ;  /* 0xffffff8800fc7947 */ /* 0x000fea000383ffff */
.L_x_46:
[----:B------:R-:W-:-:S07]  /*a6d0*/  MOV R0, UR5 ;  /* 0x0000000500007c02 */ /* 0x000fce0008000f00 */
.L_x_179:
[----:B-1----:R1:W2:Y:S02]  /*a6e0*/  SYNCS.PHASECHK.TRANS64.TRYWAIT P0, [R0+URZ], R2 ;  /* 0x00000002000075a7 */ /* 0x0022a400080011ff */
[----:B--2---:R-:W-:Y:S05]  /*a6f0*/  @!P0 NANOSLEEP.SYNCS 0x989680 ;  /* 0x009896800000895d */ /* 0x004fea0003900000 */
[----:B------:R-:W2:Y:S02]  /*a700*/  @!P0 SYNCS.PHASECHK.TRANS64 P0, [R0+URZ], R2 ;  /* 0x00000002000085a7 */ /* 0x000ea400080010ff */
[----:B--2---:R-:W-:Y:S05]  /*a710*/  @!P0 BRA `(.L_x_179) ;  /* 0xfffffffc00f08947 */ /* 0x004fea000383ffff */
[----:B------:R-:W-:Y:S05]  /*a720*/  BRA `(.L_x_180) ;  /* 0xffffff8c000c7947 */ /* 0x000fea000383ffff */
.L_x_47:
[----:B------:R-:W-:-:S07]  /*a730*/  MOV R0, UR5 ;  /* 0x0000000500007c02 */ /* 0x000fce0008000f00 */
.L_x_181:
[----:B-1----:R1:W2:Y:S02]  /*a740*/  SYNCS.PHASECHK.TRANS64.TRYWAIT P0, [R0+URZ], R2 ;  /* 0x00000002000075a7 */ /* 0x0022a400080011ff */
[----:B--2---:R-:W-:Y:S05]  /*a750*/  @!P0 NANOSLEEP.SYNCS 0x989680 ;  /* 0x009896800000895d */ /* 0x004fea0003900000 */
[----:B------:R-:W2:Y:S02]  /*a760*/  @!P0 SYNCS.PHASECHK.TRANS64 P0, [R0+URZ], R2 ;  /* 0x00000002000085a7 */ /* 0x000ea400080010ff */
[----:B--2---:R-:W-:Y:S05]  /*a770*/  @!P0 BRA `(.L_x_181) ;  /* 0xfffffffc00f08947 */ /* 0x004fea000383ffff */
[----:B------:R-:W-:Y:S05]  /*a780*/  BRA `(.L_x_182) ;  /* 0xffffff8c001c7947 */ /* 0x000fea000383ffff */
.L_x_48:
[----:B------:R-:W-:-:S07]  /*a790*/  MOV R0, UR5 ;  /* 0x0000000500007c02 */ /* 0x000fce0008000f00 */
.L_x_183:
[----:B-1----:R1:W2:Y:S02]  /*a7a0*/  SYNCS.PHASECHK.TRANS64.TRYWAIT P0, [R0+URZ], R2 ;  /* 0x00000002000075a7 */ /* 0x0022a400080011ff */
[----:B--2---:R-:W-:Y:S05]  /*a7b0*/  @!P0 NANOSLEEP.SYNCS 0x989680 ;  /* 0x009896800000895d */ /* 0x004fea0003900000 */
[----:B------:R-:W2:Y:S02]  /*a7c0*/  @!P0 SYNCS.PHASECHK.TRANS64 P0, [R0+URZ], R2 ;  /* 0x00000002000085a7 */ /* 0x000ea400080010ff */
[----:B--2---:R-:W-:Y:S05]  /*a7d0*/  @!P0 BRA `(.L_x_183) ;  /* 0xfffffffc00f08947 */ /* 0x004fea000383ffff */
[----:B------:R-:W-:Y:S05]  /*a7e0*/  BRA `(.L_x_184) ;  /* 0xffffff8c002c7947 */ /* 0x000fea000383ffff */
.L_x_49:
[----:B------:R-:W-:-:S07]  /*a7f0*/  MOV R0, UR5 ;  /* 0x0000000500007c02 */ /* 0x000fce0008000f00 */
.L_x_185:
[----:B-1----:R1:W2:Y:S02]  /*a800*/  SYNCS.PHASECHK.TRANS64.TRYWAIT P0, [R0+URZ], R2 ;  /* 0x00000002000075a7 */ /* 0x0022a400080011ff */
[----:B--2---:R-:W-:Y:S05]  /*a810*/  @!P0 NANOSLEEP.SYNCS 0x989680 ;  /* 0x009896800000895d */ /* 0x004fea0003900000 */
[----:B------:R-:W2:Y:S02]  /*a820*/  @!P0 SYNCS.PHASECHK.TRANS64 P0, [R0+URZ], R2 ;  /* 0x00000002000085a7 */ /* 0x000ea400080010ff */
[----:B--2---:R-:W-:Y:S05]  /*a830*/  @!P0 BRA `(.L_x_185) ;  /* 0xfffffffc00f08947 */ /* 0x004fea000383ffff */
[----:B------:R-:W-:Y:S05]  /*a840*/  BRA `(.L_x_186) ;  /* 0xffffff8c003c7947 */ /* 0x000fea000383ffff */
.L_x_50:
[----:B------:R-:W-:-:S07]  /*a850*/  MOV R0, UR5 ;  /* 0x0000000500007c02 */ /* 0x000fce0008000f00 */
.L_x_187:
[----:B-1----:R1:W2:Y:S02]  /*a860*/  SYNCS.PHASECHK.TRANS64.TRYWAIT P0, [R0+URZ], R2 ;  /* 0x00000002000075a7 */ /* 0x0022a400080011ff */
[----:B--2---:R-:W-:Y:S05]  /*a870*/  @!P0 NANOSLEEP.SYNCS 0x989680 ;  /* 0x009896800000895d */ /* 0x004fea0003900000 */
[----:B------:R-:W2:Y:S02]  /*a880*/  @!P0 SYNCS.PHASECHK.TRANS64 P0, [R0+URZ], R2 ;  /* 0x00000002000085a7 */ /* 0x000ea400080010ff */
[----:B--2---:R-:W-:Y:S05]  /*a890*/  @!P0 BRA `(.L_x_187) ;  /* 0xfffffffc00f08947 */ /* 0x004fea000383ffff */
[----:B------:R-:W-:Y:S05]  /*a8a0*/  BRA `(.L_x_188) ;  /* 0xffffff8c004c7947 */ /* 0x000fea000383ffff */
.L_x_51:
[----:B------:R-:W-:-:S07]  /*a8b0*/  MOV R0, UR5 ;  /* 0x0000000500007c02 */ /* 0x000fce0008000f00 */
.L_x_189:
[----:B-1----:R1:W2:Y:S02]  /*a8c0*/  SYNCS.PHASECHK.TRANS64.TRYWAIT P0, [R0+URZ], R2 ;  /* 0x00000002000075a7 */ /* 0x0022a400080011ff */
[----:B--2---:R-:W-:Y:S05]  /*a8d0*/  @!P0 NANOSLEEP.SYNCS 0x989680 ;  /* 0x009896800000895d */ /* 0x004fea0003900000 */
[----:B------:R-:W2:Y:S02]  /*a8e0*/  @!P0 SYNCS.PHASECHK.TRANS64 P0, [R0+URZ], R2 ;  /* 0x00000002000085a7 */ /* 0x000ea400080010ff */
[----:B--2---:R-:W-:Y:S05]  /*a8f0*/  @!P0 BRA `(.L_x_189) ;  /* 0xfffffffc00f08947 */ /* 0x004fea000383ffff */
[----:B------:R-:W-:Y:S05]  /*a900*/  BRA `(.L_x_190) ;  /* 0xffffff8c005c7947 */ /* 0x000fea000383ffff */
.L_x_52:
[----:B------:R-:W-:-:S07]  /*a910*/  MOV R0, UR5 ;  /* 0x0000000500007c02 */ /* 0x000fce0008000f00 */
.L_x_191:
[----:B-1----:R1:W2:Y:S02]  /*a920*/  SYNCS.PHASECHK.TRANS64.TRYWAIT P0, [R0+URZ], R2 ;  /* 0x00000002000075a7 */ /* 0x0022a400080011ff */
[----:B--2---:R-:W-:Y:S05]  /*a930*/  @!P0 NANOSLEEP.SYNCS 0x989680 ;  /* 0x009896800000895d */ /* 0x004fea0003900000 */
[----:B------:R-:W2:Y:S02]  /*a940*/  @!P0 SYNCS.PHASECHK.TRANS64 P0, [R0+URZ], R2 ;  /* 0x00000002000085a7 */ /* 0x000ea400080010ff */
[----:B--2---:R-:W-:Y:S05]  /*a950*/  @!P0 BRA `(.L_x_191) ;  /* 0xfffffffc00f08947 */ /* 0x004fea000383ffff */
[----:B------:R-:W-:Y:S05]  /*a960*/  BRA `(.L_x_192) ;  /* 0xffffff8c006c7947 */ /* 0x000fea000383ffff */
.L_x_53:
[----:B------:R-:W-:-:S07]  /*a970*/  MOV R0, UR5 ;  /* 0x0000000500007c02 */ /* 0x000fce0008000f00 */
.L_x_193:
[----:B-1----:R1:W2:Y:S02]  /*a980*/  SYNCS.PHASECHK.TRANS64.TRYWAIT P0, [R0+URZ], R2 ;  /* 0x00000002000075a7 */ /* 0x0022a400080011ff */
[----:B--2---:R-:W-:Y:S05]  /*a990*/  @!P0 NANOSLEEP.SYNCS 0x989680 ;  /* 0x009896800000895d */ /* 0x004fea0003900000 */
[----:B------:R-:W2:Y:S02]  /*a9a0*/  @!P0 SYNCS.PHASECHK.TRANS64 P0, [R0+URZ], R2 ;  /* 0x00000002000085a7 */ /* 0x000ea400080010ff */
[----:B--2---:R-:W-:Y:S05]  /*a9b0*/  @!P0 BRA `(.L_x_193) ;  /* 0xfffffffc00f08947 */ /* 0x004fea000383ffff */
[----:B------:R-:W-:Y:S05]  /*a9c0*/  BRA `(.L_x_194) ;  /* 0xffffff8c007c7947 */ /* 0x000fea000383ffff */
.L_x_54:
[----:B------:R-:W-:-:S07]  /*a9d0*/  MOV R0, UR5 ;  /* 0x0000000500007c02 */ /* 0x000fce0008000f00 */
.L_x_195:
[----:B-1----:R1:W2:Y:S02]  /*a9e0*/  SYNCS.PHASECHK.TRANS64.TRYWAIT P0, [R0+URZ], R2 ;  /* 0x00000002000075a7 */ /* 0x0022a400080011ff */
[----:B--2---:R-:W-:Y:S05]  /*a9f0*/  @!P0 NANOSLEEP.SYNCS 0x989680 ;  /* 0x009896800000895d */ /* 0x004fea0003900000 */
[----:B------:R-:W2:Y:S02]  /*aa00*/  @!P0 SYNCS.PHASECHK.TRANS64 P0, [R0+URZ], R2 ;  /* 0x00000002000085a7 */ /* 0x000ea400080010ff */
[----:B--2---:R-:W-:Y:S05]  /*aa10*/  @!P0 BRA `(.L_x_195) ;  /* 0xfffffffc00f08947 */ /* 0x004fea000383ffff */
[----:B------:R-:W-:Y:S05]  /*aa20*/  BRA `(.L_x_196) ;  /* 0xffffff8c008c7947 */ /* 0x000fea000383ffff */
.L_x_55:
[----:B------:R-:W-:-:S07]  /*aa30*/  MOV R0, UR5 ;  /* 0x0000000500007c02 */ /* 0x000fce0008000f00 */
.L_x_197:
[----:B-1----:R1:W2:Y:S02]  /*aa40*/  SYNCS.PHASECHK.TRANS64.TRYWAIT P0, [R0+URZ], R2 ;  /* 0x00000002000075a7 */ /* 0x0022a400080011ff */
[----:B--2---:R-:W-:Y:S05]  /*aa50*/  @!P0 NANOSLEEP.SYNCS 0x989680 ;  /* 0x009896800000895d */ /* 0x004fea0003900000 */
[----:B------:R-:W2:Y:S02]  /*aa60*/  @!P0 SYNCS.PHASECHK.TRANS64 P0, [R0+URZ], R2 ;  /* 0x00000002000085a7 */ /* 0x000ea400080010ff */
[----:B--2---:R-:W-:Y:S05]  /*aa70*/  @!P0 BRA `(.L_x_197) ;  /* 0xfffffffc00f08947 */ /* 0x004fea000383ffff */
[----:B------:R-:W-:Y:S05]  /*aa80*/  BRA `(.L_x_198) ;  /* 0xffffff8c009c7947 */ /* 0x000fea000383ffff */
.L_x_56:
[----:B------:R-:W-:-:S07]  /*aa90*/  MOV R0, UR5 ;  /* 0x0000000500007c02 */ /* 0x000fce0008000f00 */
.L_x_199:
[----:B-1----:R1:W2:Y:S02]  /*aaa0*/  SYNCS.PHASECHK.TRANS64.TRYWAIT P0, [R0+URZ], R2 ;  /* 0x00000002000075a7 */ /* 0x0022a400080011ff */
[----:B--2---:R-:W-:Y:S05]  /*aab0*/  @!P0 NANOSLEEP.SYNCS 0x989680 ;  /* 0x009896800000895d */ /* 0x004fea0003900000 */
[----:B------:R-:W2:Y:S02]  /*aac0*/  @!P0 SYNCS.PHASECHK.TRANS64 P0, [R0+URZ], R2 ;  /* 0x00000002000085a7 */ /* 0x000ea400080010ff */
[----:B--2---:R-:W-:Y:S05]  /*aad0*/  @!P0 BRA `(.L_x_199) ;  /* 0xfffffffc00f08947 */ /* 0x004fea000383ffff */
[----:B------:R-:W-:Y:S05]  /*aae0*/  BRA `(.L_x_200) ;  /* 0xffffff8c00ac7947 */ /* 0x000fea000383ffff */
.L_x_57:
[----:B------:R-:W-:-:S07]  /*aaf0*/  MOV R0, UR5 ;  /* 0x0000000500007c02 */ /* 0x000fce0008000f00 */
.L_x_201:
[----:B-1----:R1:W2:Y:S02]  /*ab00*/  SYNCS.PHASECHK.TRANS64.TRYWAIT P0, [R0+URZ], R2 ;  /* 0x00000002000075a7 */ /* 0x0022a400080011ff */
[----:B--2---:R-:W-:Y:S05]  /*ab10*/  @!P0 NANOSLEEP.SYNCS 0x989680 ;  /* 0x009896800000895d */ /* 0x004fea0003900000 */
[----:B------:R-:W2:Y:S02]  /*ab20*/  @!P0 SYNCS.PHASECHK.TRANS64 P0, [R0+URZ], R2 ;  /* 0x00000002000085a7 */ /* 0x000ea400080010ff */
[----:B--2---:R-:W-:Y:S05]  /*ab30*/  @!P0 BRA `(.L_x_201) ;  /* 0xfffffffc00f08947 */ /* 0x004fea000383ffff */
[----:B------:R-:W-:Y:S05]  /*ab40*/  BRA `(.L_x_202) ;  /* 0xffffff8c00bc7947 */ /* 0x000fea000383ffff */
.L_x_58:
[----:B------:R-:W-:-:S07]  /*ab50*/  MOV R0, UR5 ;  /* 0x0000000500007c02 */ /* 0x000fce0008000f00 */
.L_x_203:
[----:B-1----:R1:W2:Y:S02]  /*ab60*/  SYNCS.PHASECHK.TRANS64.TRYWAIT P0, [R0+URZ], R2 ;  /* 0x00000002000075a7 */ /* 0x0022a400080011ff */
[----:B--2---:R-:W-:Y:S05]  /*ab70*/  @!P0 NANOSLEEP.SYNCS 0x989680 ;  /* 0x009896800000895d */ /* 0x004fea0003900000 */
[----:B------:R-:W2:Y:S02]  /*ab80*/  @!P0 SYNCS.PHASECHK.TRANS64 P0, [R0+URZ], R2 ;  /* 0x00000002000085a7 */ /* 0x000ea400080010ff */
[----:B--2---:R-:W-:Y:S05]  /*ab90*/  @!P0 BRA `(.L_x_203) ;  /* 0xfffffffc00f08947 */ /* 0x004fea000383ffff */
[----:B------:R-:W-:Y:S05]  /*aba0*/  BRA `(.L_x_204) ;  /* 0xffffff8c00cc7947 */ /* 0x000fea000383ffff */
.L_x_59:
[----:B------:R-:W-:-:S07]  /*abb0*/  MOV R0, UR5 ;  /* 0x0000000500007c02 */ /* 0x000fce0008000f00 */
.L_x_205:
[----:B-1----:R1:W2:Y:S02]  /*abc0*/  SYNCS.PHASECHK.TRANS64.TRYWAIT P0, [R0+URZ], R2 ;  /* 0x00000002000075a7 */ /* 0x0022a400080011ff */
[----:B--2---:R-:W-:Y:S05]  /*abd0*/  @!P0 NANOSLEEP.SYNCS 0x989680 ;  /* 0x009896800000895d */ /* 0x004fea0003900000 */
[----:B------:R-:W2:Y:S02]  /*abe0*/  @!P0 SYNCS.PHASECHK.TRANS64 P0, [R0+URZ], R2 ;  /* 0x00000002000085a7 */ /* 0x000ea400080010ff */
[----:B--2---:R-:W-:Y:S05]  /*abf0*/  @!P0 BRA `(.L_x_205) ;  /* 0xfffffffc00f08947 */ /* 0x004fea000383ffff */
[----:B------:R-:W-:Y:S05]  /*ac00*/  BRA `(.L_x_206) ;  /* 0xffffff8c00dc7947 */ /* 0x000fea000383ffff */
.L_x_60:
[----:B------:R-:W-:-:S07]  /*ac10*/  MOV R0, UR5 ;  /* 0x0000000500007c02 */ /* 0x000fce0008000f00 */
.L_x_207:
[----:B-1----:R1:W2:Y:S02]  /*ac20*/  SYNCS.PHASECHK.TRANS64.TRYWAIT P0, [R0+URZ], R2 ;  /* 0x00000002000075a7 */ /* 0x0022a400080011ff */
[----:B--2---:R-:W-:Y:S05]  /*ac30*/  @!P0 NANOSLEEP.SYNCS 0x989680 ;  /* 0x009896800000895d */ /* 0x004fea0003900000 */
[----:B------:R-:W2:Y:S02]  /*ac40*/  @!P0 SYNCS.PHASECHK.TRANS64 P0, [R0+URZ], R2 ;  /* 0x00000002000085a7 */ /* 0x000ea400080010ff */
[----:B--2---:R-:W-:Y:S05]  /*ac50*/  @!P0 BRA `(.L_x_207) ;  /* 0xfffffffc00f08947 */ /* 0x004fea000383ffff */
[----:B------:R-:W-:Y:S05]  /*ac60*/  BRA `(.L_x_208) ;  /* 0xffffff8c00ec7947 */ /* 0x000fea000383ffff */
.L_x_61:
[----:B------:R-:W-:-:S07]  /*ac70*/  MOV R0, UR5 ;  /* 0x0000000500007c02 */ /* 0x000fce0008000f00 */
.L_x_209:
[----:B-1----:R1:W2:Y:S02]  /*ac80*/  SYNCS.PHASECHK.TRANS64.TRYWAIT P0, [R0+URZ], R2 ;  /* 0x00000002000075a7 */ /* 0x0022a400080011ff */
[----:B--2---:R-:W-:Y:S05]  /*ac90*/  @!P0 NANOSLEEP.SYNCS 0x989680 ;  /* 0x009896800000895d */ /* 0x004fea0003900000 */
[----:B------:R-:W2:Y:S02]  /*aca0*/  @!P0 SYNCS.PHASECHK.TRANS64 P0, [R0+URZ], R2 ;  /* 0x00000002000085a7 */ /* 0x000ea400080010ff */
[----:B--2---:R-:W-:Y:S05]  /*acb0*/  @!P0 BRA `(.L_x_209) ;  /* 0xfffffffc00f08947 */ /* 0x004fea000383ffff */
[----:B------:R-:W-:Y:S05]  /*acc0*/  BRA `(.L_x_210) ;  /* 0xffffff8c00fc7947 */ /* 0x000fea000383ffff */
.L_x_62:
[----:B------:R-:W-:-:S07]  /*acd0*/  MOV R0, UR5 ;  /* 0x0000000500007c02 */ /* 0x000fce0008000f00 */
.L_x_211:
[----:B-1----:R1:W2:Y:S02]  /*ace0*/  SYNCS.PHASECHK.TRANS64.TRYWAIT P0, [R0+URZ], R2 ;  /* 0x00000002000075a7 */ /* 0x0022a400080011ff */
[----:B--2---:R-:W-:Y:S05]  /*acf0*/  @!P0 NANOSLEEP.SYNCS 0x989680 ;  /* 0x009896800000895d */ /* 0x004fea0003900000 */
[----:B------:R-:W2:Y:S02]  /*ad00*/  @!P0 SYNCS.PHASECHK.TRANS64 P0, [R0+URZ], R2 ;  /* 0x00000002000085a7 */ /* 0x000ea400080010ff */
[----:B--2---:R-:W-:Y:S05]  /*ad10*/  @!P0 BRA `(.L_x_211) ;  /* 0xfffffffc00f08947 */ /* 0x004fea000383ffff */
[----:B------:R-:W-:Y:S05]  /*ad20*/  BRA `(.L_x_212) ;  /* 0xffffff90000c7947 */ /* 0x000fea000383ffff */
.L_x_63:
[----:B------:R-:W-:-:S07]  /*ad30*/  MOV R0, UR5 ;  /* 0x0000000500007c02 */ /* 0x000fce0008000f00 */
.L_x_213:
[----:B-1----:R1:W2:Y:S02]  /*ad40*/  SYNCS.PHASECHK.TRANS64.TRYWAIT P0, [R0+URZ], R2 ;  /* 0x00000002000075a7 */ /* 0x0022a400080011ff */
[----:B--2---:R-:W-:Y:S05]  /*ad50*/  @!P0 NANOSLEEP.SYNCS 0x989680 ;  /* 0x009896800000895d */ /* 0x004fea0003900000 */
[----:B------:R-:W2:Y:S02]  /*ad60*/  @!P0 SYNCS.PHASECHK.TRANS64 P0, [R0+URZ], R2 ;  /* 0x00000002000085a7 */ /* 0x000ea400080010ff */
[----:B--2---:R-:W-:Y:S05]  /*ad70*/  @!P0 BRA `(.L_x_213) ;  /* 0xfffffffc00f08947 */ /* 0x004fea000383ffff */
[----:B------:R-:W-:Y:S05]  /*ad80*/  BRA `(.L_x_214) ;  /* 0xffffff90001c7947 */ /* 0x000fea000383ffff */
.L_x_64:
[----:B------:R-:W-:-:S07]  /*ad90*/  MOV R0, UR5 ;  /* 0x0000000500007c02 */ /* 0x000fce0008000f00 */
.L_x_215:
[----:B-1----:R1:W2:Y:S02]  /*ada0*/  SYNCS.PHASECHK.TRANS64.TRYWAIT P0, [R0+URZ], R2 ;  /* 0x00000002000075a7 */ /* 0x0022a400080011ff */
[----:B--2---:R-:W-:Y:S05]  /*adb0*/  @!P0 NANOSLEEP.SYNCS 0x989680 ;  /* 0x009896800000895d */ /* 0x004fea0003900000 */
[----:B------:R-:W2:Y:S02]  /*adc0*/  @!P0 SYNCS.PHASECHK.TRANS64 P0, [R0+URZ], R2 ;  /* 0x00000002000085a7 */ /* 0x000ea400080010ff */
[----:B--2---:R-:W-:Y:S05]  /*add0*/  @!P0 BRA `(.L_x_215) ;  /* 0xfffffffc00f08947 */ /* 0x004fea000383ffff */
[----:B------:R-:W-:Y:S05]  /*ade0*/  BRA `(.L_x_216) ;  /* 0xffffff90002c7947 */ /* 0x000fea000383ffff */
.L_x_65:
[----:B------:R-:W-:-:S07]  /*adf0*/  MOV R0, UR5 ;  /* 0x0000000500007c02 */ /* 0x000fce0008000f00 */
.L_x_217:
[----:B-1----:R1:W2:Y:S02]  /*ae00*/  SYNCS.PHASECHK.TRANS64.TRYWAIT P0, [R0+URZ], R2 ;  /* 0x00000002000075a7 */ /* 0x0022a400080011ff */
[----:B--2---:R-:W-:Y:S05]  /*ae10*/  @!P0 NANOSLEEP.SYNCS 0x989680 ;  /* 0x009896800000895d */ /* 0x004fea0003900000 */
[----:B------:R-:W2:Y:S02]  /*ae20*/  @!P0 SYNCS.PHASECHK.TRANS64 P0, [R0+URZ], R2 ;  /* 0x00000002000085a7 */ /* 0x000ea400080010ff */
[----:B--2---:R-:W-:Y:S05]  /*ae30*/  @!P0 BRA `(.L_x_217) ;  /* 0xfffffffc00f08947 */ /* 0x004fea000383ffff */
[----:B------:R-:W-:Y:S05]  /*ae40*/  BRA `(.L_x_218) ;  /* 0xffffff90003c7947 */ /* 0x000fea000383ffff */
.L_x_68:
[----:B------:R-:W-:-:S07]  /*ae50*/  MOV R4, UR4 ;  /* 0x0000000400047c02 */ /* 0x000fce0008000f00 */
.L_x_219:
[----:B--2---:R2:W3:Y:S02]  /*ae60*/  SYNCS.PHASECHK.TRANS64.TRYWAIT P1, [R4+URZ+0x1f8], R6 ;  /* 0x0001f806040075a7 */ /* 0x0044e400080211ff */
[----:B---3--:R-:W-:Y:S05]  /*ae70*/  @!P1 NANOSLEEP.SYNCS 0x989680 ;  /* 0x009896800000995d */ /* 0x008fea0003900000 */
[----:B------:R-:W3:Y:S02]  /*ae80*/  @!P1 SYNCS.PHASECHK.TRANS64 P1, [R4+URZ+0x1f8], R6 ;  /* 0x0001f806040095a7 */ /* 0x000ee400080210ff */
[----:B---3--:R-:W-:Y:S05]  /*ae90*/  @!P1 BRA `(.L_x_219) ;  /* 0xfffffffc00f09947 */ /* 0x008fea000383ffff */
[----:B------:R-:W-:Y:S05]  /*aea0*/  BRA `(.L_x_220) ;  /* 0xffffff9000ac7947 */ /* 0x000fea000383ffff */
.L_x_69:
[----:B--2---:R-:W-:-:S07]  /*aeb0*/  MOV R4, UR4 ;  /* 0x0000000400047c02 */ /* 0x004fce0008000f00 */
.L_x_221:
[----:B--2---:R2:W3:Y:S02]  /*aec0*/  SYNCS.PHASECHK.TRANS64.TRYWAIT P1, [R4+URZ+0x1f0], R5 ;  /* 0x0001f005040075a7 */ /* 0x0044e400080211ff */
[----:B---3--:R-:W-:Y:S05]  /*aed0*/  @!P1 NANOSLEEP.SYNCS 0x989680 ;  /* 0x009896800000995d */ /* 0x008fea0003900000 */
[----:B------:R-:W3:Y:S02]  /*aee0*/  @!P1 SYNCS.PHASECHK.TRANS64 P1, [R4+URZ+0x1f0], R5 ;  /* 0x0001f005040095a7 */ /* 0x000ee400080210ff */
[----:B---3--:R-:W-:Y:S05]  /*aef0*/  @!P1 BRA `(.L_x_221) ;  /* 0xfffffffc00f09947 */ /* 0x008fea000383ffff */
[----:B------:R-:W-:Y:S05]  /*af00*/  BRA `(.L_x_222) ;  /* 0xffffff9000b47947 */ /* 0x000fea000383ffff */
.L_x_79:
[----:B--2---:R-:W-:-:S04]  /*af10*/  MOV R5, UR5 ;  /* 0x0000000500057c02 */ /* 0x004fc80008000f00 */
[----:B------:R2:W3:Y:S03]  /*af20*/  SYNCS.PHASECHK.TRANS64.TRYWAIT P0, [R5+URZ+0x8], R6 ;  /* 0x00000806050075a7 */ /* 0x0004e600080011ff */
[----:B---3--:R-:W-:Y:S05]  /*af30*/  @!P0 NANOSLEEP.SYNCS 0x989680 ;  /* 0x009896800000895d */ /* 0x008fea0003900000 */
[----:B------:R-:W3:Y:S02]  /*af40*/  @!P0 SYNCS.PHASECHK.TRANS64 P0, [R5+URZ+0x8], R6 ;  /* 0x00000806050085a7 */ /* 0x000ee400080010ff */
[----:B---3--:R-:W-:Y:S05]  /*af50*/  @!P0 BRA `(.L_x_79) ;  /* 0xfffffffc00ec8947 */ /* 0x008fea000383ffff */
[----:B------:R-:W-:Y:S05]  /*af60*/  BRA `(.L_x_78) ;  /* 0xffffff9400807947 */ /* 0x000fea000383ffff */
.L_x_81:
[----:B------:R-:W-:Y:S01]  /*af70*/  BSSY B0, `(.L_x_223) ;  /* 0x0000006000007945 */ /* 0x000fe20003800000 */
[----:B------:R-:W-:-:S07]  /*af80*/  MOV R15, 0xffffffff ;  /* 0xffffffff000f7802 */ /* 0x000fce0000000f00 */
[----:B-12--5:R-:W-:Y:S05]  /*af90*/  WARPSYNC.COLLECTIVE R15, `(.L_x_224) ;  /* 0x000000000f0c7348 */ /* 0x026fea0003c00000 */
[----:B------:R-:W-:Y:S02]  /*afa0*/  ELECT P6, UR79, PT ;  /* 0x00000000004f782f */ /* 0x000fe400038c0000 */
[----:B------:R-:W-:Y:S01]  /*afb0*/  MOV R14, UR79 ;  /* 0x0000004f000e7c02 */ /* 0x000fe20008000f00 */
[----:B-12--5:R-:W-:Y:S10]  /*afc0*/  ENDCOLLECTIVE ;  /* 0x000000000000791b */ /* 0x026ff40003800000 */
.L_x_224:
[----:B------:R-:W-:Y:S05]  /*afd0*/  BSYNC B0 ;  /* 0x0000000000007941 */ /* 0x000fea0003800000 */
.L_x_223:
[----:B------:R-:W-:Y:S05]  /*afe0*/  BRA `(.L_x_225) ;  /* 0xffffff9400b07947 */ /* 0x000fea000383ffff */
.L_x_83:
[----:B--2---:R-:W-:-:S04]  /*aff0*/  MOV R3, UR5 ;  /* 0x0000000500037c02 */ /* 0x004fc80008000f00 */
[----:B------:R2:W3:Y:S03]  /*b000*/  SYNCS.PHASECHK.TRANS64.TRYWAIT P0, [R3+URZ+0x8], R4 ;  /* 0x00000804030075a7 */ /* 0x0004e600080011ff */
[----:B---3--:R-:W-:Y:S05]  /*b010*/  @!P0 NANOSLEEP.SYNCS 0x989680 ;  /* 0x009896800000895d */ /* 0x008fea0003900000 */
[----:B------:R-:W3:Y:S02]  /*b020*/  @!P0 SYNCS.PHASECHK.TRANS64 P0, [R3+URZ+0x8], R4 ;  /* 0x00000804030085a7 */ /* 0x000ee400080010ff */
[----:B---3--:R-:W-:Y:S05]  /*b030*/  @!P0 BRA `(.L_x_83) ;  /* 0xfffffffc00ec8947 */ /* 0x008fea000383ffff */
[----:B------:R-:W-:Y:S05]  /*b040*/  BRA `(.L_x_82) ;  /* 0xffffff9400b47947 */ /* 0x000fea000383ffff */
.L_x_84:
[----:B------:R-:W-:-:S07]  /*b050*/  MOV R4, UR17 ;  /* 0x0000001100047c02 */ /* 0x000fce0008000f00 */
.L_x_226:
[----:B-1----:R1:W2:Y:S02]  /*b060*/  SYNCS.PHASECHK.TRANS64.TRYWAIT P0, [R4+URZ+0x1f0], R5 ;  /* 0x0001f005040075a7 */ /* 0x0022a400080011ff */
[----:B--2---:R-:W-:Y:S05]  /*b070*/  @!P0 NANOSLEEP.SYNCS 0x989680 ;  /* 0x009896800000895d */ /* 0x004fea0003900000 */
[----:B------:R-:W2:Y:S02]  /*b080*/  @!P0 SYNCS.PHASECHK.TRANS64 P0, [R4+URZ+0x1f0], R5 ;  /* 0x0001f005040085a7 */ /* 0x000ea400080010ff */
[----:B--2---:R-:W-:Y:S05]  /*b090*/  @!P0 BRA `(.L_x_226) ;  /* 0xfffffffc00f08947 */ /* 0x004fea000383ffff */
[----:B------:R-:W-:Y:S05]  /*b0a0*/  BRA `(.L_x_227) ;  /* 0xffffff9800a47947 */ /* 0x000fea000383ffff */
.L_x_86:
[----:B------:R-:W-:-:S07]  /*b0b0*/  MOV R4, UR22 ;  /* 0x0000001600047c02 */ /* 0x000fce0008000f00 */
.L_x_228:
[----:B-1----:R1:W2:Y:S02]  /*b0c0*/  SYNCS.PHASECHK.TRANS64.TRYWAIT P0, [R4+URZ+0x210], R5 ;  /* 0x00021005040075a7 */ /* 0x0022a400080011ff */
[----:B--2---:R-:W-:Y:S05]  /*b0d0*/  @!P0 NANOSLEEP.SYNCS 0x989680 ;  /* 0x009896800000895d */ /* 0x004fea0003900000 */
[----:B------:R-:W2:Y:S02]  /*b0e0*/  @!P0 SYNCS.PHASECHK.TRANS64 P0, [R4+URZ+0x210], R5 ;  /* 0x00021005040085a7 */ /* 0x000ea400080010ff */
[----:B--2---:R-:W-:Y:S05]  /*b0f0*/  @!P0 BRA `(.L_x_228) ;  /* 0xfffffffc00f08947 */ /* 0x004fea000383ffff */
[----:B------:R-:W-:Y:S05]  /*b100*/  BRA `(.L_x_85) ;  /* 0xffffff9800c47947 */ /* 0x000fea000383ffff */
.L_x_90:
[----:B-1----:R-:W-:Y:S07]  /*b110*/  MOV R4, UR10 ;  /* 0x0000000a00047c02 */ /* 0x002fee0008000f00 */
.L_x_229:
[----:B-1----:R1:W2:Y:S02]  /*b120*/  SYNCS.PHASECHK.TRANS64.TRYWAIT P0, [R4+URZ], R6 ;  /* 0x00000006040075a7 */ /* 0x0022a400080011ff */
[----:B--2---:R-:W-:Y:S05]  /*b130*/  @!P0 NANOSLEEP.SYNCS 0x989680 ;  /* 0x009896800000895d */ /* 0x004fea0003900000 */
[----:B------:R-:W2:Y:S02]  /*b140*/  @!P0 SYNCS.PHASECHK.TRANS64 P0, [R4+URZ], R6 ;  /* 0x00000006040085a7 */ /* 0x000ea400080010ff */
[----:B--2---:R-:W-:Y:S05]  /*b150*/  @!P0 BRA `(.L_x_229) ;  /* 0xfffffffc00f08947 */ /* 0x004fea000383ffff */
[----:B------:R-:W-:Y:S05]  /*b160*/  BRA `(.L_x_89) ;  /* 0xffffff9800e87947 */ /* 0x000fea000383ffff */
.L_x_94:
[----:B--2---:R-:W-:-:S07]  /*b170*/  MOV R0, UR4 ;  /* 0x0000000400007c02 */ /* 0x004fce0008000f00 */
.L_x_230:
[----:B-1----:R1:W2:Y:S02]  /*b180*/  SYNCS.PHASECHK.TRANS64.TRYWAIT P0, [R0+URZ], R2 ;  /* 0x00000002000075a7 */ /* 0x0022a400080011ff */
[----:B--2---:R-:W-:Y:S05]  /*b190*/  @!P0 NANOSLEEP.SYNCS 0x989680 ;  /* 0x009896800000895d */ /* 0x004fea0003900000 */
[----:B------:R-:W2:Y:S02]  /*b1a0*/  @!P0 SYNCS.PHASECHK.TRANS64 P0, [R0+URZ], R2 ;  /* 0x00000002000085a7 */ /* 0x000ea400080010ff */
[----:B--2---:R-:W-:Y:S05]  /*b1b0*/  @!P0 BRA `(.L_x_230) ;  /* 0xfffffffc00f08947 */ /* 0x004fea000383ffff */
[----:B------:R-:W-:Y:S05]  /*b1c0*/  BRA `(.L_x_231) ;  /* 0xffffff9c00c07947 */ /* 0x000fea000383ffff */
.L_x_97:
[----:B------:R-:W-:-:S07]  /*b1d0*/  MOV R0, UR17 ;  /* 0x0000001100007c02 */ /* 0x000fce0008000f00 */
.L_x_232:
[----:B-1----:R1:W2:Y:S02]  /*b1e0*/  SYNCS.PHASECHK.TRANS64.TRYWAIT P1, [R0+URZ+0x220], R2 ;  /* 0x00022002000075a7 */ /* 0x0022a400080211ff */
[----:B--2---:R-:W-:Y:S05]  /*b1f0*/  @!P1 NANOSLEEP.SYNCS 0x989680 ;  /* 0x009896800000995d */ /* 0x004fea0003900000 */
[----:B------:R-:W2:Y:S02]  /*b200*/  @!P1 SYNCS.PHASECHK.TRANS64 P1, [R0+URZ+0x220], R2 ;  /* 0x00022002000095a7 */ /* 0x000ea400080210ff */
[----:B--2---:R-:W-:Y:S05]  /*b210*/  @!P1 BRA `(.L_x_232) ;  /* 0xfffffffc00f09947 */ /* 0x004fea000383ffff */
[----:B------:R-:W-:Y:S05]  /*b220*/  BRA `(.L_x_233) ;  /* 0xffffffa0000c7947 */ /* 0x000fea000383ffff */
.L_x_102:
[----:B------:R-:W-:Y:S07]  /*b230*/  MOV R0, UR42 ;  /* 0x0000002a00007c02 */ /* 0x000fee0008000f00 */
.L_x_234:
[----:B-1----:R1:W2:Y:S02]  /*b240*/  SYNCS.PHASECHK.TRANS64.TRYWAIT P0, [R0+URZ+0x1f0], R2 ;  /* 0x0001f002000075a7 */ /* 0x0022a400080011ff */
[----:B--2---:R-:W-:Y:S05]  /*b250*/  @!P0 NANOSLEEP.SYNCS 0x989680 ;  /* 0x009896800000895d */ /* 0x004fea0003900000 */
[----:B------:R-:W2:Y:S02]  /*b260*/  @!P0 SYNCS.PHASECHK.TRANS64 P0, [R0+URZ+0x1f0], R2 ;  /* 0x0001f002000085a7 */ /* 0x000ea400080010ff */
[----:B--2---:R-:W-:Y:S05]  /*b270*/  @!P0 BRA `(.L_x_234) ;  /* 0xfffffffc00f08947 */ /* 0x004fea000383ffff */
[----:B------:R-:W-:Y:S05]  /*b280*/  BRA `(.L_x_235) ;  /* 0xffffffa400687947 */ /* 0x000fea000383ffff */
.L_x_105:
[----:B------:R-:W-:Y:S07]  /*b290*/  MOV R0, UR42 ;  /* 0x0000002a00007c02 */ /* 0x000fee0008000f00 */
.L_x_236:
[----:B-1----:R1:W2:Y:S02]  /*b2a0*/  SYNCS.PHASECHK.TRANS64.TRYWAIT P2, [R0+URZ+0x1e8], R2 ;  /* 0x0001e802000075a7 */ /* 0x0022a400080411ff */
[----:B--2---:R-:W-:Y:S05]  /*b2b0*/  @!P2 NANOSLEEP.SYNCS 0x989680 ;  /* 0x009896800000a95d */ /* 0x004fea0003900000 */
[----:B------:R-:W2:Y:S02]  /*b2c0*/  @!P2 SYNCS.PHASECHK.TRANS64 P2, [R0+URZ+0x1e8], R2 ;  /* 0x0001e8020000a5a7 */ /* 0x000ea400080410ff */
[----:B--2---:R-:W-:Y:S05]  /*b2d0*/  @!P2 BRA `(.L_x_236) ;  /* 0xfffffffc00f0a947 */ /* 0x004fea000383ffff */
[----:B------:R-:W-:Y:S05]  /*b2e0*/  BRA `(.L_x_104) ;  /* 0xffffffa800cc7947 */ /* 0x000fea000383ffff */
.L_x_108:
[----:B------:R-:W-:Y:S07]  /*b2f0*/  MOV R2, UR42 ;  /* 0x0000002a00027c02 */ /* 0x000fee0008000f00 */
.L_x_237:
[----:B-1----:R1:W2:Y:S02]  /*b300*/  SYNCS.PHASECHK.TRANS64.TRYWAIT P1, [R2+URZ+0x1c0], R8 ;  /* 0x0001c008020075a7 */ /* 0x0022a400080211ff */
[----:B--2---:R-:W-:Y:S05]  /*b310*/  @!P1 NANOSLEEP.SYNCS 0x989680 ;  /* 0x009896800000995d */ /* 0x004fea0003900000 */
[----:B------:R-:W2:Y:S02]  /*b320*/  @!P1 SYNCS.PHASECHK.TRANS64 P1, [R2+URZ+0x1c0], R8 ;  /* 0x0001c008020095a7 */ /* 0x000ea400080210ff */
[----:B--2---:R-:W-:Y:S05]  /*b330*/  @!P1 BRA `(.L_x_237) ;  /* 0xfffffffc00f09947 */ /* 0x004fea000383ffff */
[----:B------:R-:W-:Y:S05]  /*b340*/  BRA `(.L_x_238) ;  /* 0xffffffac00807947 */ /* 0x000fea000383ffff */
.L_x_109:
[----:B------:R-:W-:Y:S07]  /*b350*/  MOV R2, UR42 ;  /* 0x0000002a00027c02 */ /* 0x000fee0008000f00 */
.L_x_239:
[----:B-1----:R1:W2:Y:S02]  /*b360*/  SYNCS.PHASECHK.TRANS64.TRYWAIT P1, [R2+URZ+0x1c8], R8 ;  /* 0x0001c808020075a7 */ /* 0x0022a400080211ff */
[----:B--2---:R-:W-:Y:S05]  /*b370*/  @!P1 NANOSLEEP.SYNCS 0x989680 ;  /* 0x009896800000995d */ /* 0x004fea0003900000 */
[----:B------:R-:W2:Y:S02]  /*b380*/  @!P1 SYNCS.PHASECHK.TRANS64 P1, [R2+URZ+0x1c8], R8 ;  /* 0x0001c808020095a7 */ /* 0x000ea400080210ff */
[----:B--2---:R-:W-:Y:S05]  /*b390*/  @!P1 BRA `(.L_x_239) ;  /* 0xfffffffc00f09947 */ /* 0x004fea000383ffff */
[----:B------:R-:W-:Y:S05]  /*b3a0*/  BRA `(.L_x_240) ;  /* 0xffffffac00e47947 */ /* 0x000fea000383ffff */
.L_x_110:
[----:B------:R-:W-:Y:S07]  /*b3b0*/  MOV R2, UR42 ;  /* 0x0000002a00027c02 */ /* 0x000fee0008000f00 */
.L_x_241:
[----:B-1----:R1:W2:Y:S02]  /*b3c0*/  SYNCS.PHASECHK.TRANS64.TRYWAIT P1, [R2+URZ+0x1d0], R8 ;  /* 0x0001d008020075a7 */ /* 0x0022a400080211ff */
[----:B--2---:R-:W-:Y:S05]  /*b3d0*/  @!P1 NANOSLEEP.SYNCS 0x989680 ;  /* 0x009896800000995d */ /* 0x004fea0003900000 */
[----:B------:R-:W2:Y:S02]  /*b3e0*/  @!P1 SYNCS.PHASECHK.TRANS64 P1, [R2+URZ+0x1d0], R8 ;  /* 0x0001d008020095a7 */ /* 0x000ea400080210ff */
[----:B--2---:R-:W-:Y:S05]  /*b3f0*/  @!P1 BRA `(.L_x_241) ;  /* 0xfffffffc00f09947 */ /* 0x004fea000383ffff */
[----:B------:R-:W-:Y:S05]  /*b400*/  BRA `(.L_x_242) ;  /* 0xffffffb0004c7947 */ /* 0x000fea000383ffff */
.L_x_111:
[----:B------:R-:W-:Y:S07]  /*b410*/  MOV R0, UR42 ;  /* 0x0000002a00007c02 */ /* 0x000fee0008000f00 */
.L_x_243:
[----:B-1----:R1:W2:Y:S02]  /*b420*/  SYNCS.PHASECHK.TRANS64.TRYWAIT P0, [R0+URZ+0x1d8], R8 ;  /* 0x0001d808000075a7 */ /* 0x0022a400080011ff */
[----:B--2---:R-:W-:Y:S05]  /*b430*/  @!P0 NANOSLEEP.SYNCS 0x989680 ;  /* 0x009896800000895d */ /* 0x004fea0003900000 */
[----:B------:R-:W2:Y:S02]  /*b440*/  @!P0 SYNCS.PHASECHK.TRANS64 P0, [R0+URZ+0x1d8], R8 ;  /* 0x0001d808000085a7 */ /* 0x000ea400080010ff */
[----:B--2---:R-:W-:Y:S05]  /*b450*/  @!P0 BRA `(.L_x_243) ;  /* 0xfffffffc00f08947 */ /* 0x004fea000383ffff */
[----:B------:R-:W-:Y:S05]  /*b460*/  BRA `(.L_x_244) ;  /* 0xffffffb000b47947 */ /* 0x000fea000383ffff */
.L_x_113:
[----:B------:R-:W-:-:S07]  /*b470*/  MOV R0, UR42 ;  /* 0x0000002a00007c02 */ /* 0x000fce0008000f00 */
.L_x_245:
[----:B-1----:R1:W3:Y:S02]  /*b480*/  SYNCS.PHASECHK.TRANS64.TRYWAIT P0, [R0+URZ+0x1c0], R2 ;  /* 0x0001c002000075a7 */ /* 0x0022e400080011ff */
[----:B---3--:R-:W-:Y:S05]  /*b490*/  @!P0 NANOSLEEP.SYNCS 0x989680 ;  /* 0x009896800000895d */ /* 0x008fea0003900000 */
[----:B------:R-:W3:Y:S02]  /*b4a0*/  @!P0 SYNCS.PHASECHK.TRANS64 P0, [R0+URZ+0x1c0], R2 ;  /* 0x0001c002000085a7 */ /* 0x000ee400080010ff */
[----:B---3--:R-:W-:Y:S05]  /*b4b0*/  @!P0 BRA `(.L_x_245) ;  /* 0xfffffffc00f08947 */ /* 0x008fea000383ffff */
[----:B------:R-:W-:Y:S05]  /*b4c0*/  BRA `(.L_x_246) ;  /* 0xffffffb400407947 */ /* 0x000fea000383ffff */
.L_x_114:
[----:B-1----:R-:W-:-:S07]  /*b4d0*/  MOV R0, UR42 ;  /* 0x0000002a00007c02 */ /* 0x002fce0008000f00 */
.L_x_247:
[----:B-1----:R1:W3:Y:S02]  /*b4e0*/  SYNCS.PHASECHK.TRANS64.TRYWAIT P0, [R0+URZ+0x1c8], R2 ;  /* 0x0001c802000075a7 */ /* 0x0022e400080011ff */
[----:B---3--:R-:W-:Y:S05]  /*b4f0*/  @!P0 NANOSLEEP.SYNCS 0x989680 ;  /* 0x009896800000895d */ /* 0x008fea0003900000 */
[----:B------:R-:W3:Y:S02]  /*b500*/  @!P0 SYNCS.PHASECHK.TRANS64 P0, [R0+URZ+0x1c8], R2 ;  /* 0x0001c802000085a7 */ /* 0x000ee400080010ff */
[----:B---3--:R-:W-:Y:S05]  /*b510*/  @!P0 BRA `(.L_x_247) ;  /* 0xfffffffc00f08947 */ /* 0x008fea000383ffff */
[----:B------:R-:W-:Y:S05]  /*b520*/  BRA `(.L_x_248) ;  /* 0xffffffb400307947 */ /* 0x000fea000383ffff */
.L_x_115:
[----:B-1----:R-:W-:-:S07]  /*b530*/  MOV R0, UR42 ;  /* 0x0000002a00007c02 */ /* 0x002fce0008000f00 */
.L_x_249:
[----:B-1----:R1:W3:Y:S02]  /*b540*/  SYNCS.PHASECHK.TRANS64.TRYWAIT P0, [R0+URZ+0x1d0], R2 ;  /* 0x0001d002000075a7 */ /* 0x0022e400080011ff */
[----:B---3--:R-:W-:Y:S05]  /*b550*/  @!P0 NANOSLEEP.SYNCS 0x989680 ;  /* 0x009896800000895d */ /* 0x008fea0003900000 */
[----:B------:R-:W3:Y:S02]  /*b560*/  @!P0 SYNCS.PHASECHK.TRANS64 P0, [R0+URZ+0x1d0], R2 ;  /* 0x0001d002000085a7 */ /* 0x000ee400080010ff */
[----:B---3--:R-:W-:Y:S05]  /*b570*/  @!P0 BRA `(.L_x_249) ;  /* 0xfffffffc00f08947 */ /* 0x008fea000383ffff */
[----:B------:R-:W-:Y:S05]  /*b580*/  BRA `(.L_x_250) ;  /* 0xffffffb400207947 */ /* 0x000fea000383ffff */
.L_x_117:
[----:B------:R-:W-:Y:S07]  /*b590*/  MOV R0, UR44 ;  /* 0x0000002c00007c02 */ /* 0x000fee0008000f00 */
.L_x_251:
[----:B-1----:R1:W2:Y:S02]  /*b5a0*/  SYNCS.PHASECHK.TRANS64.TRYWAIT P0, [R0+URZ+0x1f0], R2 ;  /* 0x0001f002000075a7 */ /* 0x0022a400080011ff */
[----:B--2---:R-:W-:Y:S05]  /*b5b0*/  @!P0 NANOSLEEP.SYNCS 0x989680 ;  /* 0x009896800000895d */ /* 0x004fea0003900000 */
[----:B------:R-:W2:Y:S02]  /*b5c0*/  @!P0 SYNCS.PHASECHK.TRANS64 P0, [R0+URZ+0x1f0], R2 ;  /* 0x0001f002000085a7 */ /* 0x000ea400080010ff */
[----:B--2---:R-:W-:Y:S05]  /*b5d0*/  @!P0 BRA `(.L_x_251) ;  /* 0xfffffffc00f08947 */ /* 0x004fea000383ffff */
[----:B------:R-:W-:Y:S05]  /*b5e0*/  BRA `(.L_x_252) ;  /* 0xffffffb400fc7947 */ /* 0x000fea000383ffff */
.L_x_128:
[----:B-1----:R-:W-:Y:S04]  /*b5f0*/  MOV R2, UR44 ;  /* 0x0000002c00027c02 */ /* 0x002fe80008000f00 */
[----:B------:R1:W2:Y:S03]  /*b600*/  SYNCS.PHASECHK.TRANS64.TRYWAIT P1, [R2+URZ+0x1a0], R3 ;  /* 0x0001a003020075a7 */ /* 0x0002a600080211ff */
[----:B--2---:R-:W-:Y:S05]  /*b610*/  @!P1 NANOSLEEP.SYNCS 0x989680 ;  /* 0x009896800000995d */ /* 0x004fea0003900000 */
[----:B------:R-:W2:Y:S02]  /*b620*/  @!P1 SYNCS.PHASECHK.TRANS64 P1, [R2+URZ+0x1a0], R3 ;  /* 0x0001a003020095a7 */ /* 0x000ea400080210ff */
[----:B--2---:R-:W-:Y:S05]  /*b630*/  @!P1 BRA `(.L_x_128) ;  /* 0xfffffffc00ec9947 */ /* 0x004fea000383ffff */
[----:B------:R-:W-:Y:S05]  /*b640*/  BRA `(.L_x_127) ;  /* 0xffffffc400d87947 */ /* 0x000fea000383ffff */
.L_x_130:
[----:B-1----:R1:W4:Y:S02]  /*b650*/  SYNCS.PHASECHK.TRANS64.TRYWAIT P0, [R64+URZ+0x200], R0 ;  /* 0x00020000400075a7 */ /* 0x00232400080011ff */
[----:B----4-:R-:W-:Y:S05]  /*b660*/  @!P0 NANOSLEEP.SYNCS 0x989680 ;  /* 0x009896800000895d */ /* 0x010fea0003900000 */
[----:B------:R-:W4:Y:S02]  /*b670*/  @!P0 SYNCS.PHASECHK.TRANS64 P0, [R64+URZ+0x200], R0 ;  /* 0x00020000400085a7 */ /* 0x000f2400080010ff */
[----:B----4-:R-:W-:Y:S05]  /*b680*/  @!P0 BRA `(.L_x_130) ;  /* 0xfffffffc00f08947 */ /* 0x010fea000383ffff */
[----:B------:R-:W-:Y:S05]  /*b690*/  BRA `(.L_x_129) ;  /* 0xffffffc400f87947 */ /* 0x000fea000383ffff */
.L_x_139:
[----:B--2---:R2:W3:Y:S02]  /*b6a0*/  SYNCS.PHASECHK.TRANS64.TRYWAIT P0, [R4+URZ+0x1a0], R0 ;  /* 0x0001a000040075a7 */ /* 0x0044e400080011ff */
[----:B---3--:R-:W-:Y:S05]  /*b6b0*/  @!P0 NANOSLEEP.SYNCS 0x989680 ;  /* 0x009896800000895d */ /* 0x008fea0003900000 */
[----:B------:R-:W3:Y:S02]  /*b6c0*/  @!P0 SYNCS.PHASECHK.TRANS64 P0, [R4+URZ+0x1a0], R0 ;  /* 0x0001a000040085a7 */ /* 0x000ee400080010ff */
[----:B---3--:R-:W-:Y:S05]  /*b6d0*/  @!P0 BRA `(.L_x_139) ;  /* 0xfffffffc00f08947 */ /* 0x008fea000383ffff */
[----:B------:R-:W-:Y:S05]  /*b6e0*/  BRA `(.L_x_138) ;  /* 0xffffffd000187947 */ /* 0x000fea000383ffff */
.L_x_147:
[----:B--2---:R2:W3:Y:S02]  /*b6f0*/  SYNCS.PHASECHK.TRANS64.TRYWAIT P0, [R2+URZ+0x1a0], R4 ;  /* 0x0001a004020075a7 */ /* 0x0044e400080011ff */
[----:B---3--:R-:W-:Y:S05]  /*b700*/  @!P0 NANOSLEEP.SYNCS 0x989680 ;  /* 0x009896800000895d */ /* 0x008fea0003900000 */
[----:B------:R-:W3:Y:S02]  /*b710*/  @!P0 SYNCS.PHASECHK.TRANS64 P0, [R2+URZ+0x1a0], R4 ;  /* 0x0001a004020085a7 */ /* 0x000ee400080010ff */
[----:B---3--:R-:W-:Y:S05]  /*b720*/  @!P0 BRA `(.L_x_147) ;  /* 0xfffffffc00f08947 */ /* 0x008fea000383ffff */
[----:B------:R-:W-:Y:S05]  /*b730*/  BRA `(.L_x_146) ;  /* 0xffffffd8003c7947 */ /* 0x000fea000383ffff */
.L_x_155:
[----:B--2---:R2:W3:Y:S02]  /*b740*/  SYNCS.PHASECHK.TRANS64.TRYWAIT P0, [R3+URZ+0x1a0], R0 ;  /* 0x0001a000030075a7 */ /* 0x0044e400080011ff */
[----:B---3--:R-:W-:Y:S05]  /*b750*/  @!P0 NANOSLEEP.SYNCS 0x989680 ;  /* 0x009896800000895d */ /* 0x008fea0003900000 */
[----:B------:R-:W3:Y:S02]  /*b760*/  @!P0 SYNCS.PHASECHK.TRANS64 P0, [R3+URZ+0x1a0], R0 ;  /* 0x0001a000030085a7 */ /* 0x000ee400080010ff */
[----:B---3--:R-:W-:Y:S05]  /*b770*/  @!P0 BRA `(.L_x_155) ;  /* 0xfffffffc00f08947 */ /* 0x008fea000383ffff */
[----:B------:R-:W-:Y:S05]  /*b780*/  BRA `(.L_x_154) ;  /* 0xffffffe0005c7947 */ /* 0x000fea000383ffff */
        .weak           $__internal_0_$__cuda_sm10x_tcgen05_guardrail_trap_col_being_dealloced_not_returned_by_alloc
        .type           $__internal_0_$__cuda_sm10x_tcgen05_guardrail_trap_col_being_dealloced_not_returned_by_alloc,@function
        .size           $__internal_0_$__cuda_sm10x_tcgen05_guardrail_trap_col_being_dealloced_not_returned_by_alloc,($__internal_1_$__cuda_sm10x_tcgen05_guardrail_trap_phase_invalid_during_alloc - $__internal_0_$__cuda_sm10x_tcgen05_guardrail_trap_col_being_dealloced_not_returned_by_alloc)
$__internal_0_$__cuda_sm10x_tcgen05_guardrail_trap_col_being_dealloced_not_returned_by_alloc:
[----:B------:R-:W-:Y:S05]  /*b790*/  BPT.TRAP 0x1 ;  /* 0x000000040000795c */ /* 0x000fea0000300000 */
[----:B------:R-:W-:-:S04]  /*b7a0*/  HFMA2 R3, -RZ, RZ, 0, 0 ;  /* 0x00000000ff037431 */ /* 0x000fc800000001ff */
[----:B------:R-:W-:Y:S05]  /*b7b0*/  RET.REL.NODEC R2 `(_ZN7cutlass13device_kernelINS_4conv6kernel13ConvUniversalINS1_16ConvProblemShapeILNS1_8OperatorE0ELi3EEENS1_10collective14CollectiveConvINS1_47MainloopSm100TmaUmmaWarpSpecializedImplicitGemmILS5_0ELi26ELi3ELi1ELi2EN4cute5tupleIJNSA_1CILi2EEENSC_ILi1EEESE_EEEEENSB_IJNSC_ILi128EEESH_NSB_IJNSC_ILi32EEEEEEEEENS_10bfloat16_tESL_NSA_8TiledMMAINSA_8MMA_AtomIJNSA_26SM100_MMA_F16BF16_2x1SM_SSISL_SL_fLi128ELi128ELNSA_4UMMA5MajorE0ELSQ_0ELNSP_7ScaleInE0ELSR_0EEEEEENSA_6LayoutINSB_IJSE_SE_SE_EEENSB_IJNSC_ILi0EEESW_SW_EEEEENSB_IJNSA_10UnderscoreESZ_SZ_EEEEENS7_6detail27Sm100ImplicitGemmTileTraitsINSA_25SM100_TMA_2SM_LOAD_IM2COLENSA_14ComposedLayoutINSA_7SwizzleILi2ELi4ELi3EEENSA_18smem_ptr_flag_bitsILi16EEENSU_INSB_IJNSC_ILi8EEESI_EEENSB_IJSI_SE_EEEEEEEvEENS13_INSA_18SM100_TMA_2SM_LOADES1E_vEEEENS_8epilogue10collective18CollectiveEpilogueINS1J_23Sm100TmaWarpSpecializedILi4ELi2ELi16ELb1ELb0EEEJNSB_IJNSC_ILi64EEESH_SJ_EEENSB_IJNSU_IS1O_SE_EENSU_INSB_IJNSC_ILi16EEESD_EEENSB_IJSE_S1O_EEEEEEEESL_NSB_IJNSB_IJllllEEESE_SW_EEESL_S1X_NS1J_6fusion15FusionCallbacksIS1N_NS1Y_17LinearCombinationISL_fSL_fLNS_15FloatRoundStyleE2EEES1P_S1V_JEEENSA_5SM1004TMEM4LOAD26SM100_TMEM_LOAD_32dp32b16xENSA_20SM90_TMA_LOAD_IM2COLENS15_INS16_ILi1ELi4ELi3EEES19_NSU_INSB_IJS1A_S1R_EEENSB_IJS1R_SE_EEEEEEENSA_39AutoVectorizingCopyWithAssumedAlignmentILi128EEENSA_21SM90_TMA_STORE_IM2COLES2D_S2F_S2F_EEEvvEEEEvNT_6ParamsE) ;  /* 0xffffff4802107950 */ /* 0x000fea0003c3ffff */
        .weak           $__internal_1_$__cuda_sm10x_tcgen05_guardrail_trap_phase_invalid_during_alloc
        .type           $__internal_1_$__cuda_sm10x_tcgen05_guardrail_trap_phase_invalid_during_alloc,@function
        .size           $__internal_1_$__cuda_sm10x_tcgen05_guardrail_trap_phase_invalid_during_alloc,($__internal_2_$__cuda_sm10x_tcgen05_guardrail_trap_unallocated_columns_being_dealloced - $__internal_1_$__cuda_sm10x_tcgen05_guardrail_trap_phase_invalid_during_alloc)
$__internal_1_$__cuda_sm10x_tcgen05_guardrail_trap_phase_invalid_during_alloc:
[----:B------:R-:W-:Y:S05]  /*b7c0*/  BPT.TRAP 0x1 ;  /* 0x000000040000795c */ /* 0x000fea0000300000 */
[----:B------:R-:W-:-:S04]  /*b7d0*/  MOV R5, 0x0 ;  /* 0x0000000000057802 */ /* 0x000fc80000000f00 */
[----:B------:R-:W-:Y:S05]  /*b7e0*/  RET.REL.NODEC R4 `(_ZN7cutlass13device_kernelINS_4conv6kernel13ConvUniversalINS1_16ConvProblemShapeILNS1_8OperatorE0ELi3EEENS1_10collective14CollectiveConvINS1_47MainloopSm100TmaUmmaWarpSpecializedImplicitGemmILS5_0ELi26ELi3ELi1ELi2EN4cute5tupleIJNSA_1CILi2EEENSC_ILi1EEESE_EEEEENSB_IJNSC_ILi128EEESH_NSB_IJNSC_ILi32EEEEEEEEENS_10bfloat16_tESL_NSA_8TiledMMAINSA_8MMA_AtomIJNSA_26SM100_MMA_F16BF16_2x1SM_SSISL_SL_fLi128ELi128ELNSA_4UMMA5MajorE0ELSQ_0ELNSP_7ScaleInE0ELSR_0EEEEEENSA_6LayoutINSB_IJSE_SE_SE_EEENSB_IJNSC_ILi0EEESW_SW_EEEEENSB_IJNSA_10UnderscoreESZ_SZ_EEEEENS7_6detail27Sm100ImplicitGemmTileTraitsINSA_25SM100_TMA_2SM_LOAD_IM2COLENSA_14ComposedLayoutINSA_7SwizzleILi2ELi4ELi3EEENSA_18smem_ptr_flag_bitsILi16EEENSU_INSB_IJNSC_ILi8EEESI_EEENSB_IJSI_SE_EEEEEEEvEENS13_INSA_18SM100_TMA_2SM_LOADES1E_vEEEENS_8epilogue10collective18CollectiveEpilogueINS1J_23Sm100TmaWarpSpecializedILi4ELi2ELi16ELb1ELb0EEEJNSB_IJNSC_ILi64EEESH_SJ_EEENSB_IJNSU_IS1O_SE_EENSU_INSB_IJNSC_ILi16EEESD_EEENSB_IJSE_S1O_EEEEEEEESL_NSB_IJNSB_IJllllEEESE_SW_EEESL_S1X_NS1J_6fusion15FusionCallbacksIS1N_NS1Y_17LinearCombinationISL_fSL_fLNS_15FloatRoundStyleE2EEES1P_S1V_JEEENSA_5SM1004TMEM4LOAD26SM100_TMEM_LOAD_32dp32b16xENSA_20SM90_TMA_LOAD_IM2COLENS15_INS16_ILi1ELi4ELi3EEES19_NSU_INSB_IJS1A_S1R_EEENSB_IJS1R_SE_EEEEEEENSA_39AutoVectorizingCopyWithAssumedAlignmentILi128EEENSA_21SM90_TMA_STORE_IM2COLES2D_S2F_S2F_EEEvvEEEEvNT_6ParamsE) ;  /* 0xffffff4804047950 */ /* 0x000fea0003c3ffff */
        .weak           $__internal_2_$__cuda_sm10x_tcgen05_guardrail_trap_unallocated_columns_being_dealloced
        .type           $__internal_2_$__cuda_sm10x_tcgen05_guardrail_trap_unallocated_columns_being_dealloced,@function
        .size           $__internal_2_$__cuda_sm10x_tcgen05_guardrail_trap_unallocated_columns_being_dealloced,(.L_x_254 - $__internal_2_$__cuda_sm10x_tcgen05_guardrail_trap_unallocated_columns_being_dealloced)
$__internal_2_$__cuda_sm10x_tcgen05_guardrail_trap_unallocated_columns_being_dealloced:
[----:B------:R-:W-:Y:S05]  /*b7f0*/  BPT.TRAP 0x1 ;  /* 0x000000040000795c */ /* 0x000fea0000300000 */
[----:B------:R-:W-:-:S04]  /*b800*/  HFMA2 R3, -RZ, RZ, 0, 0 ;  /* 0x00000000ff037431 */ /* 0x000fc800000001ff */
[----:B------:R-:W-:Y:S05]  /*b810*/  RET.REL.NODEC R2 `(_ZN7cutlass13device_kernelINS_4conv6kernel13ConvUniversalINS1_16ConvProblemShapeILNS1_8OperatorE0ELi3EEENS1_10collective14CollectiveConvINS1_47MainloopSm100TmaUmmaWarpSpecializedImplicitGemmILS5_0ELi26ELi3ELi1ELi2EN4cute5tupleIJNSA_1CILi2EEENSC_ILi1EEESE_EEEEENSB_IJNSC_ILi128EEESH_NSB_IJNSC_ILi32EEEEEEEEENS_10bfloat16_tESL_NSA_8TiledMMAINSA_8MMA_AtomIJNSA_26SM100_MMA_F16BF16_2x1SM_SSISL_SL_fLi128ELi128ELNSA_4UMMA5MajorE0ELSQ_0ELNSP_7ScaleInE0ELSR_0EEEEEENSA_6LayoutINSB_IJSE_SE_SE_EEENSB_IJNSC_ILi0EEESW_SW_EEEEENSB_IJNSA_10UnderscoreESZ_SZ_EEEEENS7_6detail27Sm100ImplicitGemmTileTraitsINSA_25SM100_TMA_2SM_LOAD_IM2COLENSA_14ComposedLayoutINSA_7SwizzleILi2ELi4ELi3EEENSA_18smem_ptr_flag_bitsILi16EEENSU_INSB_IJNSC_ILi8EEESI_EEENSB_IJSI_SE_EEEEEEEvEENS13_INSA_18SM100_TMA_2SM_LOADES1E_vEEEENS_8epilogue10collective18CollectiveEpilogueINS1J_23Sm100TmaWarpSpecializedILi4ELi2ELi16ELb1ELb0EEEJNSB_IJNSC_ILi64EEESH_SJ_EEENSB_IJNSU_IS1O_SE_EENSU_INSB_IJNSC_ILi16EEESD_EEENSB_IJSE_S1O_EEEEEEEESL_NSB_IJNSB_IJllllEEESE_SW_EEESL_S1X_NS1J_6fusion15FusionCallbacksIS1N_NS1Y_17LinearCombinationISL_fSL_fLNS_15FloatRoundStyleE2EEES1P_S1V_JEEENSA_5SM1004TMEM4LOAD26SM100_TMEM_LOAD_32dp32b16xENSA_20SM90_TMA_LOAD_IM2COLENS15_INS16_ILi1ELi4ELi3EEES19_NSU_INSB_IJS1A_S1R_EEENSB_IJS1R_SE_EEEEEEENSA_39AutoVectorizingCopyWithAssumedAlignmentILi128EEENSA_21SM90_TMA_STORE_IM2COLES2D_S2F_S2F_EEEvvEEEEvNT_6ParamsE) ;  /* 0xffffff4402f87950 */ /* 0x000fea0003c3ffff */
.L_x_253:
[----:B------:R-:W-:-:S00]  /*b820*/  BRA `(.L_x_253) ;  /* 0xfffffffc00fc7947 */ /* 0x000fc0000383ffff */
[----:B------:R-:W-:-:S00]  /*b830*/  NOP ;  /* 0x0000000000007918 */ /* 0x000fc00000000000 */
        /* <DEDUP_REMOVED lines=12> */
.L_x_254:


//--------------------- .nv.global.init           --------------------------
	.section	.nv.global.init,"aw",@progbits
.nv.global.init:
	.type		$str$29,@object
	.size		$str$29,($str$30 - $str$29)
$str$29:
        /*0000*/ 	.byte	0x28, 0x61, 0x64, 0x64, 0x72, 0x65, 0x73, 0x73, 0x20, 0x26, 0x20, 0x6d, 0x61, 0x73, 0x6b, 0x29
        /*0010*/ 	.byte	0x20, 0x3d, 0x3d, 0x20, 0x30, 0x00
	.type		$str$30,@object
	.size		$str$30,($str$28 - $str$30)
$str$30:
        /*0016*/ 	.byte	0x2f, 0x74, 0x6d, 0x70, 0x2f, 0x63, 0x75, 0x74, 0x6c, 0x61, 0x73, 0x73, 0x5f, 0x73, 0x77, 0x65
        /*0026*/ 	.byte	0x65, 0x70, 0x5f, 0x73, 0x72, 0x63, 0x2f, 0x69, 0x6e, 0x63, 0x6c, 0x75, 0x64, 0x65, 0x2f, 0x63
        /*0036*/ 	.byte	0x75, 0x74, 0x65, 0x2f, 0x70, 0x6f, 0x69, 0x6e, 0x74, 0x65, 0x72, 0x5f, 0x66, 0x6c, 0x61, 0x67
        /*0046*/ 	.byte	0x67, 0x65, 0x64, 0x2e, 0x68, 0x70, 0x70, 0x00
	.type		$str$28,@object
	.size		$str$28,($str$27 - $str$28)
$str$28:
        /*004e*/ 	.byte	0x2f, 0x74, 0x6d, 0x70, 0x2f, 0x63, 0x75, 0x74, 0x6c, 0x61, 0x73, 0x73, 0x5f, 0x73, 0x77, 0x65
        /*005e*/ 	.byte	0x65, 0x70, 0x5f, 0x73, 0x72, 0x63, 0x2f, 0x69, 0x6e, 0x63, 0x6c, 0x75, 0x64, 0x65, 0x2f, 0x63
        /*006e*/ 	.byte	0x75, 0x74, 0x65, 0x2f, 0x61, 0x74, 0x6f, 0x6d, 0x2f, 0x63, 0x6f, 0x70, 0x79, 0x5f, 0x74, 0x72
        /*007e*/ 	.byte	0x61, 0x69, 0x74, 0x73, 0x5f, 0x73, 0x6d, 0x31, 0x30, 0x30, 0x2e, 0x68, 0x70, 0x70, 0x00
	.type		$str$27,@object
	.size		$str$27,(__unnamed_1 - $str$27)
$str$27:
        /*008d*/ 	.byte	0x28, 0x28, 0x75, 0x69, 0x6e, 0x74, 0x33, 0x32, 0x5f, 0x74, 0x28, 0x74, 0x68, 0x72, 0x65, 0x61
        /*009d*/ 	.byte	0x64, 0x49, 0x64, 0x78, 0x2e, 0x78, 0x29, 0x20, 0x2f, 0x20, 0x33, 0x32, 0x29, 0x20, 0x25, 0x20
        /*00ad*/ 	.byte	0x34, 0x29, 0x20, 0x3d, 0x3d, 0x20, 0x28, 0x28, 0x28, 0x74, 0x6d, 0x65, 0x6d, 0x5f, 0x61, 0x64
        /*00bd*/ 	.byte	0x64, 0x72, 0x20, 0x3e, 0x3e, 0x20, 0x31, 0x36, 0x29, 0x20, 0x2f, 0x20, 0x33, 0x32, 0x29, 0x20
        /*00cd*/ 	.byte	0x25, 0x20, 0x34, 0x29, 0x00
	.type		__unnamed_1,@object
	.size		__unnamed_1,(__unnamed_2 - __unnamed_1)
__unnamed_1:
        /*00d2*/ 	.byte	0x61, 0x75, 0x74, 0x6f, 0x20, 0x63, 0x75, 0x74, 0x65, 0x3a, 0x3a, 0x61, 0x73, 0x5f, 0x70, 0x6f
        /* <DEDUP_REMOVED lines=24> */
        /*0262*/ 	.byte	0x43, 0x3c, 0x32, 0x30, 0x34, 0x38, 0x3e, 0x3e, 0x3e, 0x3e, 0x5d, 0x00
	.type		__unnamed_2,@object
	.size		__unnamed_2,(.L_2 - __unnamed_2)
__unnamed_2:
        /* <DEDUP_REMOVED lines=40> */
        /*04ee*/ 	.byte	0x3a, 0x3a, 0x43, 0x3c, 0x30, 0x3e, 0x3e, 0x3e, 0x3e, 0x5d, 0x00
.L_2:


//--------------------- .nv.shared._ZN7cutlass13device_kernelINS_4conv6kernel13ConvUniversalINS1_16ConvProblemShapeILNS1_8OperatorE0ELi3EEENS1_10collective14CollectiveConvINS1_47MainloopSm100TmaUmmaWarpSpecializedImplicitGemmILS5_0ELi26ELi3ELi1ELi2EN4cute5tupleIJNSA_1CILi2EEENSC_ILi1EEESE_EEEEENSB_IJNSC_ILi128EEESH_NSB_IJNSC_ILi32EEEEEEEEENS_10bfloat16_tESL_NSA_8TiledMMAINSA_8MMA_AtomIJNSA_26SM100_MMA_F16BF16_2x1SM_SSISL_SL_fLi128ELi128ELNSA_4UMMA5MajorE0ELSQ_0ELNSP_7ScaleInE0ELSR_0EEEEEENSA_6LayoutINSB_IJSE_SE_SE_EEENSB_IJNSC_ILi0EEESW_SW_EEEEENSB_IJNSA_10UnderscoreESZ_SZ_EEEEENS7_6detail27Sm100ImplicitGemmTileTraitsINSA_25SM100_TMA_2SM_LOAD_IM2COLENSA_14ComposedLayoutINSA_7SwizzleILi2ELi4ELi3EEENSA_18smem_ptr_flag_bitsILi16EEENSU_INSB_IJNSC_ILi8EEESI_EEENSB_IJSI_SE_EEEEEEEvEENS13_INSA_18SM100_TMA_2SM_LOADES1E_vEEEENS_8epilogue10collective18CollectiveEpilogueINS1J_23Sm100TmaWarpSpecializedILi4ELi2ELi16ELb1ELb0EEEJNSB_IJNSC_ILi64EEESH_SJ_EEENSB_IJNSU_IS1O_SE_EENSU_INSB_IJNSC_ILi16EEESD_EEENSB_IJSE_S1O_EEEEEEEESL_NSB_IJNSB_IJllllEEESE_SW_EEESL_S1X_NS1J_6fusion15FusionCallbacksIS1N_NS1Y_17LinearCombinationISL_fSL_fLNS_15FloatRoundStyleE2EEES1P_S1V_JEEENSA_5SM1004TMEM4LOAD26SM100_TMEM_LOAD_32dp32b16xENSA_20SM90_TMA_LOAD_IM2COLENS15_INS16_ILi1ELi4ELi3EEES19_NSU_INSB_IJS1A_S1R_EEENSB_IJS1R_SE_EEEEEEENSA_39AutoVectorizingCopyWithAssumedAlignmentILi128EEENSA_21SM90_TMA_STORE_IM2COLES2D_S2F_S2F_EEEvvEEEEvNT_6ParamsE --------------------------
	.section	.nv.shared._ZN7cutlass13device_kernelINS_4conv6kernel13ConvUniversalINS1_16ConvProblemShapeILNS1_8OperatorE0ELi3EEENS1_10collective14CollectiveConvINS1_47MainloopSm100TmaUmmaWarpSpecializedImplicitGemmILS5_0ELi26ELi3ELi1ELi2EN4cute5tupleIJNSA_1CILi2EEENSC_ILi1EEESE_EEEEENSB_IJNSC_ILi128EEESH_NSB_IJNSC_ILi32EEEEEEEEENS_10bfloat16_tESL_NSA_8TiledMMAINSA_8MMA_AtomIJNSA_26SM100_MMA_F16BF16_2x1SM_SSISL_SL_fLi128ELi128ELNSA_4UMMA5MajorE0ELSQ_0ELNSP_7ScaleInE0ELSR_0EEEEEENSA_6LayoutINSB_IJSE_SE_SE_EEENSB_IJNSC_ILi0EEESW_SW_EEEEENSB_IJNSA_10UnderscoreESZ_SZ_EEEEENS7_6detail27Sm100ImplicitGemmTileTraitsINSA_25SM100_TMA_2SM_LOAD_IM2COLENSA_14ComposedLayoutINSA_7SwizzleILi2ELi4ELi3EEENSA_18smem_ptr_flag_bitsILi16EEENSU_INSB_IJNSC_ILi8EEESI_EEENSB_IJSI_SE_EEEEEEEvEENS13_INSA_18SM100_TMA_2SM_LOADES1E_vEEEENS_8epilogue10collective18CollectiveEpilogueINS1J_23Sm100TmaWarpSpecializedILi4ELi2ELi16ELb1ELb0EEEJNSB_IJNSC_ILi64EEESH_SJ_EEENSB_IJNSU_IS1O_SE_EENSU_INSB_IJNSC_ILi16EEESD_EEENSB_IJSE_S1O_EEEEEEEESL_NSB_IJNSB_IJllllEEESE_SW_EEESL_S1X_NS1J_6fusion15FusionCallbacksIS1N_NS1Y_17LinearCombinationISL_fSL_fLNS_15FloatRoundStyleE2EEES1P_S1V_JEEENSA_5SM1004TMEM4LOAD26SM100_TMEM_LOAD_32dp32b16xENSA_20SM90_TMA_LOAD_IM2COLENS15_INS16_ILi1ELi4ELi3EEES19_NSU_INSB_IJS1A_S1R_EEENSB_IJS1R_SE_EEEEEEENSA_39AutoVectorizingCopyWithAssumedAlignmentILi128EEENSA_21SM90_TMA_STORE_IM2COLES2D_S2F_S2F_EEEvvEEEEvNT_6ParamsE,"aw",@nobits
	.sectionflags	@""
	.align	16
	.zero		1024


//--------------------- .nv.shared.reserved.0     --------------------------
	.section	.nv.shared.reserved.0,"aw",@nobits
	.weak		__nv_reservedSMEM_offset_0_alias
	.size		__nv_reservedSMEM_offset_0_alias, 0, 64
	.other		__nv_reservedSMEM_offset_0_alias,@"STO_CUDA_RESERVED_SHARED STV_DEFAULT"
__nv_reservedSMEM_offset_0_alias:
	.zero		0
.nv.shared.reserved.0:
	.zero		64
	.weak		__nv_reservedSMEM_tcgen05_partition
	.type		__nv_reservedSMEM_tcgen05_partition,@object
	.size		__nv_reservedSMEM_tcgen05_partition,(.L_0 - __nv_reservedSMEM_tcgen05_partition)
__nv_reservedSMEM_tcgen05_partition:
	.zero		32
.L_0:


//--------------------- .nv.global                --------------------------
	.section	.nv.global,"aw",@nobits
.nv.global:
	.type		_ZN39_INTERNAL_01e66ecb_4_k_cu_5a163de1_36844cute1_E,@object
	.size		_ZN39_INTERNAL_01e66ecb_4_k_cu_5a163de1_36844cute1_E,(_ZN39_INTERNAL_01e66ecb_4_k_cu_5a163de1_36844cuda3std3__45__cpo6cbeginE - _ZN39_INTERNAL_01e66ecb_4_k_cu_5a163de1_36844cute1_E)
_ZN39_INTERNAL_01e66ecb_4_k_cu_5a163de1_36844cute1_E:
	.zero		1
	.type		_ZN39_INTERNAL_01e66ecb_4_k_cu_5a163de1_36844cuda3std3__45__cpo6cbeginE,@object
	.size		_ZN39_INTERNAL_01e66ecb_4_k_cu_5a163de1_36844cuda3std3__45__cpo6cbeginE,(_ZN39_INTERNAL_01e66ecb_4_k_cu_5a163de1_36844cuda3std3__48in_placeE - _ZN39_INTERNAL_01e66ecb_4_k_cu_5a163de1_36844cuda3std3__45__cpo6cbeginE)
_ZN39_INTERNAL_01e66ecb_4_k_cu_5a163de1_36844cuda3std3__45__cpo6cbeginE:
	.zero		1
	.type		_ZN39_INTERNAL_01e66ecb_4_k_cu_5a163de1_36844cuda3std3__48in_placeE,@object
	.size		_ZN39_INTERNAL_01e66ecb_4_k_cu_5a163de1_36844cuda3std3__48in_placeE,(_ZN39_INTERNAL_01e66ecb_4_k_cu_5a163de1_36844cuda3std6ranges3__45__cpo9iter_moveE - _ZN39_INTERNAL_01e66ecb_4_k_cu_5a163de1_36844cuda3std3__48in_placeE)
_ZN39_INTERNAL_01e66ecb_4_k_cu_5a163de1_36844cuda3std3__48in_placeE:
	.zero		1
	.type		_ZN39_INTERNAL_01e66ecb_4_k_cu_5a163de1_36844cuda3std6ranges3__45__cpo9iter_moveE,@object
	.size		_ZN39_INTERNAL_01e66ecb_4_k_cu_5a163de1_36844cuda3std6ranges3__45__cpo9iter_moveE,(_ZN39_INTERNAL_01e66ecb_4_k_cu_5a163de1_36844cuda3std3__45__cpo5beginE - _ZN39_INTERNAL_01e66ecb_4_k_cu_5a163de1_36844cuda3std6ranges3__45__cpo9iter_moveE)
_ZN39_INTERNAL_01e66ecb_4_k_cu_5a163de1_36844cuda3std6ranges3__45__cpo9iter_moveE:
	.zero		1
	.type		_ZN39_INTERNAL_01e66ecb_4_k_cu_5a163de1_36844cuda3std3__45__cpo5beginE,@object
	.size		_ZN39_INTERNAL_01e66ecb_4_k_cu_5a163de1_36844cuda3std3__45__cpo5beginE,(_ZN39_INTERNAL_01e66ecb_4_k_cu_5a163de1_36844cuda3std3__441_GLOBAL__N__01e66ecb_4_k_cu_5a163de1_36846ignoreE - _ZN39_INTERNAL_01e66ecb_4_k_cu_5a163de1_36844cuda3std3__45__cpo5beginE)
_ZN39_INTERNAL_01e66ecb_4_k_cu_5a163de1_36844cuda3std3__45__cpo5beginE:
	.zero		1
	.type		_ZN39_INTERNAL_01e66ecb_4_k_cu_5a163de1_36844cuda3std3__441_GLOBAL__N__01e66ecb_4_k_cu_5a163de1_36846ignoreE,@object
	.size		_ZN39_INTERNAL_01e66ecb_4_k_cu_5a163de1_36844cuda3std3__441_GLOBAL__N__01e66ecb_4_k_cu_5a163de1_36846ignoreE,(_ZN39_INTERNAL_01e66ecb_4_k_cu_5a163de1_36844cute7productE - _ZN39_INTERNAL_01e66ecb_4_k_cu_5a163de1_36844cuda3std3__441_GLOBAL__N__01e66ecb_4_k_cu_5a163de1_36846ignoreE)
_ZN39_INTERNAL_01e66ecb_4_k_cu_5a163de1_36844cuda3std3__441_GLOBAL__N__01e66ecb_4_k_cu_5a163de1_36846ignoreE:
	.zero		1
	.type		_ZN39_INTERNAL_01e66ecb_4_k_cu_5a163de1_36844cute7productE,@object
	.size		_ZN39_INTERNAL_01e66ecb_4_k_cu_5a163de1_36844cute7productE,(_ZN39_INTERNAL_01e66ecb_4_k_cu_5a163de1_36844cuda3std3__45__cpo3endE - _ZN39_INTERNAL_01e66ecb_4_k_cu_5a163de1_36844cute7productE)
_ZN39_INTERNAL_01e66ecb_4_k_cu_5a163de1_36844cute7productE:
	.zero		1
	.type		_ZN39_INTERNAL_01e66ecb_4_k_cu_5a163de1_36844cuda3std3__45__cpo3endE,@object
	.size		_ZN39_INTERNAL_01e66ecb_4_k_cu_5a163de1_36844cuda3std3__45__cpo3endE,(_ZN39_INTERNAL_01e66ecb_4_k_cu_5a163de1_36844cuda3std3__419piecewise_constructE - _ZN39_INTERNAL_01e66ecb_4_k_cu_5a163de1_36844cuda3std3__45__cpo3endE)
_ZN39_INTERNAL_01e66ecb_4_k_cu_5a163de1_36844cuda3std3__45__cpo3endE:
	.zero		1
	.type		_ZN39_INTERNAL_01e66ecb_4_k_cu_5a163de1_36844cuda3std3__419piecewise_constructE,@object
	.size		_ZN39_INTERNAL_01e66ecb_4_k_cu_5a163de1_36844cuda3std3__419piecewise_constructE,(_ZN39_INTERNAL_01e66ecb_4_k_cu_5a163de1_36844cuda3std3__45__cpo4cendE - _ZN39_INTERNAL_01e66ecb_4_k_cu_5a163de1_36844cuda3std3__419piecewise_constructE)
_ZN39_INTERNAL_01e66ecb_4_k_cu_5a163de1_36844cuda3std3__419piecewise_constructE:
	.zero		1
	.type		_ZN39_INTERNAL_01e66ecb_4_k_cu_5a163de1_36844cuda3std3__45__cpo4cendE,@object
	.size		_ZN39_INTERNAL_01e66ecb_4_k_cu_5a163de1_36844cuda3std3__45__cpo4cendE,(_ZN39_INTERNAL_01e66ecb_4_k_cu_5a163de1_36844cuda3std6ranges3__45__cpo4swapE - _ZN39_INTERNAL_01e66ecb_4_k_cu_5a163de1_36844cuda3std3__45__cpo4cendE)
_ZN39_INTERNAL_01e66ecb_4_k_cu_5a163de1_36844cuda3std3__45__cpo4cendE:
	.zero		1
	.type		_ZN39_INTERNAL_01e66ecb_4_k_cu_5a163de1_36844cuda3std6ranges3__45__cpo4swapE,@object
	.size		_ZN39_INTERNAL_01e66ecb_4_k_cu_5a163de1_36844cuda3std6ranges3__45__cpo4swapE,(.L_10 - _ZN39_INTERNAL_01e66ecb_4_k_cu_5a163de1_36844cuda3std6ranges3__45__cpo4swapE)
_ZN39_INTERNAL_01e66ecb_4_k_cu_5a163de1_36844cuda3std6ranges3__45__cpo4swapE:
	.zero		1
.L_10:


//--------------------- .nv.constant0._ZN7cutlass13device_kernelINS_4conv6kernel13ConvUniversalINS1_16ConvProblemShapeILNS1_8OperatorE0ELi3EEENS1_10collective14CollectiveConvINS1_47MainloopSm100TmaUmmaWarpSpecializedImplicitGemmILS5_0ELi26ELi3ELi1ELi2EN4cute5tupleIJNSA_1CILi2EEENSC_ILi1EEESE_EEEEENSB_IJNSC_ILi128EEESH_NSB_IJNSC_ILi32EEEEEEEEENS_10bfloat16_tESL_NSA_8TiledMMAINSA_8MMA_AtomIJNSA_26SM100_MMA_F16BF16_2x1SM_SSISL_SL_fLi128ELi128ELNSA_4UMMA5MajorE0ELSQ_0ELNSP_7ScaleInE0ELSR_0EEEEEENSA_6LayoutINSB_IJSE_SE_SE_EEENSB_IJNSC_ILi0EEESW_SW_EEEEENSB_IJNSA_10UnderscoreESZ_SZ_EEEEENS7_6detail27Sm100ImplicitGemmTileTraitsINSA_25SM100_TMA_2SM_LOAD_IM2COLENSA_14ComposedLayoutINSA_7SwizzleILi2ELi4ELi3EEENSA_18smem_ptr_flag_bitsILi16EEENSU_INSB_IJNSC_ILi8EEESI_EEENSB_IJSI_SE_EEEEEEEvEENS13_INSA_18SM100_TMA_2SM_LOADES1E_vEEEENS_8epilogue10collective18CollectiveEpilogueINS1J_23Sm100TmaWarpSpecializedILi4ELi2ELi16ELb1ELb0EEEJNSB_IJNSC_ILi64EEESH_SJ_EEENSB_IJNSU_IS1O_SE_EENSU_INSB_IJNSC_ILi16EEESD_EEENSB_IJSE_S1O_EEEEEEEESL_NSB_IJNSB_IJllllEEESE_SW_EEESL_S1X_NS1J_6fusion15FusionCallbacksIS1N_NS1Y_17LinearCombinationISL_fSL_fLNS_15FloatRoundStyleE2EEES1P_S1V_JEEENSA_5SM1004TMEM4LOAD26SM100_TMEM_LOAD_32dp32b16xENSA_20SM90_TMA_LOAD_IM2COLENS15_INS16_ILi1ELi4ELi3EEES19_NSU_INSB_IJS1A_S1R_EEENSB_IJS1R_SE_EEEEEEENSA_39AutoVectorizingCopyWithAssumedAlignmentILi128EEENSA_21SM90_TMA_STORE_IM2COLES2D_S2F_S2F_EEEvvEEEEvNT_6ParamsE --------------------------
	.section	.nv.constant0._ZN7cutlass13device_kernelINS_4conv6kernel13ConvUniversalINS1_16ConvProblemShapeILNS1_8OperatorE0ELi3EEENS1_10collective14CollectiveConvINS1_47MainloopSm100TmaUmmaWarpSpecializedImplicitGemmILS5_0ELi26ELi3ELi1ELi2EN4cute5tupleIJNSA_1CILi2EEENSC_ILi1EEESE_EEEEENSB_IJNSC_ILi128EEESH_NSB_IJNSC_ILi32EEEEEEEEENS_10bfloat16_tESL_NSA_8TiledMMAINSA_8MMA_AtomIJNSA_26SM100_MMA_F16BF16_2x1SM_SSISL_SL_fLi128ELi128ELNSA_4UMMA5MajorE0ELSQ_0ELNSP_7ScaleInE0ELSR_0EEEEEENSA_6LayoutINSB_IJSE_SE_SE_EEENSB_IJNSC_ILi0EEESW_SW_EEEEENSB_IJNSA_10UnderscoreESZ_SZ_EEEEENS7_6detail27Sm100ImplicitGemmTileTraitsINSA_25SM100_TMA_2SM_LOAD_IM2COLENSA_14ComposedLayoutINSA_7SwizzleILi2ELi4ELi3EEENSA_18smem_ptr_flag_bitsILi16EEENSU_INSB_IJNSC_ILi8EEESI_EEENSB_IJSI_SE_EEEEEEEvEENS13_INSA_18SM100_TMA_2SM_LOADES1E_vEEEENS_8epilogue10collective18CollectiveEpilogueINS1J_23Sm100TmaWarpSpecializedILi4ELi2ELi16ELb1ELb0EEEJNSB_IJNSC_ILi64EEESH_SJ_EEENSB_IJNSU_IS1O_SE_EENSU_INSB_IJNSC_ILi16EEESD_EEENSB_IJSE_S1O_EEEEEEEESL_NSB_IJNSB_IJllllEEESE_SW_EEESL_S1X_NS1J_6fusion15FusionCallbacksIS1N_NS1Y_17LinearCombinationISL_fSL_fLNS_15FloatRoundStyleE2EEES1P_S1V_JEEENSA_5SM1004TMEM4LOAD26SM100_TMEM_LOAD_32dp32b16xENSA_20SM90_TMA_LOAD_IM2COLENS15_INS16_ILi1ELi4ELi3EEES19_NSU_INSB_IJS1A_S1R_EEENSB_IJS1R_SE_EEEEEEENSA_39AutoVectorizingCopyWithAssumedAlignmentILi128EEENSA_21SM90_TMA_STORE_IM2COLES2D_S2F_S2F_EEEvvEEEEvNT_6ParamsE,"a",@progbits
	.sectionflags	@""
	.align	4
.nv.constant0._ZN7cutlass13device_kernelINS_4conv6kernel13ConvUniversalINS1_16ConvProblemShapeILNS1_8OperatorE0ELi3EEENS1_10collective14CollectiveConvINS1_47MainloopSm100TmaUmmaWarpSpecializedImplicitGemmILS5_0ELi26ELi3ELi1ELi2EN4cute5tupleIJNSA_1CILi2EEENSC_ILi1EEESE_EEEEENSB_IJNSC_ILi128EEESH_NSB_IJNSC_ILi32EEEEEEEEENS_10bfloat16_tESL_NSA_8TiledMMAINSA_8MMA_AtomIJNSA_26SM100_MMA_F16BF16_2x1SM_SSISL_SL_fLi128ELi128ELNSA_4UMMA5MajorE0ELSQ_0ELNSP_7ScaleInE0ELSR_0EEEEEENSA_6LayoutINSB_IJSE_SE_SE_EEENSB_IJNSC_ILi0EEESW_SW_EEEEENSB_IJNSA_10UnderscoreESZ_SZ_EEEEENS7_6detail27Sm100ImplicitGemmTileTraitsINSA_25SM100_TMA_2SM_LOAD_IM2COLENSA_14ComposedLayoutINSA_7SwizzleILi2ELi4ELi3EEENSA_18smem_ptr_flag_bitsILi16EEENSU_INSB_IJNSC_ILi8EEESI_EEENSB_IJSI_SE_EEEEEEEvEENS13_INSA_18SM100_TMA_2SM_LOADES1E_vEEEENS_8epilogue10collective18CollectiveEpilogueINS1J_23Sm100TmaWarpSpecializedILi4ELi2ELi16ELb1ELb0EEEJNSB_IJNSC_ILi64EEESH_SJ_EEENSB_IJNSU_IS1O_SE_EENSU_INSB_IJNSC_ILi16EEESD_EEENSB_IJSE_S1O_EEEEEEEESL_NSB_IJNSB_IJllllEEESE_SW_EEESL_S1X_NS1J_6fusion15FusionCallbacksIS1N_NS1Y_17LinearCombinationISL_fSL_fLNS_15FloatRoundStyleE2EEES1P_S1V_JEEENSA_5SM1004TMEM4LOAD26SM100_TMEM_LOAD_32dp32b16xENSA_20SM90_TMA_LOAD_IM2COLENS15_INS16_ILi1ELi4ELi3EEES19_NSU_INSB_IJS1A_S1R_EEENSB_IJS1R_SE_EEEEEEENSA_39AutoVectorizingCopyWithAssumedAlignmentILi128EEENSA_21SM90_TMA_STORE_IM2COLES2D_S2F_S2F_EEEvvEEEEvNT_6ParamsE:
	.zero		3200


//--------------------- SYMBOLS --------------------------

	.type		.nv.reservedSmem.offset0,@object
	.size		.nv.reservedSmem.offset0,0x4
	.type		.nv.reservedSmem.cap,@object
	.size		.nv.reservedSmem.cap,0x4
	.type		__assertfail,@function
